//
// Generated by NVIDIA NVVM Compiler
//
// Compiler Build ID: CL-36424714
// Cuda compilation tools, release 13.0, V13.0.88
// Based on NVVM 20.0.0
//

.version 9.0
.target sm_100
.address_size 64

	// .globl	_Z22matrix_multiply_kernelPKfS0_Pfiii
.extern .shared .align 16 .b8 shared_mem[];

.visible .entry _Z22matrix_multiply_kernelPKfS0_Pfiii(
	.param .u64 .ptr .align 1 _Z22matrix_multiply_kernelPKfS0_Pfiii_param_0,
	.param .u64 .ptr .align 1 _Z22matrix_multiply_kernelPKfS0_Pfiii_param_1,
	.param .u64 .ptr .align 1 _Z22matrix_multiply_kernelPKfS0_Pfiii_param_2,
	.param .u32 _Z22matrix_multiply_kernelPKfS0_Pfiii_param_3,
	.param .u32 _Z22matrix_multiply_kernelPKfS0_Pfiii_param_4,
	.param .u32 _Z22matrix_multiply_kernelPKfS0_Pfiii_param_5
)
{
	.reg .pred 	%p<13>;
	.reg .b32 	%r<41>;
	.reg .b32 	%f<68>;
	.reg .b64 	%rd<53>;

	ld.param.u64 	%rd7, [_Z22matrix_multiply_kernelPKfS0_Pfiii_param_0];
	ld.param.u64 	%rd8, [_Z22matrix_multiply_kernelPKfS0_Pfiii_param_1];
	ld.param.u64 	%rd6, [_Z22matrix_multiply_kernelPKfS0_Pfiii_param_2];
	ld.param.u32 	%r20, [_Z22matrix_multiply_kernelPKfS0_Pfiii_param_3];
	ld.param.u32 	%r18, [_Z22matrix_multiply_kernelPKfS0_Pfiii_param_4];
	ld.param.u32 	%r19, [_Z22matrix_multiply_kernelPKfS0_Pfiii_param_5];
	cvta.to.global.u64 	%rd1, %rd8;
	cvta.to.global.u64 	%rd2, %rd7;
	mov.u32 	%r21, %ctaid.y;
	mov.u32 	%r22, %ntid.y;
	mov.u32 	%r23, %tid.y;
	mad.lo.s32 	%r1, %r21, %r22, %r23;
	mov.u32 	%r24, %ctaid.x;
	mov.u32 	%r25, %ntid.x;
	mov.u32 	%r26, %tid.x;
	mad.lo.s32 	%r2, %r24, %r25, %r26;
	setp.ge.s32 	%p1, %r1, %r20;
	setp.ge.s32 	%p2, %r2, %r19;
	or.pred  	%p3, %p1, %p2;
	@%p3 bra 	$L__BB0_14;
	setp.lt.s32 	%p4, %r18, 1;
	mov.f32 	%f67, 0f00000000;
	@%p4 bra 	$L__BB0_13;
	mul.lo.s32 	%r3, %r18, %r1;
	and.b32  	%r4, %r18, 7;
	setp.lt.u32 	%p5, %r18, 8;
	mov.f32 	%f67, 0f00000000;
	mov.b32 	%r39, 0;
	@%p5 bra 	$L__BB0_5;
	and.b32  	%r39, %r18, 2147483640;
	neg.s32 	%r37, %r39;
	shl.b32 	%r7, %r19, 3;
	mul.wide.u32 	%rd9, %r3, 4;
	add.s64 	%rd10, %rd9, %rd2;
	add.s64 	%rd52, %rd10, 16;
	mov.f32 	%f67, 0f00000000;
	mul.wide.s32 	%rd13, %r19, 4;
	mov.u32 	%r36, %r2;
$L__BB0_4:
	.pragma "nounroll";
	ld.global.f32 	%f17, [%rd52+-16];
	mul.wide.s32 	%rd11, %r36, 4;
	add.s64 	%rd12, %rd1, %rd11;
	ld.global.f32 	%f18, [%rd12];
	fma.rn.f32 	%f19, %f17, %f18, %f67;
	ld.global.f32 	%f20, [%rd52+-12];
	add.s64 	%rd14, %rd12, %rd13;
	ld.global.f32 	%f21, [%rd14];
	fma.rn.f32 	%f22, %f20, %f21, %f19;
	ld.global.f32 	%f23, [%rd52+-8];
	add.s64 	%rd15, %rd14, %rd13;
	ld.global.f32 	%f24, [%rd15];
	fma.rn.f32 	%f25, %f23, %f24, %f22;
	ld.global.f32 	%f26, [%rd52+-4];
	add.s64 	%rd16, %rd15, %rd13;
	ld.global.f32 	%f27, [%rd16];
	fma.rn.f32 	%f28, %f26, %f27, %f25;
	ld.global.f32 	%f29, [%rd52];
	add.s64 	%rd17, %rd16, %rd13;
	ld.global.f32 	%f30, [%rd17];
	fma.rn.f32 	%f31, %f29, %f30, %f28;
	ld.global.f32 	%f32, [%rd52+4];
	add.s64 	%rd18, %rd17, %rd13;
	ld.global.f32 	%f33, [%rd18];
	fma.rn.f32 	%f34, %f32, %f33, %f31;
	ld.global.f32 	%f35, [%rd52+8];
	add.s64 	%rd19, %rd18, %rd13;
	ld.global.f32 	%f36, [%rd19];
	fma.rn.f32 	%f37, %f35, %f36, %f34;
	ld.global.f32 	%f38, [%rd52+12];
	add.s64 	%rd20, %rd19, %rd13;
	ld.global.f32 	%f39, [%rd20];
	fma.rn.f32 	%f67, %f38, %f39, %f37;
	add.s32 	%r37, %r37, 8;
	add.s32 	%r36, %r36, %r7;
	add.s64 	%rd52, %rd52, 32;
	setp.ne.s32 	%p6, %r37, 0;
	@%p6 bra 	$L__BB0_4;
$L__BB0_5:
	setp.eq.s32 	%p7, %r4, 0;
	@%p7 bra 	$L__BB0_13;
	and.b32  	%r13, %r18, 3;
	setp.lt.u32 	%p8, %r4, 4;
	@%p8 bra 	$L__BB0_8;
	add.s32 	%r28, %r39, %r3;
	mul.wide.u32 	%rd21, %r28, 4;
	add.s64 	%rd22, %rd2, %rd21;
	ld.global.f32 	%f41, [%rd22];
	mad.lo.s32 	%r29, %r39, %r19, %r2;
	mul.wide.s32 	%rd23, %r29, 4;
	add.s64 	%rd24, %rd1, %rd23;
	ld.global.f32 	%f42, [%rd24];
	fma.rn.f32 	%f43, %f41, %f42, %f67;
	cvt.u64.u32 	%rd25, %r3;
	cvt.u64.u32 	%rd26, %r39;
	add.s64 	%rd27, %rd26, %rd25;
	shl.b64 	%rd28, %rd27, 2;
	add.s64 	%rd29, %rd2, %rd28;
	ld.global.f32 	%f44, [%rd29+4];
	mul.wide.s32 	%rd30, %r19, 4;
	add.s64 	%rd31, %rd24, %rd30;
	ld.global.f32 	%f45, [%rd31];
	fma.rn.f32 	%f46, %f44, %f45, %f43;
	ld.global.f32 	%f47, [%rd29+8];
	add.s64 	%rd32, %rd31, %rd30;
	ld.global.f32 	%f48, [%rd32];
	fma.rn.f32 	%f49, %f47, %f48, %f46;
	ld.global.f32 	%f50, [%rd29+12];
	add.s64 	%rd33, %rd32, %rd30;
	ld.global.f32 	%f51, [%rd33];
	fma.rn.f32 	%f67, %f50, %f51, %f49;
	add.s32 	%r39, %r39, 4;
$L__BB0_8:
	setp.eq.s32 	%p9, %r13, 0;
	@%p9 bra 	$L__BB0_13;
	setp.eq.s32 	%p10, %r13, 1;
	@%p10 bra 	$L__BB0_11;
	add.s32 	%r30, %r39, %r3;
	mul.wide.u32 	%rd34, %r30, 4;
	add.s64 	%rd35, %rd2, %rd34;
	ld.global.f32 	%f53, [%rd35];
	mad.lo.s32 	%r31, %r39, %r19, %r2;
	mul.wide.s32 	%rd36, %r31, 4;
	add.s64 	%rd37, %rd1, %rd36;
	ld.global.f32 	%f54, [%rd37];
	fma.rn.f32 	%f55, %f53, %f54, %f67;
	cvt.u64.u32 	%rd38, %r3;
	cvt.u64.u32 	%rd39, %r39;
	add.s64 	%rd40, %rd39, %rd38;
	shl.b64 	%rd41, %rd40, 2;
	add.s64 	%rd42, %rd2, %rd41;
	ld.global.f32 	%f56, [%rd42+4];
	mul.wide.s32 	%rd43, %r19, 4;
	add.s64 	%rd44, %rd37, %rd43;
	ld.global.f32 	%f57, [%rd44];
	fma.rn.f32 	%f67, %f56, %f57, %f55;
	add.s32 	%r39, %r39, 2;
$L__BB0_11:
	and.b32  	%r32, %r18, 1;
	setp.eq.b32 	%p11, %r32, 1;
	not.pred 	%p12, %p11;
	@%p12 bra 	$L__BB0_13;
	add.s32 	%r33, %r39, %r3;
	mul.wide.u32 	%rd45, %r33, 4;
	add.s64 	%rd46, %rd2, %rd45;
	ld.global.f32 	%f58, [%rd46];
	mad.lo.s32 	%r34, %r39, %r19, %r2;
	mul.wide.s32 	%rd47, %r34, 4;
	add.s64 	%rd48, %rd1, %rd47;
	ld.global.f32 	%f59, [%rd48];
	fma.rn.f32 	%f67, %f58, %f59, %f67;
$L__BB0_13:
	mad.lo.s32 	%r35, %r19, %r1, %r2;
	cvta.to.global.u64 	%rd49, %rd6;
	mul.wide.s32 	%rd50, %r35, 4;
	add.s64 	%rd51, %rd49, %rd50;
	st.global.f32 	[%rd51], %f67;
$L__BB0_14:
	ret;

}
	// .globl	_Z39matrix_multiply_backward_weights_kernelPKfS0_Pfiii
.visible .entry _Z39matrix_multiply_backward_weights_kernelPKfS0_Pfiii(
	.param .u64 .ptr .align 1 _Z39matrix_multiply_backward_weights_kernelPKfS0_Pfiii_param_0,
	.param .u64 .ptr .align 1 _Z39matrix_multiply_backward_weights_kernelPKfS0_Pfiii_param_1,
	.param .u64 .ptr .align 1 _Z39matrix_multiply_backward_weights_kernelPKfS0_Pfiii_param_2,
	.param .u32 _Z39matrix_multiply_backward_weights_kernelPKfS0_Pfiii_param_3,
	.param .u32 _Z39matrix_multiply_backward_weights_kernelPKfS0_Pfiii_param_4,
	.param .u32 _Z39matrix_multiply_backward_weights_kernelPKfS0_Pfiii_param_5
)
{
	.reg .pred 	%p<13>;
	.reg .b32 	%r<46>;
	.reg .b32 	%f<68>;
	.reg .b64 	%rd<53>;

	ld.param.u64 	%rd4, [_Z39matrix_multiply_backward_weights_kernelPKfS0_Pfiii_param_0];
	ld.param.u64 	%rd5, [_Z39matrix_multiply_backward_weights_kernelPKfS0_Pfiii_param_1];
	ld.param.u64 	%rd3, [_Z39matrix_multiply_backward_weights_kernelPKfS0_Pfiii_param_2];
	ld.param.u32 	%r20, [_Z39matrix_multiply_backward_weights_kernelPKfS0_Pfiii_param_3];
	ld.param.u32 	%r21, [_Z39matrix_multiply_backward_weights_kernelPKfS0_Pfiii_param_4];
	ld.param.u32 	%r23, [_Z39matrix_multiply_backward_weights_kernelPKfS0_Pfiii_param_5];
	cvta.to.global.u64 	%rd1, %rd5;
	cvta.to.global.u64 	%rd2, %rd4;
	mov.u32 	%r24, %ctaid.x;
	mov.u32 	%r25, %ntid.x;
	mov.u32 	%r26, %tid.x;
	mad.lo.s32 	%r1, %r24, %r25, %r26;
	mov.u32 	%r27, %ctaid.y;
	mov.u32 	%r28, %ntid.y;
	mov.u32 	%r29, %tid.y;
	mad.lo.s32 	%r30, %r27, %r28, %r29;
	setp.ge.s32 	%p1, %r1, %r21;
	setp.ge.s32 	%p2, %r30, %r23;
	or.pred  	%p3, %p1, %p2;
	@%p3 bra 	$L__BB1_14;
	setp.lt.s32 	%p4, %r20, 1;
	mov.f32 	%f67, 0f00000000;
	@%p4 bra 	$L__BB1_13;
	and.b32  	%r3, %r20, 7;
	setp.lt.u32 	%p5, %r20, 8;
	mov.f32 	%f67, 0f00000000;
	mov.b32 	%r44, 0;
	@%p5 bra 	$L__BB1_5;
	and.b32  	%r44, %r20, 2147483640;
	neg.s32 	%r42, %r44;
	shl.b32 	%r6, %r23, 3;
	shl.b32 	%r7, %r21, 3;
	mov.f32 	%f67, 0f00000000;
	mul.wide.s32 	%rd10, %r21, 4;
	mul.wide.s32 	%rd12, %r23, 4;
	mov.u32 	%r40, %r1;
	mov.u32 	%r41, %r30;
$L__BB1_4:
	.pragma "nounroll";
	mul.wide.s32 	%rd6, %r40, 4;
	add.s64 	%rd7, %rd2, %rd6;
	ld.global.f32 	%f17, [%rd7];
	mul.wide.s32 	%rd8, %r41, 4;
	add.s64 	%rd9, %rd1, %rd8;
	ld.global.f32 	%f18, [%rd9];
	fma.rn.f32 	%f19, %f17, %f18, %f67;
	add.s64 	%rd11, %rd7, %rd10;
	ld.global.f32 	%f20, [%rd11];
	add.s64 	%rd13, %rd9, %rd12;
	ld.global.f32 	%f21, [%rd13];
	fma.rn.f32 	%f22, %f20, %f21, %f19;
	add.s64 	%rd14, %rd11, %rd10;
	ld.global.f32 	%f23, [%rd14];
	add.s64 	%rd15, %rd13, %rd12;
	ld.global.f32 	%f24, [%rd15];
	fma.rn.f32 	%f25, %f23, %f24, %f22;
	add.s64 	%rd16, %rd14, %rd10;
	ld.global.f32 	%f26, [%rd16];
	add.s64 	%rd17, %rd15, %rd12;
	ld.global.f32 	%f27, [%rd17];
	fma.rn.f32 	%f28, %f26, %f27, %f25;
	add.s64 	%rd18, %rd16, %rd10;
	ld.global.f32 	%f29, [%rd18];
	add.s64 	%rd19, %rd17, %rd12;
	ld.global.f32 	%f30, [%rd19];
	fma.rn.f32 	%f31, %f29, %f30, %f28;
	add.s64 	%rd20, %rd18, %rd10;
	ld.global.f32 	%f32, [%rd20];
	add.s64 	%rd21, %rd19, %rd12;
	ld.global.f32 	%f33, [%rd21];
	fma.rn.f32 	%f34, %f32, %f33, %f31;
	add.s64 	%rd22, %rd20, %rd10;
	ld.global.f32 	%f35, [%rd22];
	add.s64 	%rd23, %rd21, %rd12;
	ld.global.f32 	%f36, [%rd23];
	fma.rn.f32 	%f37, %f35, %f36, %f34;
	add.s64 	%rd24, %rd22, %rd10;
	ld.global.f32 	%f38, [%rd24];
	add.s64 	%rd25, %rd23, %rd12;
	ld.global.f32 	%f39, [%rd25];
	fma.rn.f32 	%f67, %f38, %f39, %f37;
	add.s32 	%r42, %r42, 8;
	add.s32 	%r41, %r41, %r6;
	add.s32 	%r40, %r40, %r7;
	setp.ne.s32 	%p6, %r42, 0;
	@%p6 bra 	$L__BB1_4;
$L__BB1_5:
	setp.eq.s32 	%p7, %r3, 0;
	@%p7 bra 	$L__BB1_13;
	and.b32  	%r15, %r20, 3;
	setp.lt.u32 	%p8, %r3, 4;
	@%p8 bra 	$L__BB1_8;
	mad.lo.s32 	%r32, %r44, %r21, %r1;
	mul.wide.s32 	%rd26, %r32, 4;
	add.s64 	%rd27, %rd2, %rd26;
	ld.global.f32 	%f41, [%rd27];
	mad.lo.s32 	%r33, %r44, %r23, %r30;
	mul.wide.s32 	%rd28, %r33, 4;
	add.s64 	%rd29, %rd1, %rd28;
	ld.global.f32 	%f42, [%rd29];
	fma.rn.f32 	%f43, %f41, %f42, %f67;
	mul.wide.s32 	%rd30, %r21, 4;
	add.s64 	%rd31, %rd27, %rd30;
	ld.global.f32 	%f44, [%rd31];
	mul.wide.s32 	%rd32, %r23, 4;
	add.s64 	%rd33, %rd29, %rd32;
	ld.global.f32 	%f45, [%rd33];
	fma.rn.f32 	%f46, %f44, %f45, %f43;
	add.s64 	%rd34, %rd31, %rd30;
	ld.global.f32 	%f47, [%rd34];
	add.s64 	%rd35, %rd33, %rd32;
	ld.global.f32 	%f48, [%rd35];
	fma.rn.f32 	%f49, %f47, %f48, %f46;
	add.s64 	%rd36, %rd34, %rd30;
	ld.global.f32 	%f50, [%rd36];
	add.s64 	%rd37, %rd35, %rd32;
	ld.global.f32 	%f51, [%rd37];
	fma.rn.f32 	%f67, %f50, %f51, %f49;
	add.s32 	%r44, %r44, 4;
$L__BB1_8:
	setp.eq.s32 	%p9, %r15, 0;
	@%p9 bra 	$L__BB1_13;
	setp.eq.s32 	%p10, %r15, 1;
	@%p10 bra 	$L__BB1_11;
	mad.lo.s32 	%r34, %r44, %r21, %r1;
	mul.wide.s32 	%rd38, %r34, 4;
	add.s64 	%rd39, %rd2, %rd38;
	ld.global.f32 	%f53, [%rd39];
	mad.lo.s32 	%r35, %r44, %r23, %r30;
	mul.wide.s32 	%rd40, %r35, 4;
	add.s64 	%rd41, %rd1, %rd40;
	ld.global.f32 	%f54, [%rd41];
	fma.rn.f32 	%f55, %f53, %f54, %f67;
	mul.wide.s32 	%rd42, %r21, 4;
	add.s64 	%rd43, %rd39, %rd42;
	ld.global.f32 	%f56, [%rd43];
	mul.wide.s32 	%rd44, %r23, 4;
	add.s64 	%rd45, %rd41, %rd44;
	ld.global.f32 	%f57, [%rd45];
	fma.rn.f32 	%f67, %f56, %f57, %f55;
	add.s32 	%r44, %r44, 2;
$L__BB1_11:
	and.b32  	%r36, %r20, 1;
	setp.eq.b32 	%p11, %r36, 1;
	not.pred 	%p12, %p11;
	@%p12 bra 	$L__BB1_13;
	mad.lo.s32 	%r37, %r44, %r21, %r1;
	mul.wide.s32 	%rd46, %r37, 4;
	add.s64 	%rd47, %rd2, %rd46;
	ld.global.f32 	%f58, [%rd47];
	mad.lo.s32 	%r38, %r44, %r23, %r30;
	mul.wide.s32 	%rd48, %r38, 4;
	add.s64 	%rd49, %rd1, %rd48;
	ld.global.f32 	%f59, [%rd49];
	fma.rn.f32 	%f67, %f58, %f59, %f67;
$L__BB1_13:
	mad.lo.s32 	%r39, %r23, %r1, %r30;
	cvta.to.global.u64 	%rd50, %rd3;
	mul.wide.s32 	%rd51, %r39, 4;
	add.s64 	%rd52, %rd50, %rd51;
	st.global.f32 	[%rd52], %f67;
$L__BB1_14:
	ret;

}
	// .globl	_Z38matrix_multiply_backward_inputs_kernelPKfS0_Pfiii
.visible .entry _Z38matrix_multiply_backward_inputs_kernelPKfS0_Pfiii(
	.param .u64 .ptr .align 1 _Z38matrix_multiply_backward_inputs_kernelPKfS0_Pfiii_param_0,
	.param .u64 .ptr .align 1 _Z38matrix_multiply_backward_inputs_kernelPKfS0_Pfiii_param_1,
	.param .u64 .ptr .align 1 _Z38matrix_multiply_backward_inputs_kernelPKfS0_Pfiii_param_2,
	.param .u32 _Z38matrix_multiply_backward_inputs_kernelPKfS0_Pfiii_param_3,
	.param .u32 _Z38matrix_multiply_backward_inputs_kernelPKfS0_Pfiii_param_4,
	.param .u32 _Z38matrix_multiply_backward_inputs_kernelPKfS0_Pfiii_param_5
)
{
	.reg .pred 	%p<13>;
	.reg .b32 	%r<50>;
	.reg .b32 	%f<112>;
	.reg .b64 	%rd<43>;

	ld.param.u64 	%rd11, [_Z38matrix_multiply_backward_inputs_kernelPKfS0_Pfiii_param_0];
	ld.param.u64 	%rd12, [_Z38matrix_multiply_backward_inputs_kernelPKfS0_Pfiii_param_1];
	ld.param.u64 	%rd10, [_Z38matrix_multiply_backward_inputs_kernelPKfS0_Pfiii_param_2];
	ld.param.u32 	%r27, [_Z38matrix_multiply_backward_inputs_kernelPKfS0_Pfiii_param_3];
	ld.param.u32 	%r28, [_Z38matrix_multiply_backward_inputs_kernelPKfS0_Pfiii_param_4];
	ld.param.u32 	%r26, [_Z38matrix_multiply_backward_inputs_kernelPKfS0_Pfiii_param_5];
	cvta.to.global.u64 	%rd1, %rd11;
	cvta.to.global.u64 	%rd2, %rd12;
	mov.u32 	%r29, %ctaid.x;
	mov.u32 	%r30, %ntid.x;
	mov.u32 	%r31, %tid.x;
	mad.lo.s32 	%r1, %r29, %r30, %r31;
	mov.u32 	%r32, %ctaid.y;
	mov.u32 	%r33, %ntid.y;
	mov.u32 	%r34, %tid.y;
	mad.lo.s32 	%r35, %r32, %r33, %r34;
	setp.ge.s32 	%p1, %r1, %r27;
	setp.ge.s32 	%p2, %r35, %r28;
	or.pred  	%p3, %p1, %p2;
	@%p3 bra 	$L__BB2_15;
	setp.lt.s32 	%p4, %r26, 1;
	mov.f32 	%f111, 0f00000000;
	@%p4 bra 	$L__BB2_14;
	mul.lo.s32 	%r3, %r26, %r1;
	mul.lo.s32 	%r4, %r26, %r35;
	and.b32  	%r5, %r26, 15;
	setp.lt.u32 	%p5, %r26, 16;
	mov.f32 	%f111, 0f00000000;
	mov.b32 	%r46, 0;
	@%p5 bra 	$L__BB2_5;
	and.b32  	%r46, %r26, 2147483632;
	neg.s32 	%r44, %r46;
	add.s64 	%rd3, %rd2, 32;
	mul.wide.u32 	%rd13, %r4, 4;
	add.s64 	%rd14, %rd13, %rd1;
	add.s64 	%rd41, %rd14, 32;
	mov.f32 	%f111, 0f00000000;
	mov.u32 	%r43, %r3;
$L__BB2_4:
	.pragma "nounroll";
	mul.wide.s32 	%rd15, %r43, 4;
	add.s64 	%rd16, %rd3, %rd15;
	ld.global.f32 	%f18, [%rd16+-32];
	ld.global.f32 	%f19, [%rd41+-32];
	fma.rn.f32 	%f20, %f18, %f19, %f111;
	ld.global.f32 	%f21, [%rd16+-28];
	ld.global.f32 	%f22, [%rd41+-28];
	fma.rn.f32 	%f23, %f21, %f22, %f20;
	ld.global.f32 	%f24, [%rd16+-24];
	ld.global.f32 	%f25, [%rd41+-24];
	fma.rn.f32 	%f26, %f24, %f25, %f23;
	ld.global.f32 	%f27, [%rd16+-20];
	ld.global.f32 	%f28, [%rd41+-20];
	fma.rn.f32 	%f29, %f27, %f28, %f26;
	ld.global.f32 	%f30, [%rd16+-16];
	ld.global.f32 	%f31, [%rd41+-16];
	fma.rn.f32 	%f32, %f30, %f31, %f29;
	ld.global.f32 	%f33, [%rd16+-12];
	ld.global.f32 	%f34, [%rd41+-12];
	fma.rn.f32 	%f35, %f33, %f34, %f32;
	ld.global.f32 	%f36, [%rd16+-8];
	ld.global.f32 	%f37, [%rd41+-8];
	fma.rn.f32 	%f38, %f36, %f37, %f35;
	ld.global.f32 	%f39, [%rd16+-4];
	ld.global.f32 	%f40, [%rd41+-4];
	fma.rn.f32 	%f41, %f39, %f40, %f38;
	ld.global.f32 	%f42, [%rd16];
	ld.global.f32 	%f43, [%rd41];
	fma.rn.f32 	%f44, %f42, %f43, %f41;
	ld.global.f32 	%f45, [%rd16+4];
	ld.global.f32 	%f46, [%rd41+4];
	fma.rn.f32 	%f47, %f45, %f46, %f44;
	ld.global.f32 	%f48, [%rd16+8];
	ld.global.f32 	%f49, [%rd41+8];
	fma.rn.f32 	%f50, %f48, %f49, %f47;
	ld.global.f32 	%f51, [%rd16+12];
	ld.global.f32 	%f52, [%rd41+12];
	fma.rn.f32 	%f53, %f51, %f52, %f50;
	ld.global.f32 	%f54, [%rd16+16];
	ld.global.f32 	%f55, [%rd41+16];
	fma.rn.f32 	%f56, %f54, %f55, %f53;
	ld.global.f32 	%f57, [%rd16+20];
	ld.global.f32 	%f58, [%rd41+20];
	fma.rn.f32 	%f59, %f57, %f58, %f56;
	ld.global.f32 	%f60, [%rd16+24];
	ld.global.f32 	%f61, [%rd41+24];
	fma.rn.f32 	%f62, %f60, %f61, %f59;
	ld.global.f32 	%f63, [%rd16+28];
	ld.global.f32 	%f64, [%rd41+28];
	fma.rn.f32 	%f111, %f63, %f64, %f62;
	add.s32 	%r44, %r44, 16;
	add.s32 	%r43, %r43, 16;
	add.s64 	%rd41, %rd41, 64;
	setp.ne.s32 	%p6, %r44, 0;
	@%p6 bra 	$L__BB2_4;
$L__BB2_5:
	setp.eq.s32 	%p7, %r5, 0;
	@%p7 bra 	$L__BB2_14;
	and.b32  	%r13, %r26, 7;
	setp.lt.u32 	%p8, %r5, 8;
	@%p8 bra 	$L__BB2_8;
	add.s32 	%r37, %r46, %r3;
	mul.wide.s32 	%rd17, %r37, 4;
	add.s64 	%rd18, %rd2, %rd17;
	ld.global.f32 	%f66, [%rd18];
	add.s32 	%r38, %r46, %r4;
	mul.wide.u32 	%rd19, %r38, 4;
	add.s64 	%rd20, %rd1, %rd19;
	ld.global.f32 	%f67, [%rd20];
	fma.rn.f32 	%f68, %f66, %f67, %f111;
	ld.global.f32 	%f69, [%rd18+4];
	cvt.u64.u32 	%rd21, %r4;
	cvt.u64.u32 	%rd22, %r46;
	add.s64 	%rd23, %rd22, %rd21;
	shl.b64 	%rd24, %rd23, 2;
	add.s64 	%rd25, %rd1, %rd24;
	ld.global.f32 	%f70, [%rd25+4];
	fma.rn.f32 	%f71, %f69, %f70, %f68;
	ld.global.f32 	%f72, [%rd18+8];
	ld.global.f32 	%f73, [%rd25+8];
	fma.rn.f32 	%f74, %f72, %f73, %f71;
	ld.global.f32 	%f75, [%rd18+12];
	ld.global.f32 	%f76, [%rd25+12];
	fma.rn.f32 	%f77, %f75, %f76, %f74;
	ld.global.f32 	%f78, [%rd18+16];
	ld.global.f32 	%f79, [%rd25+16];
	fma.rn.f32 	%f80, %f78, %f79, %f77;
	ld.global.f32 	%f81, [%rd18+20];
	ld.global.f32 	%f82, [%rd25+20];
	fma.rn.f32 	%f83, %f81, %f82, %f80;
	ld.global.f32 	%f84, [%rd18+24];
	ld.global.f32 	%f85, [%rd25+24];
	fma.rn.f32 	%f86, %f84, %f85, %f83;
	ld.global.f32 	%f87, [%rd18+28];
	ld.global.f32 	%f88, [%rd25+28];
	fma.rn.f32 	%f111, %f87, %f88, %f86;
	add.s32 	%r46, %r46, 8;
$L__BB2_8:
	setp.eq.s32 	%p9, %r13, 0;
	@%p9 bra 	$L__BB2_14;
	and.b32  	%r16, %r26, 3;
	setp.lt.u32 	%p10, %r13, 4;
	@%p10 bra 	$L__BB2_11;
	add.s32 	%r39, %r46, %r3;
	mul.wide.s32 	%rd26, %r39, 4;
	add.s64 	%rd27, %rd2, %rd26;
	ld.global.f32 	%f90, [%rd27];
	add.s32 	%r40, %r46, %r4;
	mul.wide.u32 	%rd28, %r40, 4;
	add.s64 	%rd29, %rd1, %rd28;
	ld.global.f32 	%f91, [%rd29];
	fma.rn.f32 	%f92, %f90, %f91, %f111;
	ld.global.f32 	%f93, [%rd27+4];
	cvt.u64.u32 	%rd30, %r4;
	cvt.u64.u32 	%rd31, %r46;
	add.s64 	%rd32, %rd31, %rd30;
	shl.b64 	%rd33, %rd32, 2;
	add.s64 	%rd34, %rd1, %rd33;
	ld.global.f32 	%f94, [%rd34+4];
	fma.rn.f32 	%f95, %f93, %f94, %f92;
	ld.global.f32 	%f96, [%rd27+8];
	ld.global.f32 	%f97, [%rd34+8];
	fma.rn.f32 	%f98, %f96, %f97, %f95;
	ld.global.f32 	%f99, [%rd27+12];
	ld.global.f32 	%f100, [%rd34+12];
	fma.rn.f32 	%f111, %f99, %f100, %f98;
	add.s32 	%r46, %r46, 4;
$L__BB2_11:
	setp.eq.s32 	%p11, %r16, 0;
	@%p11 bra 	$L__BB2_14;
	add.s32 	%r41, %r46, %r4;
	mul.wide.u32 	%rd35, %r41, 4;
	add.s64 	%rd42, %rd1, %rd35;
	add.s32 	%r49, %r46, %r3;
	neg.s32 	%r48, %r16;
$L__BB2_13:
	.pragma "nounroll";
	mul.wide.s32 	%rd36, %r49, 4;
	add.s64 	%rd37, %rd2, %rd36;
	ld.global.f32 	%f101, [%rd37];
	ld.global.f32 	%f102, [%rd42];
	fma.rn.f32 	%f111, %f101, %f102, %f111;
	add.s64 	%rd42, %rd42, 4;
	add.s32 	%r49, %r49, 1;
	add.s32 	%r48, %r48, 1;
	setp.ne.s32 	%p12, %r48, 0;
	@%p12 bra 	$L__BB2_13;
$L__BB2_14:
	mad.lo.s32 	%r42, %r28, %r1, %r35;
	cvta.to.global.u64 	%rd38, %rd10;
	mul.wide.s32 	%rd39, %r42, 4;
	add.s64 	%rd40, %rd38, %rd39;
	st.global.f32 	[%rd40], %f111;
$L__BB2_15:
	ret;

}
	// .globl	_Z19add_backward_kernelPKfPfS1_i
.visible .entry _Z19add_backward_kernelPKfPfS1_i(
	.param .u64 .ptr .align 1 _Z19add_backward_kernelPKfPfS1_i_param_0,
	.param .u64 .ptr .align 1 _Z19add_backward_kernelPKfPfS1_i_param_1,
	.param .u64 .ptr .align 1 _Z19add_backward_kernelPKfPfS1_i_param_2,
	.param .u32 _Z19add_backward_kernelPKfPfS1_i_param_3
)
{
	.reg .pred 	%p<2>;
	.reg .b32 	%r<6>;
	.reg .b32 	%f<2>;
	.reg .b64 	%rd<11>;

	ld.param.u64 	%rd1, [_Z19add_backward_kernelPKfPfS1_i_param_0];
	ld.param.u64 	%rd2, [_Z19add_backward_kernelPKfPfS1_i_param_1];
	ld.param.u64 	%rd3, [_Z19add_backward_kernelPKfPfS1_i_param_2];
	ld.param.u32 	%r2, [_Z19add_backward_kernelPKfPfS1_i_param_3];
	mov.u32 	%r3, %ctaid.x;
	mov.u32 	%r4, %ntid.x;
	mov.u32 	%r5, %tid.x;
	mad.lo.s32 	%r1, %r3, %r4, %r5;
	setp.ge.s32 	%p1, %r1, %r2;
	@%p1 bra 	$L__BB3_2;
	cvta.to.global.u64 	%rd4, %rd1;
	cvta.to.global.u64 	%rd5, %rd2;
	cvta.to.global.u64 	%rd6, %rd3;
	mul.wide.s32 	%rd7, %r1, 4;
	add.s64 	%rd8, %rd4, %rd7;
	ld.global.f32 	%f1, [%rd8];
	add.s64 	%rd9, %rd5, %rd7;
	st.global.f32 	[%rd9], %f1;
	add.s64 	%rd10, %rd6, %rd7;
	st.global.f32 	[%rd10], %f1;
$L__BB3_2:
	ret;

}
	// .globl	_Z20relu_backward_kernelPKfS0_Pfi
.visible .entry _Z20relu_backward_kernelPKfS0_Pfi(
	.param .u64 .ptr .align 1 _Z20relu_backward_kernelPKfS0_Pfi_param_0,
	.param .u64 .ptr .align 1 _Z20relu_backward_kernelPKfS0_Pfi_param_1,
	.param .u64 .ptr .align 1 _Z20relu_backward_kernelPKfS0_Pfi_param_2,
	.param .u32 _Z20relu_backward_kernelPKfS0_Pfi_param_3
)
{
	.reg .pred 	%p<3>;
	.reg .b32 	%r<6>;
	.reg .b32 	%f<6>;
	.reg .b64 	%rd<13>;

	ld.param.u64 	%rd1, [_Z20relu_backward_kernelPKfS0_Pfi_param_0];
	ld.param.u64 	%rd2, [_Z20relu_backward_kernelPKfS0_Pfi_param_1];
	ld.param.u64 	%rd3, [_Z20relu_backward_kernelPKfS0_Pfi_param_2];
	ld.param.u32 	%r2, [_Z20relu_backward_kernelPKfS0_Pfi_param_3];
	mov.u32 	%r3, %ctaid.x;
	mov.u32 	%r4, %ntid.x;
	mov.u32 	%r5, %tid.x;
	mad.lo.s32 	%r1, %r3, %r4, %r5;
	setp.ge.s32 	%p1, %r1, %r2;
	@%p1 bra 	$L__BB4_4;
	cvta.to.global.u64 	%rd4, %rd1;
	mul.wide.s32 	%rd5, %r1, 4;
	add.s64 	%rd6, %rd4, %rd5;
	ld.global.f32 	%f4, [%rd6];
	setp.leu.f32 	%p2, %f4, 0f00000000;
	mov.f32 	%f5, 0f00000000;
	@%p2 bra 	$L__BB4_3;
	cvta.to.global.u64 	%rd7, %rd2;
	add.s64 	%rd9, %rd7, %rd5;
	ld.global.f32 	%f5, [%rd9];
$L__BB4_3:
	cvta.to.global.u64 	%rd10, %rd3;
	add.s64 	%rd12, %rd10, %rd5;
	st.global.f32 	[%rd12], %f5;
$L__BB4_4:
	ret;

}
	// .globl	_Z23softmax_backward_kernelPKfS0_Pfi
.visible .entry _Z23softmax_backward_kernelPKfS0_Pfi(
	.param .u64 .ptr .align 1 _Z23softmax_backward_kernelPKfS0_Pfi_param_0,
	.param .u64 .ptr .align 1 _Z23softmax_backward_kernelPKfS0_Pfi_param_1,
	.param .u64 .ptr .align 1 _Z23softmax_backward_kernelPKfS0_Pfi_param_2,
	.param .u32 _Z23softmax_backward_kernelPKfS0_Pfi_param_3
)
{
	.reg .pred 	%p<11>;
	.reg .b32 	%r<27>;
	.reg .b32 	%f<116>;
	.reg .b64 	%rd<34>;

	ld.param.u64 	%rd16, [_Z23softmax_backward_kernelPKfS0_Pfi_param_0];
	ld.param.u64 	%rd17, [_Z23softmax_backward_kernelPKfS0_Pfi_param_1];
	ld.param.u64 	%rd15, [_Z23softmax_backward_kernelPKfS0_Pfi_param_2];
	ld.param.u32 	%r17, [_Z23softmax_backward_kernelPKfS0_Pfi_param_3];
	cvta.to.global.u64 	%rd1, %rd17;
	cvta.to.global.u64 	%rd2, %rd16;
	mov.u32 	%r18, %ctaid.x;
	mov.u32 	%r19, %ntid.x;
	mov.u32 	%r20, %tid.x;
	mad.lo.s32 	%r1, %r18, %r19, %r20;
	setp.ge.s32 	%p1, %r1, %r17;
	@%p1 bra 	$L__BB5_15;
	setp.lt.s32 	%p2, %r17, 1;
	mov.f32 	%f115, 0f00000000;
	@%p2 bra 	$L__BB5_14;
	and.b32  	%r2, %r17, 15;
	setp.lt.u32 	%p3, %r17, 16;
	mov.f32 	%f115, 0f00000000;
	mov.b32 	%r24, 0;
	@%p3 bra 	$L__BB5_5;
	and.b32  	%r24, %r17, 2147483632;
	neg.s32 	%r22, %r24;
	add.s64 	%rd31, %rd2, 32;
	add.s64 	%rd30, %rd1, 32;
	mov.f32 	%f115, 0f00000000;
$L__BB5_4:
	.pragma "nounroll";
	ld.global.f32 	%f18, [%rd31+-32];
	ld.global.f32 	%f19, [%rd30+-32];
	fma.rn.f32 	%f20, %f18, %f19, %f115;
	ld.global.f32 	%f21, [%rd31+-28];
	ld.global.f32 	%f22, [%rd30+-28];
	fma.rn.f32 	%f23, %f21, %f22, %f20;
	ld.global.f32 	%f24, [%rd31+-24];
	ld.global.f32 	%f25, [%rd30+-24];
	fma.rn.f32 	%f26, %f24, %f25, %f23;
	ld.global.f32 	%f27, [%rd31+-20];
	ld.global.f32 	%f28, [%rd30+-20];
	fma.rn.f32 	%f29, %f27, %f28, %f26;
	ld.global.f32 	%f30, [%rd31+-16];
	ld.global.f32 	%f31, [%rd30+-16];
	fma.rn.f32 	%f32, %f30, %f31, %f29;
	ld.global.f32 	%f33, [%rd31+-12];
	ld.global.f32 	%f34, [%rd30+-12];
	fma.rn.f32 	%f35, %f33, %f34, %f32;
	ld.global.f32 	%f36, [%rd31+-8];
	ld.global.f32 	%f37, [%rd30+-8];
	fma.rn.f32 	%f38, %f36, %f37, %f35;
	ld.global.f32 	%f39, [%rd31+-4];
	ld.global.f32 	%f40, [%rd30+-4];
	fma.rn.f32 	%f41, %f39, %f40, %f38;
	ld.global.f32 	%f42, [%rd31];
	ld.global.f32 	%f43, [%rd30];
	fma.rn.f32 	%f44, %f42, %f43, %f41;
	ld.global.f32 	%f45, [%rd31+4];
	ld.global.f32 	%f46, [%rd30+4];
	fma.rn.f32 	%f47, %f45, %f46, %f44;
	ld.global.f32 	%f48, [%rd31+8];
	ld.global.f32 	%f49, [%rd30+8];
	fma.rn.f32 	%f50, %f48, %f49, %f47;
	ld.global.f32 	%f51, [%rd31+12];
	ld.global.f32 	%f52, [%rd30+12];
	fma.rn.f32 	%f53, %f51, %f52, %f50;
	ld.global.f32 	%f54, [%rd31+16];
	ld.global.f32 	%f55, [%rd30+16];
	fma.rn.f32 	%f56, %f54, %f55, %f53;
	ld.global.f32 	%f57, [%rd31+20];
	ld.global.f32 	%f58, [%rd30+20];
	fma.rn.f32 	%f59, %f57, %f58, %f56;
	ld.global.f32 	%f60, [%rd31+24];
	ld.global.f32 	%f61, [%rd30+24];
	fma.rn.f32 	%f62, %f60, %f61, %f59;
	ld.global.f32 	%f63, [%rd31+28];
	ld.global.f32 	%f64, [%rd30+28];
	fma.rn.f32 	%f115, %f63, %f64, %f62;
	add.s32 	%r22, %r22, 16;
	add.s64 	%rd31, %rd31, 64;
	add.s64 	%rd30, %rd30, 64;
	setp.ne.s32 	%p4, %r22, 0;
	@%p4 bra 	$L__BB5_4;
$L__BB5_5:
	setp.eq.s32 	%p5, %r2, 0;
	@%p5 bra 	$L__BB5_14;
	and.b32  	%r8, %r17, 7;
	setp.lt.u32 	%p6, %r2, 8;
	@%p6 bra 	$L__BB5_8;
	mul.wide.u32 	%rd18, %r24, 4;
	add.s64 	%rd19, %rd2, %rd18;
	ld.global.f32 	%f66, [%rd19];
	add.s64 	%rd20, %rd1, %rd18;
	ld.global.f32 	%f67, [%rd20];
	fma.rn.f32 	%f68, %f66, %f67, %f115;
	ld.global.f32 	%f69, [%rd19+4];
	ld.global.f32 	%f70, [%rd20+4];
	fma.rn.f32 	%f71, %f69, %f70, %f68;
	ld.global.f32 	%f72, [%rd19+8];
	ld.global.f32 	%f73, [%rd20+8];
	fma.rn.f32 	%f74, %f72, %f73, %f71;
	ld.global.f32 	%f75, [%rd19+12];
	ld.global.f32 	%f76, [%rd20+12];
	fma.rn.f32 	%f77, %f75, %f76, %f74;
	ld.global.f32 	%f78, [%rd19+16];
	ld.global.f32 	%f79, [%rd20+16];
	fma.rn.f32 	%f80, %f78, %f79, %f77;
	ld.global.f32 	%f81, [%rd19+20];
	ld.global.f32 	%f82, [%rd20+20];
	fma.rn.f32 	%f83, %f81, %f82, %f80;
	ld.global.f32 	%f84, [%rd19+24];
	ld.global.f32 	%f85, [%rd20+24];
	fma.rn.f32 	%f86, %f84, %f85, %f83;
	ld.global.f32 	%f87, [%rd19+28];
	ld.global.f32 	%f88, [%rd20+28];
	fma.rn.f32 	%f115, %f87, %f88, %f86;
	add.s32 	%r24, %r24, 8;
$L__BB5_8:
	setp.eq.s32 	%p7, %r8, 0;
	@%p7 bra 	$L__BB5_14;
	and.b32  	%r11, %r17, 3;
	setp.lt.u32 	%p8, %r8, 4;
	@%p8 bra 	$L__BB5_11;
	mul.wide.u32 	%rd21, %r24, 4;
	add.s64 	%rd22, %rd2, %rd21;
	ld.global.f32 	%f90, [%rd22];
	add.s64 	%rd23, %rd1, %rd21;
	ld.global.f32 	%f91, [%rd23];
	fma.rn.f32 	%f92, %f90, %f91, %f115;
	ld.global.f32 	%f93, [%rd22+4];
	ld.global.f32 	%f94, [%rd23+4];
	fma.rn.f32 	%f95, %f93, %f94, %f92;
	ld.global.f32 	%f96, [%rd22+8];
	ld.global.f32 	%f97, [%rd23+8];
	fma.rn.f32 	%f98, %f96, %f97, %f95;
	ld.global.f32 	%f99, [%rd22+12];
	ld.global.f32 	%f100, [%rd23+12];
	fma.rn.f32 	%f115, %f99, %f100, %f98;
	add.s32 	%r24, %r24, 4;
$L__BB5_11:
	setp.eq.s32 	%p9, %r11, 0;
	@%p9 bra 	$L__BB5_14;
	mul.wide.u32 	%rd24, %r24, 4;
	add.s64 	%rd33, %rd1, %rd24;
	add.s64 	%rd32, %rd2, %rd24;
	neg.s32 	%r26, %r11;
$L__BB5_13:
	.pragma "nounroll";
	ld.global.f32 	%f101, [%rd32];
	ld.global.f32 	%f102, [%rd33];
	fma.rn.f32 	%f115, %f101, %f102, %f115;
	add.s64 	%rd33, %rd33, 4;
	add.s64 	%rd32, %rd32, 4;
	add.s32 	%r26, %r26, 1;
	setp.ne.s32 	%p10, %r26, 0;
	@%p10 bra 	$L__BB5_13;
$L__BB5_14:
	mul.wide.s32 	%rd25, %r1, 4;
	add.s64 	%rd26, %rd2, %rd25;
	ld.global.f32 	%f103, [%rd26];
	add.s64 	%rd27, %rd1, %rd25;
	ld.global.f32 	%f104, [%rd27];
	sub.f32 	%f105, %f104, %f115;
	mul.f32 	%f106, %f103, %f105;
	cvta.to.global.u64 	%rd28, %rd15;
	add.s64 	%rd29, %rd28, %rd25;
	st.global.f32 	[%rd29], %f106;
$L__BB5_15:
	ret;

}
	// .globl	_Z19bce_backward_kernelPKfS0_S0_Pfi
.visible .entry _Z19bce_backward_kernelPKfS0_S0_Pfi(
	.param .u64 .ptr .align 1 _Z19bce_backward_kernelPKfS0_S0_Pfi_param_0,
	.param .u64 .ptr .align 1 _Z19bce_backward_kernelPKfS0_S0_Pfi_param_1,
	.param .u64 .ptr .align 1 _Z19bce_backward_kernelPKfS0_S0_Pfi_param_2,
	.param .u64 .ptr .align 1 _Z19bce_backward_kernelPKfS0_S0_Pfi_param_3,
	.param .u32 _Z19bce_backward_kernelPKfS0_S0_Pfi_param_4
)
{
	.reg .pred 	%p<2>;
	.reg .b32 	%r<6>;
	.reg .b32 	%f<14>;
	.reg .b64 	%rd<14>;

	ld.param.u64 	%rd1, [_Z19bce_backward_kernelPKfS0_S0_Pfi_param_0];
	ld.param.u64 	%rd2, [_Z19bce_backward_kernelPKfS0_S0_Pfi_param_1];
	ld.param.u64 	%rd3, [_Z19bce_backward_kernelPKfS0_S0_Pfi_param_2];
	ld.param.u64 	%rd4, [_Z19bce_backward_kernelPKfS0_S0_Pfi_param_3];
	ld.param.u32 	%r2, [_Z19bce_backward_kernelPKfS0_S0_Pfi_param_4];
	mov.u32 	%r3, %ctaid.x;
	mov.u32 	%r4, %ntid.x;
	mov.u32 	%r5, %tid.x;
	mad.lo.s32 	%r1, %r3, %r4, %r5;
	setp.ge.s32 	%p1, %r1, %r2;
	@%p1 bra 	$L__BB6_2;
	cvta.to.global.u64 	%rd5, %rd1;
	cvta.to.global.u64 	%rd6, %rd2;
	cvta.to.global.u64 	%rd7, %rd3;
	cvta.to.global.u64 	%rd8, %rd4;
	mul.wide.s32 	%rd9, %r1, 4;
	add.s64 	%rd10, %rd5, %rd9;
	ld.global.f32 	%f1, [%rd10];
	add.s64 	%rd11, %rd6, %rd9;
	ld.global.f32 	%f2, [%rd11];
	add.f32 	%f3, %f2, 0f26901D7D;
	div.rn.f32 	%f4, %f1, %f3;
	mov.f32 	%f5, 0f3F800000;
	sub.f32 	%f6, %f5, %f1;
	sub.f32 	%f7, %f5, %f2;
	add.f32 	%f8, %f7, 0f26901D7D;
	div.rn.f32 	%f9, %f6, %f8;
	sub.f32 	%f10, %f4, %f9;
	neg.f32 	%f11, %f10;
	add.s64 	%rd12, %rd7, %rd9;
	ld.global.f32 	%f12, [%rd12];
	mul.f32 	%f13, %f12, %f11;
	add.s64 	%rd13, %rd8, %rd9;
	st.global.f32 	[%rd13], %f13;
$L__BB6_2:
	ret;

}
	// .globl	_Z28cross_entropy_forward_kernelPKfS0_Pfmm
.visible .entry _Z28cross_entropy_forward_kernelPKfS0_Pfmm(
	.param .u64 .ptr .align 1 _Z28cross_entropy_forward_kernelPKfS0_Pfmm_param_0,
	.param .u64 .ptr .align 1 _Z28cross_entropy_forward_kernelPKfS0_Pfmm_param_1,
	.param .u64 .ptr .align 1 _Z28cross_entropy_forward_kernelPKfS0_Pfmm_param_2,
	.param .u64 _Z28cross_entropy_forward_kernelPKfS0_Pfmm_param_3,
	.param .u64 _Z28cross_entropy_forward_kernelPKfS0_Pfmm_param_4
)
{
	.reg .pred 	%p<30>;
	.reg .b32 	%r<33>;
	.reg .b32 	%f<207>;
	.reg .b64 	%rd<43>;

	ld.param.u64 	%rd20, [_Z28cross_entropy_forward_kernelPKfS0_Pfmm_param_0];
	ld.param.u64 	%rd21, [_Z28cross_entropy_forward_kernelPKfS0_Pfmm_param_1];
	ld.param.u64 	%rd18, [_Z28cross_entropy_forward_kernelPKfS0_Pfmm_param_2];
	ld.param.u64 	%rd22, [_Z28cross_entropy_forward_kernelPKfS0_Pfmm_param_3];
	ld.param.u64 	%rd19, [_Z28cross_entropy_forward_kernelPKfS0_Pfmm_param_4];
	cvta.to.global.u64 	%rd1, %rd21;
	cvta.to.global.u64 	%rd2, %rd20;
	mov.u32 	%r1, %ctaid.x;
	mov.u32 	%r2, %ntid.x;
	mov.u32 	%r3, %tid.x;
	mad.lo.s32 	%r4, %r1, %r2, %r3;
	cvt.s64.s32 	%rd3, %r4;
	setp.le.u64 	%p1, %rd22, %rd3;
	@%p1 bra 	$L__BB7_11;
	setp.eq.s64 	%p2, %rd19, 0;
	mov.f32 	%f206, 0f00000000;
	@%p2 bra 	$L__BB7_10;
	mul.lo.s64 	%rd4, %rd19, %rd3;
	and.b64  	%rd5, %rd19, 3;
	setp.lt.u64 	%p3, %rd19, 4;
	mov.f32 	%f206, 0f00000000;
	mov.b64 	%rd42, 0;
	@%p3 bra 	$L__BB7_5;
	and.b64  	%rd42, %rd19, -4;
	shl.b64 	%rd24, %rd4, 2;
	add.s64 	%rd25, %rd24, 8;
	add.s64 	%rd39, %rd2, %rd25;
	add.s64 	%rd38, %rd1, %rd25;
	mov.f32 	%f206, 0f00000000;
	mov.u64 	%rd40, %rd42;
$L__BB7_4:
	.pragma "nounroll";
	ld.global.f32 	%f14, [%rd39+-8];
	max.f32 	%f15, %f14, 0f33D6BF95;
	min.f32 	%f16, %f15, 0f3F7FFFFE;
	ld.global.f32 	%f17, [%rd38+-8];
	setp.lt.f32 	%p4, %f16, 0f00800000;
	mul.f32 	%f18, %f16, 0f4B000000;
	selp.f32 	%f19, %f18, %f16, %p4;
	selp.f32 	%f20, 0fC1B80000, 0f00000000, %p4;
	mov.b32 	%r5, %f19;
	add.s32 	%r6, %r5, -1059760811;
	and.b32  	%r7, %r6, -8388608;
	sub.s32 	%r8, %r5, %r7;
	mov.b32 	%f21, %r8;
	cvt.rn.f32.s32 	%f22, %r7;
	fma.rn.f32 	%f23, %f22, 0f34000000, %f20;
	add.f32 	%f24, %f21, 0fBF800000;
	fma.rn.f32 	%f25, %f24, 0fBE055027, 0f3E1039F6;
	fma.rn.f32 	%f26, %f25, %f24, 0fBDF8CDCC;
	fma.rn.f32 	%f27, %f26, %f24, 0f3E0F2955;
	fma.rn.f32 	%f28, %f27, %f24, 0fBE2AD8B9;
	fma.rn.f32 	%f29, %f28, %f24, 0f3E4CED0B;
	fma.rn.f32 	%f30, %f29, %f24, 0fBE7FFF22;
	fma.rn.f32 	%f31, %f30, %f24, 0f3EAAAA78;
	fma.rn.f32 	%f32, %f31, %f24, 0fBF000000;
	mul.f32 	%f33, %f24, %f32;
	fma.rn.f32 	%f34, %f33, %f24, %f24;
	fma.rn.f32 	%f35, %f23, 0f3F317218, %f34;
	setp.gt.u32 	%p5, %r5, 2139095039;
	fma.rn.f32 	%f36, %f19, 0f7F800000, 0f7F800000;
	selp.f32 	%f37, %f36, %f35, %p5;
	setp.eq.f32 	%p6, %f19, 0f00000000;
	selp.f32 	%f38, 0fFF800000, %f37, %p6;
	mul.f32 	%f39, %f17, %f38;
	sub.f32 	%f40, %f206, %f39;
	ld.global.f32 	%f41, [%rd39+-4];
	max.f32 	%f42, %f41, 0f33D6BF95;
	min.f32 	%f43, %f42, 0f3F7FFFFE;
	ld.global.f32 	%f44, [%rd38+-4];
	setp.lt.f32 	%p7, %f43, 0f00800000;
	mul.f32 	%f45, %f43, 0f4B000000;
	selp.f32 	%f46, %f45, %f43, %p7;
	selp.f32 	%f47, 0fC1B80000, 0f00000000, %p7;
	mov.b32 	%r9, %f46;
	add.s32 	%r10, %r9, -1059760811;
	and.b32  	%r11, %r10, -8388608;
	sub.s32 	%r12, %r9, %r11;
	mov.b32 	%f48, %r12;
	cvt.rn.f32.s32 	%f49, %r11;
	fma.rn.f32 	%f50, %f49, 0f34000000, %f47;
	add.f32 	%f51, %f48, 0fBF800000;
	fma.rn.f32 	%f52, %f51, 0fBE055027, 0f3E1039F6;
	fma.rn.f32 	%f53, %f52, %f51, 0fBDF8CDCC;
	fma.rn.f32 	%f54, %f53, %f51, 0f3E0F2955;
	fma.rn.f32 	%f55, %f54, %f51, 0fBE2AD8B9;
	fma.rn.f32 	%f56, %f55, %f51, 0f3E4CED0B;
	fma.rn.f32 	%f57, %f56, %f51, 0fBE7FFF22;
	fma.rn.f32 	%f58, %f57, %f51, 0f3EAAAA78;
	fma.rn.f32 	%f59, %f58, %f51, 0fBF000000;
	mul.f32 	%f60, %f51, %f59;
	fma.rn.f32 	%f61, %f60, %f51, %f51;
	fma.rn.f32 	%f62, %f50, 0f3F317218, %f61;
	setp.gt.u32 	%p8, %r9, 2139095039;
	fma.rn.f32 	%f63, %f46, 0f7F800000, 0f7F800000;
	selp.f32 	%f64, %f63, %f62, %p8;
	setp.eq.f32 	%p9, %f46, 0f00000000;
	selp.f32 	%f65, 0fFF800000, %f64, %p9;
	mul.f32 	%f66, %f44, %f65;
	sub.f32 	%f67, %f40, %f66;
	ld.global.f32 	%f68, [%rd39];
	max.f32 	%f69, %f68, 0f33D6BF95;
	min.f32 	%f70, %f69, 0f3F7FFFFE;
	ld.global.f32 	%f71, [%rd38];
	setp.lt.f32 	%p10, %f70, 0f00800000;
	mul.f32 	%f72, %f70, 0f4B000000;
	selp.f32 	%f73, %f72, %f70, %p10;
	selp.f32 	%f74, 0fC1B80000, 0f00000000, %p10;
	mov.b32 	%r13, %f73;
	add.s32 	%r14, %r13, -1059760811;
	and.b32  	%r15, %r14, -8388608;
	sub.s32 	%r16, %r13, %r15;
	mov.b32 	%f75, %r16;
	cvt.rn.f32.s32 	%f76, %r15;
	fma.rn.f32 	%f77, %f76, 0f34000000, %f74;
	add.f32 	%f78, %f75, 0fBF800000;
	fma.rn.f32 	%f79, %f78, 0fBE055027, 0f3E1039F6;
	fma.rn.f32 	%f80, %f79, %f78, 0fBDF8CDCC;
	fma.rn.f32 	%f81, %f80, %f78, 0f3E0F2955;
	fma.rn.f32 	%f82, %f81, %f78, 0fBE2AD8B9;
	fma.rn.f32 	%f83, %f82, %f78, 0f3E4CED0B;
	fma.rn.f32 	%f84, %f83, %f78, 0fBE7FFF22;
	fma.rn.f32 	%f85, %f84, %f78, 0f3EAAAA78;
	fma.rn.f32 	%f86, %f85, %f78, 0fBF000000;
	mul.f32 	%f87, %f78, %f86;
	fma.rn.f32 	%f88, %f87, %f78, %f78;
	fma.rn.f32 	%f89, %f77, 0f3F317218, %f88;
	setp.gt.u32 	%p11, %r13, 2139095039;
	fma.rn.f32 	%f90, %f73, 0f7F800000, 0f7F800000;
	selp.f32 	%f91, %f90, %f89, %p11;
	setp.eq.f32 	%p12, %f73, 0f00000000;
	selp.f32 	%f92, 0fFF800000, %f91, %p12;
	mul.f32 	%f93, %f71, %f92;
	sub.f32 	%f94, %f67, %f93;
	ld.global.f32 	%f95, [%rd39+4];
	max.f32 	%f96, %f95, 0f33D6BF95;
	min.f32 	%f97, %f96, 0f3F7FFFFE;
	ld.global.f32 	%f98, [%rd38+4];
	setp.lt.f32 	%p13, %f97, 0f00800000;
	mul.f32 	%f99, %f97, 0f4B000000;
	selp.f32 	%f100, %f99, %f97, %p13;
	selp.f32 	%f101, 0fC1B80000, 0f00000000, %p13;
	mov.b32 	%r17, %f100;
	add.s32 	%r18, %r17, -1059760811;
	and.b32  	%r19, %r18, -8388608;
	sub.s32 	%r20, %r17, %r19;
	mov.b32 	%f102, %r20;
	cvt.rn.f32.s32 	%f103, %r19;
	fma.rn.f32 	%f104, %f103, 0f34000000, %f101;
	add.f32 	%f105, %f102, 0fBF800000;
	fma.rn.f32 	%f106, %f105, 0fBE055027, 0f3E1039F6;
	fma.rn.f32 	%f107, %f106, %f105, 0fBDF8CDCC;
	fma.rn.f32 	%f108, %f107, %f105, 0f3E0F2955;
	fma.rn.f32 	%f109, %f108, %f105, 0fBE2AD8B9;
	fma.rn.f32 	%f110, %f109, %f105, 0f3E4CED0B;
	fma.rn.f32 	%f111, %f110, %f105, 0fBE7FFF22;
	fma.rn.f32 	%f112, %f111, %f105, 0f3EAAAA78;
	fma.rn.f32 	%f113, %f112, %f105, 0fBF000000;
	mul.f32 	%f114, %f105, %f113;
	fma.rn.f32 	%f115, %f114, %f105, %f105;
	fma.rn.f32 	%f116, %f104, 0f3F317218, %f115;
	setp.gt.u32 	%p14, %r17, 2139095039;
	fma.rn.f32 	%f117, %f100, 0f7F800000, 0f7F800000;
	selp.f32 	%f118, %f117, %f116, %p14;
	setp.eq.f32 	%p15, %f100, 0f00000000;
	selp.f32 	%f119, 0fFF800000, %f118, %p15;
	mul.f32 	%f120, %f98, %f119;
	sub.f32 	%f206, %f94, %f120;
	add.s64 	%rd40, %rd40, -4;
	add.s64 	%rd39, %rd39, 16;
	add.s64 	%rd38, %rd38, 16;
	setp.ne.s64 	%p16, %rd40, 0;
	@%p16 bra 	$L__BB7_4;
$L__BB7_5:
	setp.eq.s64 	%p17, %rd5, 0;
	@%p17 bra 	$L__BB7_10;
	setp.eq.s64 	%p18, %rd5, 1;
	@%p18 bra 	$L__BB7_8;
	add.s64 	%rd26, %rd42, %rd4;
	shl.b64 	%rd27, %rd26, 2;
	add.s64 	%rd28, %rd2, %rd27;
	ld.global.f32 	%f122, [%rd28];
	max.f32 	%f123, %f122, 0f33D6BF95;
	min.f32 	%f124, %f123, 0f3F7FFFFE;
	add.s64 	%rd29, %rd1, %rd27;
	ld.global.f32 	%f125, [%rd29];
	setp.lt.f32 	%p19, %f124, 0f00800000;
	mul.f32 	%f126, %f124, 0f4B000000;
	selp.f32 	%f127, %f126, %f124, %p19;
	selp.f32 	%f128, 0fC1B80000, 0f00000000, %p19;
	mov.b32 	%r21, %f127;
	add.s32 	%r22, %r21, -1059760811;
	and.b32  	%r23, %r22, -8388608;
	sub.s32 	%r24, %r21, %r23;
	mov.b32 	%f129, %r24;
	cvt.rn.f32.s32 	%f130, %r23;
	fma.rn.f32 	%f131, %f130, 0f34000000, %f128;
	add.f32 	%f132, %f129, 0fBF800000;
	fma.rn.f32 	%f133, %f132, 0fBE055027, 0f3E1039F6;
	fma.rn.f32 	%f134, %f133, %f132, 0fBDF8CDCC;
	fma.rn.f32 	%f135, %f134, %f132, 0f3E0F2955;
	fma.rn.f32 	%f136, %f135, %f132, 0fBE2AD8B9;
	fma.rn.f32 	%f137, %f136, %f132, 0f3E4CED0B;
	fma.rn.f32 	%f138, %f137, %f132, 0fBE7FFF22;
	fma.rn.f32 	%f139, %f138, %f132, 0f3EAAAA78;
	fma.rn.f32 	%f140, %f139, %f132, 0fBF000000;
	mul.f32 	%f141, %f132, %f140;
	fma.rn.f32 	%f142, %f141, %f132, %f132;
	fma.rn.f32 	%f143, %f131, 0f3F317218, %f142;
	setp.gt.u32 	%p20, %r21, 2139095039;
	fma.rn.f32 	%f144, %f127, 0f7F800000, 0f7F800000;
	selp.f32 	%f145, %f144, %f143, %p20;
	setp.eq.f32 	%p21, %f127, 0f00000000;
	selp.f32 	%f146, 0fFF800000, %f145, %p21;
	mul.f32 	%f147, %f125, %f146;
	sub.f32 	%f148, %f206, %f147;
	ld.global.f32 	%f149, [%rd28+4];
	max.f32 	%f150, %f149, 0f33D6BF95;
	min.f32 	%f151, %f150, 0f3F7FFFFE;
	ld.global.f32 	%f152, [%rd29+4];
	setp.lt.f32 	%p22, %f151, 0f00800000;
	mul.f32 	%f153, %f151, 0f4B000000;
	selp.f32 	%f154, %f153, %f151, %p22;
	selp.f32 	%f155, 0fC1B80000, 0f00000000, %p22;
	mov.b32 	%r25, %f154;
	add.s32 	%r26, %r25, -1059760811;
	and.b32  	%r27, %r26, -8388608;
	sub.s32 	%r28, %r25, %r27;
	mov.b32 	%f156, %r28;
	cvt.rn.f32.s32 	%f157, %r27;
	fma.rn.f32 	%f158, %f157, 0f34000000, %f155;
	add.f32 	%f159, %f156, 0fBF800000;
	fma.rn.f32 	%f160, %f159, 0fBE055027, 0f3E1039F6;
	fma.rn.f32 	%f161, %f160, %f159, 0fBDF8CDCC;
	fma.rn.f32 	%f162, %f161, %f159, 0f3E0F2955;
	fma.rn.f32 	%f163, %f162, %f159, 0fBE2AD8B9;
	fma.rn.f32 	%f164, %f163, %f159, 0f3E4CED0B;
	fma.rn.f32 	%f165, %f164, %f159, 0fBE7FFF22;
	fma.rn.f32 	%f166, %f165, %f159, 0f3EAAAA78;
	fma.rn.f32 	%f167, %f166, %f159, 0fBF000000;
	mul.f32 	%f168, %f159, %f167;
	fma.rn.f32 	%f169, %f168, %f159, %f159;
	fma.rn.f32 	%f170, %f158, 0f3F317218, %f169;
	setp.gt.u32 	%p23, %r25, 2139095039;
	fma.rn.f32 	%f171, %f154, 0f7F800000, 0f7F800000;
	selp.f32 	%f172, %f171, %f170, %p23;
	setp.eq.f32 	%p24, %f154, 0f00000000;
	selp.f32 	%f173, 0fFF800000, %f172, %p24;
	mul.f32 	%f174, %f152, %f173;
	sub.f32 	%f206, %f148, %f174;
	add.s64 	%rd42, %rd42, 2;
$L__BB7_8:
	and.b64  	%rd30, %rd19, 1;
	setp.eq.b64 	%p25, %rd30, 1;
	not.pred 	%p26, %p25;
	@%p26 bra 	$L__BB7_10;
	add.s64 	%rd31, %rd42, %rd4;
	shl.b64 	%rd32, %rd31, 2;
	add.s64 	%rd33, %rd2, %rd32;
	ld.global.f32 	%f175, [%rd33];
	max.f32 	%f176, %f175, 0f33D6BF95;
	min.f32 	%f177, %f176, 0f3F7FFFFE;
	add.s64 	%rd34, %rd1, %rd32;
	ld.global.f32 	%f178, [%rd34];
	setp.lt.f32 	%p27, %f177, 0f00800000;
	mul.f32 	%f179, %f177, 0f4B000000;
	selp.f32 	%f180, %f179, %f177, %p27;
	selp.f32 	%f181, 0fC1B80000, 0f00000000, %p27;
	mov.b32 	%r29, %f180;
	add.s32 	%r30, %r29, -1059760811;
	and.b32  	%r31, %r30, -8388608;
	sub.s32 	%r32, %r29, %r31;
	mov.b32 	%f182, %r32;
	cvt.rn.f32.s32 	%f183, %r31;
	fma.rn.f32 	%f184, %f183, 0f34000000, %f181;
	add.f32 	%f185, %f182, 0fBF800000;
	fma.rn.f32 	%f186, %f185, 0fBE055027, 0f3E1039F6;
	fma.rn.f32 	%f187, %f186, %f185, 0fBDF8CDCC;
	fma.rn.f32 	%f188, %f187, %f185, 0f3E0F2955;
	fma.rn.f32 	%f189, %f188, %f185, 0fBE2AD8B9;
	fma.rn.f32 	%f190, %f189, %f185, 0f3E4CED0B;
	fma.rn.f32 	%f191, %f190, %f185, 0fBE7FFF22;
	fma.rn.f32 	%f192, %f191, %f185, 0f3EAAAA78;
	fma.rn.f32 	%f193, %f192, %f185, 0fBF000000;
	mul.f32 	%f194, %f185, %f193;
	fma.rn.f32 	%f195, %f194, %f185, %f185;
	fma.rn.f32 	%f196, %f184, 0f3F317218, %f195;
	setp.gt.u32 	%p28, %r29, 2139095039;
	fma.rn.f32 	%f197, %f180, 0f7F800000, 0f7F800000;
	selp.f32 	%f198, %f197, %f196, %p28;
	setp.eq.f32 	%p29, %f180, 0f00000000;
	selp.f32 	%f199, 0fFF800000, %f198, %p29;
	mul.f32 	%f200, %f178, %f199;
	sub.f32 	%f206, %f206, %f200;
$L__BB7_10:
	cvta.to.global.u64 	%rd35, %rd18;
	shl.b64 	%rd36, %rd3, 2;
	add.s64 	%rd37, %rd35, %rd36;
	st.global.f32 	[%rd37], %f206;
$L__BB7_11:
	ret;

}
	// .globl	_Z29cross_entropy_backward_kernelPKfS0_S0_Pfii
.visible .entry _Z29cross_entropy_backward_kernelPKfS0_S0_Pfii(
	.param .u64 .ptr .align 1 _Z29cross_entropy_backward_kernelPKfS0_S0_Pfii_param_0,
	.param .u64 .ptr .align 1 _Z29cross_entropy_backward_kernelPKfS0_S0_Pfii_param_1,
	.param .u64 .ptr .align 1 _Z29cross_entropy_backward_kernelPKfS0_S0_Pfii_param_2,
	.param .u64 .ptr .align 1 _Z29cross_entropy_backward_kernelPKfS0_S0_Pfii_param_3,
	.param .u32 _Z29cross_entropy_backward_kernelPKfS0_S0_Pfii_param_4,
	.param .u32 _Z29cross_entropy_backward_kernelPKfS0_S0_Pfii_param_5
)
{
	.reg .pred 	%p<2>;
	.reg .b32 	%r<8>;
	.reg .b32 	%f<6>;
	.reg .b64 	%rd<15>;

	ld.param.u64 	%rd1, [_Z29cross_entropy_backward_kernelPKfS0_S0_Pfii_param_0];
	ld.param.u64 	%rd2, [_Z29cross_entropy_backward_kernelPKfS0_S0_Pfii_param_1];
	ld.param.u64 	%rd3, [_Z29cross_entropy_backward_kernelPKfS0_S0_Pfii_param_2];
	ld.param.u64 	%rd4, [_Z29cross_entropy_backward_kernelPKfS0_S0_Pfii_param_3];
	ld.param.u32 	%r3, [_Z29cross_entropy_backward_kernelPKfS0_S0_Pfii_param_4];
	ld.param.u32 	%r2, [_Z29cross_entropy_backward_kernelPKfS0_S0_Pfii_param_5];
	mov.u32 	%r4, %ctaid.x;
	mov.u32 	%r5, %ntid.x;
	mov.u32 	%r6, %tid.x;
	mad.lo.s32 	%r1, %r4, %r5, %r6;
	setp.ge.s32 	%p1, %r1, %r3;
	@%p1 bra 	$L__BB8_2;
	cvta.to.global.u64 	%rd5, %rd2;
	cvta.to.global.u64 	%rd6, %rd1;
	cvta.to.global.u64 	%rd7, %rd3;
	cvta.to.global.u64 	%rd8, %rd4;
	rem.s32 	%r7, %r1, %r2;
	mul.wide.s32 	%rd9, %r1, 4;
	add.s64 	%rd10, %rd5, %rd9;
	ld.global.f32 	%f1, [%rd10];
	add.s64 	%rd11, %rd6, %rd9;
	ld.global.f32 	%f2, [%rd11];
	sub.f32 	%f3, %f1, %f2;
	mul.wide.s32 	%rd12, %r7, 4;
	add.s64 	%rd13, %rd7, %rd12;
	ld.global.f32 	%f4, [%rd13];
	mul.f32 	%f5, %f3, %f4;
	add.s64 	%rd14, %rd8, %rd9;
	st.global.f32 	[%rd14], %f5;
$L__BB8_2:
	ret;

}
	// .globl	_Z31conv2d_forward_kernel_optimizedPKfS0_S0_Pfmmmmmmmmmm
.visible .entry _Z31conv2d_forward_kernel_optimizedPKfS0_S0_Pfmmmmmmmmmm(
	.param .u64 .ptr .align 1 _Z31conv2d_forward_kernel_optimizedPKfS0_S0_Pfmmmmmmmmmm_param_0,
	.param .u64 .ptr .align 1 _Z31conv2d_forward_kernel_optimizedPKfS0_S0_Pfmmmmmmmmmm_param_1,
	.param .u64 .ptr .align 1 _Z31conv2d_forward_kernel_optimizedPKfS0_S0_Pfmmmmmmmmmm_param_2,
	.param .u64 .ptr .align 1 _Z31conv2d_forward_kernel_optimizedPKfS0_S0_Pfmmmmmmmmmm_param_3,
	.param .u64 _Z31conv2d_forward_kernel_optimizedPKfS0_S0_Pfmmmmmmmmmm_param_4,
	.param .u64 _Z31conv2d_forward_kernel_optimizedPKfS0_S0_Pfmmmmmmmmmm_param_5,
	.param .u64 _Z31conv2d_forward_kernel_optimizedPKfS0_S0_Pfmmmmmmmmmm_param_6,
	.param .u64 _Z31conv2d_forward_kernel_optimizedPKfS0_S0_Pfmmmmmmmmmm_param_7,
	.param .u64 _Z31conv2d_forward_kernel_optimizedPKfS0_S0_Pfmmmmmmmmmm_param_8,
	.param .u64 _Z31conv2d_forward_kernel_optimizedPKfS0_S0_Pfmmmmmmmmmm_param_9,
	.param .u64 _Z31conv2d_forward_kernel_optimizedPKfS0_S0_Pfmmmmmmmmmm_param_10,
	.param .u64 _Z31conv2d_forward_kernel_optimizedPKfS0_S0_Pfmmmmmmmmmm_param_11,
	.param .u64 _Z31conv2d_forward_kernel_optimizedPKfS0_S0_Pfmmmmmmmmmm_param_12,
	.param .u64 _Z31conv2d_forward_kernel_optimizedPKfS0_S0_Pfmmmmmmmmmm_param_13
)
{
	.reg .pred 	%p<60>;
	.reg .b32 	%r<89>;
	.reg .b32 	%f<60>;
	.reg .b64 	%rd<89>;

	ld.param.u64 	%rd23, [_Z31conv2d_forward_kernel_optimizedPKfS0_S0_Pfmmmmmmmmmm_param_5];
	ld.param.u64 	%rd25, [_Z31conv2d_forward_kernel_optimizedPKfS0_S0_Pfmmmmmmmmmm_param_7];
	ld.param.u64 	%rd26, [_Z31conv2d_forward_kernel_optimizedPKfS0_S0_Pfmmmmmmmmmm_param_8];
	ld.param.u64 	%rd27, [_Z31conv2d_forward_kernel_optimizedPKfS0_S0_Pfmmmmmmmmmm_param_9];
	ld.param.u64 	%rd30, [_Z31conv2d_forward_kernel_optimizedPKfS0_S0_Pfmmmmmmmmmm_param_12];
	ld.param.u64 	%rd31, [_Z31conv2d_forward_kernel_optimizedPKfS0_S0_Pfmmmmmmmmmm_param_13];
	mov.u32 	%r1, %tid.x;
	mov.u32 	%r2, %tid.y;
	mov.u32 	%r3, %ctaid.x;
	mov.u32 	%r4, %ctaid.y;
	mov.u32 	%r27, %ctaid.z;
	cvt.u64.u32 	%rd1, %r27;
	and.b64  	%rd32, %rd31, -4294967296;
	setp.ne.s64 	%p4, %rd32, 0;
	@%p4 bra 	$L__BB9_2;
	cvt.u32.u64 	%r28, %rd31;
	cvt.u32.u64 	%r29, %rd1;
	div.u32 	%r30, %r29, %r28;
	mul.lo.s32 	%r31, %r30, %r28;
	sub.s32 	%r32, %r29, %r31;
	cvt.u64.u32 	%rd85, %r30;
	cvt.u64.u32 	%rd86, %r32;
	bra.uni 	$L__BB9_3;
$L__BB9_2:
	div.u64 	%rd85, %rd1, %rd31;
	mul.lo.s64 	%rd33, %rd85, %rd31;
	sub.s64 	%rd86, %rd1, %rd33;
$L__BB9_3:
	cvt.u32.u64 	%r33, %rd85;
	shl.b32 	%r34, %r33, 4;
	add.s32 	%r5, %r34, %r2;
	cvt.u32.u64 	%r35, %rd86;
	shl.b32 	%r36, %r35, 4;
	add.s32 	%r6, %r36, %r1;
	setp.eq.s64 	%p5, %rd23, 0;
	mov.f32 	%f49, 0f00000000;
	@%p5 bra 	$L__BB9_33;
	ld.param.u64 	%rd84, [_Z31conv2d_forward_kernel_optimizedPKfS0_S0_Pfmmmmmmmmmm_param_11];
	ld.param.u64 	%rd83, [_Z31conv2d_forward_kernel_optimizedPKfS0_S0_Pfmmmmmmmmmm_param_10];
	cvt.u64.u32 	%rd35, %r5;
	mul.lo.s64 	%rd36, %rd83, %rd35;
	sub.s64 	%rd37, %rd36, %rd84;
	cvt.u64.u32 	%rd38, %r6;
	mul.lo.s64 	%rd39, %rd83, %rd38;
	sub.s64 	%rd40, %rd39, %rd84;
	or.b64  	%rd41, %rd37, %rd40;
	and.b64  	%rd42, %rd41, 2147483648;
	cvt.s64.s32 	%rd43, %rd37;
	setp.lt.u64 	%p6, %rd43, %rd25;
	setp.eq.s64 	%p7, %rd42, 0;
	cvt.s64.s32 	%rd44, %rd40;
	setp.lt.u64 	%p8, %rd44, %rd26;
	and.pred  	%p9, %p6, %p8;
	and.pred  	%p1, %p9, %p7;
	and.b64  	%rd8, %rd37, 2147483647;
	and.b64  	%rd9, %rd40, 2147483647;
	cvt.u64.u32 	%rd10, %r1;
	cvt.u64.u32 	%rd11, %r2;
	max.u64 	%rd45, %rd10, %rd11;
	setp.lt.u64 	%p2, %rd45, %rd27;
	cvt.u32.u64 	%r7, %rd27;
	cvt.u32.u64 	%r8, %rd37;
	cvt.u32.u64 	%r9, %rd40;
	and.b64  	%rd12, %rd27, 3;
	and.b64  	%rd13, %rd27, -4;
	shl.b32 	%r40, %r1, 2;
	mov.u32 	%r41, shared_mem;
	add.s32 	%r42, %r40, %r41;
	add.s32 	%r10, %r42, 8;
	mov.f32 	%f49, 0f00000000;
	mov.b64 	%rd87, 0;
	not.pred 	%p10, %p1;
	shl.b32 	%r43, %r2, 4;
	add.s32 	%r44, %r43, %r1;
	shl.b32 	%r45, %r44, 2;
	not.pred 	%p11, %p2;
$L__BB9_5:
	mov.f32 	%f46, 0f00000000;
	@%p10 bra 	$L__BB9_7;
	ld.param.u64 	%rd78, [_Z31conv2d_forward_kernel_optimizedPKfS0_S0_Pfmmmmmmmmmm_param_0];
	cvt.u64.u32 	%rd46, %r3;
	mad.lo.s64 	%rd47, %rd23, %rd46, %rd87;
	mad.lo.s64 	%rd48, %rd47, %rd25, %rd8;
	mad.lo.s64 	%rd49, %rd48, %rd26, %rd9;
	cvta.to.global.u64 	%rd50, %rd78;
	shl.b64 	%rd51, %rd49, 2;
	add.s64 	%rd52, %rd50, %rd51;
	ld.global.nc.f32 	%f46, [%rd52];
$L__BB9_7:
	mov.u32 	%r46, shared_mem;
	add.s32 	%r47, %r46, %r45;
	st.shared.f32 	[%r47], %f46;
	@%p11 bra 	$L__BB9_9;
	ld.param.u64 	%rd79, [_Z31conv2d_forward_kernel_optimizedPKfS0_S0_Pfmmmmmmmmmm_param_1];
	cvt.u64.u32 	%rd53, %r4;
	mad.lo.s64 	%rd54, %rd23, %rd53, %rd87;
	mad.lo.s64 	%rd55, %rd54, %rd27, %rd11;
	mad.lo.s64 	%rd56, %rd55, %rd27, %rd10;
	cvta.to.global.u64 	%rd57, %rd79;
	shl.b64 	%rd58, %rd56, 2;
	add.s64 	%rd59, %rd57, %rd58;
	ld.global.nc.f32 	%f27, [%rd59];
	mad.lo.s32 	%r48, %r2, %r7, %r1;
	shl.b32 	%r49, %r48, 2;
	mov.u32 	%r50, shared_mem;
	add.s32 	%r51, %r50, %r49;
	st.shared.f32 	[%r51+1024], %f27;
$L__BB9_9:
	setp.eq.s64 	%p12, %rd27, 0;
	bar.sync 	0;
	@%p12 bra 	$L__BB9_32;
	mov.b32 	%r84, 0;
$L__BB9_11:
	setp.lt.u64 	%p13, %rd27, 4;
	add.s32 	%r54, %r84, %r8;
	setp.gt.s32 	%p14, %r54, -1;
	cvt.s64.s32 	%rd60, %r54;
	setp.gt.u64 	%p15, %rd25, %rd60;
	and.pred  	%p3, %p14, %p15;
	add.s32 	%r12, %r2, %r84;
	mov.b32 	%r88, 0;
	@%p13 bra 	$L__BB9_22;
	mul.lo.s32 	%r56, %r7, %r84;
	shl.b32 	%r57, %r56, 2;
	mov.u32 	%r58, shared_mem;
	add.s32 	%r59, %r58, %r57;
	add.s32 	%r86, %r59, 1036;
	shl.b32 	%r60, %r12, 6;
	add.s32 	%r85, %r10, %r60;
	mov.b32 	%r88, 0;
	mov.u64 	%rd88, %rd13;
$L__BB9_13:
	.pragma "nounroll";
	add.s32 	%r18, %r88, %r9;
	setp.gt.s32 	%p16, %r18, -1;
	cvt.s64.s32 	%rd61, %r18;
	setp.gt.u64 	%p17, %rd26, %rd61;
	and.pred  	%p18, %p16, %p17;
	and.pred  	%p19, %p3, %p18;
	not.pred 	%p20, %p19;
	@%p20 bra 	$L__BB9_15;
	ld.shared.f32 	%f29, [%r85+-8];
	ld.shared.f32 	%f30, [%r86+-12];
	fma.rn.f32 	%f49, %f29, %f30, %f49;
$L__BB9_15:
	add.s32 	%r61, %r18, 1;
	setp.gt.s32 	%p21, %r61, -1;
	cvt.s64.s32 	%rd62, %r61;
	setp.gt.u64 	%p22, %rd26, %rd62;
	and.pred  	%p23, %p21, %p22;
	and.pred  	%p24, %p3, %p23;
	not.pred 	%p25, %p24;
	@%p25 bra 	$L__BB9_17;
	ld.shared.f32 	%f31, [%r85+-4];
	ld.shared.f32 	%f32, [%r86+-8];
	fma.rn.f32 	%f49, %f31, %f32, %f49;
$L__BB9_17:
	add.s32 	%r62, %r18, 2;
	setp.gt.s32 	%p26, %r62, -1;
	cvt.s64.s32 	%rd63, %r62;
	setp.gt.u64 	%p27, %rd26, %rd63;
	and.pred  	%p28, %p26, %p27;
	and.pred  	%p29, %p3, %p28;
	not.pred 	%p30, %p29;
	@%p30 bra 	$L__BB9_19;
	ld.shared.f32 	%f33, [%r85];
	ld.shared.f32 	%f34, [%r86+-4];
	fma.rn.f32 	%f49, %f33, %f34, %f49;
$L__BB9_19:
	add.s32 	%r63, %r18, 3;
	setp.gt.s32 	%p31, %r63, -1;
	cvt.s64.s32 	%rd64, %r63;
	setp.gt.u64 	%p32, %rd26, %rd64;
	and.pred  	%p33, %p31, %p32;
	and.pred  	%p34, %p3, %p33;
	not.pred 	%p35, %p34;
	@%p35 bra 	$L__BB9_21;
	ld.shared.f32 	%f35, [%r85+4];
	ld.shared.f32 	%f36, [%r86];
	fma.rn.f32 	%f49, %f35, %f36, %f49;
$L__BB9_21:
	add.s32 	%r88, %r88, 4;
	add.s64 	%rd88, %rd88, -4;
	add.s32 	%r86, %r86, 16;
	add.s32 	%r85, %r85, 16;
	setp.ne.s64 	%p36, %rd88, 0;
	@%p36 bra 	$L__BB9_13;
$L__BB9_22:
	setp.eq.s64 	%p37, %rd12, 0;
	@%p37 bra 	$L__BB9_31;
	add.s32 	%r23, %r88, %r9;
	setp.gt.s32 	%p38, %r23, -1;
	cvt.s64.s32 	%rd65, %r23;
	setp.gt.u64 	%p39, %rd26, %rd65;
	and.pred  	%p40, %p38, %p39;
	and.pred  	%p41, %p3, %p40;
	shl.b32 	%r64, %r12, 4;
	add.s32 	%r65, %r64, %r1;
	add.s32 	%r66, %r88, %r65;
	shl.b32 	%r67, %r66, 2;
	mov.u32 	%r68, shared_mem;
	add.s32 	%r24, %r68, %r67;
	mad.lo.s32 	%r69, %r84, %r7, %r88;
	shl.b32 	%r70, %r69, 2;
	add.s32 	%r71, %r68, %r70;
	add.s32 	%r25, %r71, 1024;
	not.pred 	%p42, %p41;
	@%p42 bra 	$L__BB9_25;
	ld.shared.f32 	%f37, [%r24];
	ld.shared.f32 	%f38, [%r25];
	fma.rn.f32 	%f49, %f37, %f38, %f49;
$L__BB9_25:
	setp.eq.s64 	%p43, %rd12, 1;
	@%p43 bra 	$L__BB9_31;
	add.s32 	%r72, %r23, 1;
	setp.gt.s32 	%p44, %r72, -1;
	cvt.s64.s32 	%rd66, %r72;
	setp.gt.u64 	%p45, %rd26, %rd66;
	and.pred  	%p46, %p44, %p45;
	and.pred  	%p47, %p3, %p46;
	not.pred 	%p48, %p47;
	@%p48 bra 	$L__BB9_28;
	ld.shared.f32 	%f39, [%r24+4];
	ld.shared.f32 	%f40, [%r25+4];
	fma.rn.f32 	%f49, %f39, %f40, %f49;
$L__BB9_28:
	setp.eq.s64 	%p49, %rd12, 2;
	@%p49 bra 	$L__BB9_31;
	add.s32 	%r73, %r23, 2;
	setp.gt.s32 	%p50, %r73, -1;
	cvt.s64.s32 	%rd67, %r73;
	setp.gt.u64 	%p51, %rd26, %rd67;
	and.pred  	%p52, %p50, %p51;
	and.pred  	%p53, %p3, %p52;
	not.pred 	%p54, %p53;
	@%p54 bra 	$L__BB9_31;
	ld.shared.f32 	%f41, [%r24+8];
	ld.shared.f32 	%f42, [%r25+8];
	fma.rn.f32 	%f49, %f41, %f42, %f49;
$L__BB9_31:
	add.s32 	%r84, %r84, 1;
	cvt.u64.u32 	%rd68, %r84;
	setp.gt.u64 	%p55, %rd27, %rd68;
	@%p55 bra 	$L__BB9_11;
$L__BB9_32:
	bar.sync 	0;
	add.s64 	%rd87, %rd87, 1;
	setp.gt.u64 	%p56, %rd23, %rd87;
	@%p56 bra 	$L__BB9_5;
$L__BB9_33:
	cvt.u64.u32 	%rd18, %r5;
	setp.le.u64 	%p57, %rd30, %rd18;
	cvt.u64.u32 	%rd69, %r6;
	setp.le.u64 	%p58, %rd31, %rd69;
	or.pred  	%p59, %p57, %p58;
	@%p59 bra 	$L__BB9_35;
	ld.param.u64 	%rd82, [_Z31conv2d_forward_kernel_optimizedPKfS0_S0_Pfmmmmmmmmmm_param_6];
	ld.param.u64 	%rd81, [_Z31conv2d_forward_kernel_optimizedPKfS0_S0_Pfmmmmmmmmmm_param_3];
	ld.param.u64 	%rd80, [_Z31conv2d_forward_kernel_optimizedPKfS0_S0_Pfmmmmmmmmmm_param_2];
	cvt.u64.u32 	%rd70, %r3;
	cvt.u64.u32 	%rd71, %r4;
	cvt.u32.u64 	%r75, %rd82;
	cvt.u32.u64 	%r76, %rd71;
	cvt.u32.u64 	%r77, %rd70;
	mad.lo.s32 	%r78, %r75, %r77, %r76;
	cvt.u32.u64 	%r79, %rd18;
	cvt.u32.u64 	%r80, %rd30;
	mad.lo.s32 	%r81, %r78, %r80, %r79;
	cvt.u32.u64 	%r82, %rd31;
	mad.lo.s32 	%r83, %r81, %r82, %r6;
	cvta.to.global.u64 	%rd72, %rd80;
	mul.wide.u32 	%rd73, %r4, 4;
	add.s64 	%rd74, %rd72, %rd73;
	ld.global.nc.f32 	%f43, [%rd74];
	add.f32 	%f44, %f49, %f43;
	cvta.to.global.u64 	%rd75, %rd81;
	mul.wide.s32 	%rd76, %r83, 4;
	add.s64 	%rd77, %rd75, %rd76;
	st.global.f32 	[%rd77], %f44;
$L__BB9_35:
	ret;

}
	// .globl	_Z28conv2d_backward_input_kernelPKfS0_Pfmmmmmmmmmm
.visible .entry _Z28conv2d_backward_input_kernelPKfS0_Pfmmmmmmmmmm(
	.param .u64 .ptr .align 1 _Z28conv2d_backward_input_kernelPKfS0_Pfmmmmmmmmmm_param_0,
	.param .u64 .ptr .align 1 _Z28conv2d_backward_input_kernelPKfS0_Pfmmmmmmmmmm_param_1,
	.param .u64 .ptr .align 1 _Z28conv2d_backward_input_kernelPKfS0_Pfmmmmmmmmmm_param_2,
	.param .u64 _Z28conv2d_backward_input_kernelPKfS0_Pfmmmmmmmmmm_param_3,
	.param .u64 _Z28conv2d_backward_input_kernelPKfS0_Pfmmmmmmmmmm_param_4,
	.param .u64 _Z28conv2d_backward_input_kernelPKfS0_Pfmmmmmmmmmm_param_5,
	.param .u64 _Z28conv2d_backward_input_kernelPKfS0_Pfmmmmmmmmmm_param_6,
	.param .u64 _Z28conv2d_backward_input_kernelPKfS0_Pfmmmmmmmmmm_param_7,
	.param .u64 _Z28conv2d_backward_input_kernelPKfS0_Pfmmmmmmmmmm_param_8,
	.param .u64 _Z28conv2d_backward_input_kernelPKfS0_Pfmmmmmmmmmm_param_9,
	.param .u64 _Z28conv2d_backward_input_kernelPKfS0_Pfmmmmmmmmmm_param_10,
	.param .u64 _Z28conv2d_backward_input_kernelPKfS0_Pfmmmmmmmmmm_param_11,
	.param .u64 _Z28conv2d_backward_input_kernelPKfS0_Pfmmmmmmmmmm_param_12
)
{
	.reg .pred 	%p<81>;
	.reg .b32 	%r<51>;
	.reg .b32 	%f<53>;
	.reg .b64 	%rd<225>;

	ld.param.u64 	%rd88, [_Z28conv2d_backward_input_kernelPKfS0_Pfmmmmmmmmmm_param_0];
	ld.param.u64 	%rd89, [_Z28conv2d_backward_input_kernelPKfS0_Pfmmmmmmmmmm_param_1];
	ld.param.u64 	%rd90, [_Z28conv2d_backward_input_kernelPKfS0_Pfmmmmmmmmmm_param_3];
	ld.param.u64 	%rd91, [_Z28conv2d_backward_input_kernelPKfS0_Pfmmmmmmmmmm_param_4];
	ld.param.u64 	%rd80, [_Z28conv2d_backward_input_kernelPKfS0_Pfmmmmmmmmmm_param_5];
	ld.param.u64 	%rd81, [_Z28conv2d_backward_input_kernelPKfS0_Pfmmmmmmmmmm_param_6];
	ld.param.u64 	%rd82, [_Z28conv2d_backward_input_kernelPKfS0_Pfmmmmmmmmmm_param_7];
	ld.param.u64 	%rd83, [_Z28conv2d_backward_input_kernelPKfS0_Pfmmmmmmmmmm_param_8];
	ld.param.u64 	%rd84, [_Z28conv2d_backward_input_kernelPKfS0_Pfmmmmmmmmmm_param_9];
	ld.param.u64 	%rd85, [_Z28conv2d_backward_input_kernelPKfS0_Pfmmmmmmmmmm_param_10];
	ld.param.u64 	%rd86, [_Z28conv2d_backward_input_kernelPKfS0_Pfmmmmmmmmmm_param_11];
	ld.param.u64 	%rd87, [_Z28conv2d_backward_input_kernelPKfS0_Pfmmmmmmmmmm_param_12];
	cvta.to.global.u64 	%rd1, %rd88;
	cvta.to.global.u64 	%rd2, %rd89;
	mov.u32 	%r4, %ctaid.x;
	mov.u32 	%r5, %ctaid.y;
	mov.u32 	%r7, %tid.x;
	mov.u32 	%r8, %tid.y;
	cvt.u64.u32 	%rd3, %r4;
	setp.le.u64 	%p1, %rd90, %rd3;
	cvt.u64.u32 	%rd4, %r5;
	setp.le.u64 	%p2, %rd91, %rd4;
	or.pred  	%p3, %p1, %p2;
	cvt.u64.u32 	%rd5, %r7;
	setp.le.u64 	%p4, %rd81, %rd5;
	or.pred  	%p5, %p3, %p4;
	cvt.u64.u32 	%rd6, %r8;
	setp.le.u64 	%p6, %rd82, %rd6;
	or.pred  	%p7, %p5, %p6;
	mov.f32 	%f42, 0f00000000;
	@%p7 bra 	$L__BB10_59;
	setp.eq.s64 	%p8, %rd80, 0;
	@%p8 bra 	$L__BB10_58;
	setp.eq.s64 	%p9, %rd83, 0;
	add.s64 	%rd7, %rd85, %rd6;
	@%p9 bra 	$L__BB10_58;
	and.b64  	%rd8, %rd83, 3;
	and.b64  	%rd9, %rd83, -4;
	neg.s64 	%rd10, %rd9;
	add.s64 	%rd11, %rd85, %rd5;
	mov.f32 	%f42, 0f00000000;
	mov.b64 	%rd210, 0;
	cvt.u32.u64 	%r9, %rd84;
$L__BB10_4:
	mad.lo.s64 	%rd94, %rd80, %rd3, %rd210;
	mul.lo.s64 	%rd13, %rd94, %rd86;
	mad.lo.s64 	%rd95, %rd210, %rd91, %rd4;
	mul.lo.s64 	%rd14, %rd95, %rd83;
	mov.b64 	%rd211, 0;
$L__BB10_5:
	sub.s64 	%rd16, %rd11, %rd211;
	or.b64  	%rd96, %rd16, %rd84;
	and.b64  	%rd97, %rd96, -4294967296;
	setp.ne.s64 	%p10, %rd97, 0;
	@%p10 bra 	$L__BB10_7;
	cvt.u32.u64 	%r10, %rd16;
	div.u32 	%r11, %r10, %r9;
	cvt.u64.u32 	%rd212, %r11;
	bra.uni 	$L__BB10_8;
$L__BB10_7:
	div.u64 	%rd212, %rd16, %rd84;
$L__BB10_8:
	setp.lt.u64 	%p11, %rd83, 4;
	cvt.s64.s32 	%rd20, %rd212;
	sub.s64 	%rd99, %rd211, %rd85;
	mad.lo.s64 	%rd21, %rd20, %rd84, %rd99;
	add.s64 	%rd100, %rd13, %rd212;
	mul.lo.s64 	%rd22, %rd100, %rd87;
	add.s64 	%rd23, %rd14, %rd211;
	mul.lo.s64 	%rd24, %rd23, %rd83;
	cvt.u32.u64 	%r1, %rd24;
	mov.b64 	%rd221, 0;
	@%p11 bra 	$L__BB10_35;
	mul.lo.s64 	%rd103, %rd83, %rd23;
	shl.b64 	%rd214, %rd103, 32;
	mov.b64 	%rd216, 0;
	mov.b64 	%rd215, 2;
	mov.u64 	%rd213, %rd7;
	mov.u32 	%r50, %r1;
$L__BB10_10:
	or.b64  	%rd104, %rd213, %rd84;
	and.b64  	%rd105, %rd104, -4294967296;
	setp.ne.s64 	%p12, %rd105, 0;
	@%p12 bra 	$L__BB10_12;
	cvt.u32.u64 	%r13, %rd213;
	div.u32 	%r14, %r13, %r9;
	cvt.u64.u32 	%rd217, %r14;
	bra.uni 	$L__BB10_13;
$L__BB10_12:
	div.u64 	%rd217, %rd213, %rd84;
$L__BB10_13:
	setp.ne.s64 	%p13, %rd21, %rd5;
	setp.ge.u64 	%p14, %rd20, %rd86;
	or.b64  	%rd108, %rd217, %rd212;
	shr.u64 	%rd109, %rd108, 31;
	and.b64  	%rd110, %rd109, 1;
	setp.eq.b64 	%p15, %rd110, 1;
	or.pred  	%p16, %p15, %p14;
	cvt.s64.s32 	%rd33, %rd217;
	setp.ge.u64 	%p17, %rd33, %rd87;
	or.pred  	%p18, %p17, %p16;
	or.pred  	%p19, %p18, %p13;
	@%p19 bra 	$L__BB10_16;
	sub.s64 	%rd111, %rd216, %rd85;
	mad.lo.s64 	%rd112, %rd33, %rd84, %rd111;
	setp.ne.s64 	%p20, %rd112, %rd6;
	@%p20 bra 	$L__BB10_16;
	add.s64 	%rd113, %rd22, %rd217;
	shl.b64 	%rd114, %rd113, 32;
	shr.s64 	%rd115, %rd114, 30;
	add.s64 	%rd116, %rd2, %rd115;
	ld.global.f32 	%f25, [%rd116];
	shr.s64 	%rd117, %rd214, 30;
	add.s64 	%rd118, %rd1, %rd117;
	ld.global.f32 	%f26, [%rd118];
	fma.rn.f32 	%f42, %f25, %f26, %f42;
$L__BB10_16:
	cvt.u32.u64 	%r15, %rd216;
	add.s32 	%r16, %r15, 1;
	cvt.u64.u32 	%rd34, %r16;
	sub.s64 	%rd35, %rd7, %rd34;
	or.b64  	%rd119, %rd35, %rd84;
	and.b64  	%rd120, %rd119, -4294967296;
	setp.ne.s64 	%p21, %rd120, 0;
	@%p21 bra 	$L__BB10_18;
	cvt.u32.u64 	%r18, %rd35;
	div.u32 	%r19, %r18, %r9;
	cvt.u64.u32 	%rd218, %r19;
	bra.uni 	$L__BB10_19;
$L__BB10_18:
	div.u64 	%rd218, %rd35, %rd84;
$L__BB10_19:
	or.b64  	%rd123, %rd218, %rd212;
	shr.u64 	%rd124, %rd123, 31;
	and.b64  	%rd125, %rd124, 1;
	setp.eq.b64 	%p24, %rd125, 1;
	or.pred  	%p25, %p24, %p14;
	cvt.s64.s32 	%rd39, %rd218;
	setp.ge.u64 	%p26, %rd39, %rd87;
	or.pred  	%p27, %p26, %p25;
	or.pred  	%p28, %p27, %p13;
	add.s32 	%r20, %r50, 1;
	mul.wide.s32 	%rd126, %r20, 4;
	add.s64 	%rd40, %rd1, %rd126;
	@%p28 bra 	$L__BB10_22;
	sub.s64 	%rd127, %rd34, %rd85;
	mad.lo.s64 	%rd128, %rd39, %rd84, %rd127;
	setp.ne.s64 	%p29, %rd128, %rd6;
	@%p29 bra 	$L__BB10_22;
	add.s64 	%rd129, %rd22, %rd218;
	shl.b64 	%rd130, %rd129, 32;
	shr.s64 	%rd131, %rd130, 30;
	add.s64 	%rd132, %rd2, %rd131;
	ld.global.f32 	%f27, [%rd132];
	ld.global.f32 	%f28, [%rd40];
	fma.rn.f32 	%f42, %f27, %f28, %f42;
$L__BB10_22:
	and.b64  	%rd41, %rd215, 4294967294;
	sub.s64 	%rd42, %rd7, %rd41;
	or.b64  	%rd133, %rd42, %rd84;
	and.b64  	%rd134, %rd133, -4294967296;
	setp.ne.s64 	%p30, %rd134, 0;
	@%p30 bra 	$L__BB10_24;
	cvt.u32.u64 	%r22, %rd42;
	div.u32 	%r23, %r22, %r9;
	cvt.u64.u32 	%rd219, %r23;
	bra.uni 	$L__BB10_25;
$L__BB10_24:
	div.u64 	%rd219, %rd42, %rd84;
$L__BB10_25:
	or.b64  	%rd137, %rd219, %rd212;
	shr.u64 	%rd138, %rd137, 31;
	and.b64  	%rd139, %rd138, 1;
	setp.eq.b64 	%p33, %rd139, 1;
	or.pred  	%p34, %p33, %p14;
	cvt.s64.s32 	%rd46, %rd219;
	setp.ge.u64 	%p35, %rd46, %rd87;
	or.pred  	%p36, %p35, %p34;
	or.pred  	%p37, %p36, %p13;
	@%p37 bra 	$L__BB10_28;
	sub.s64 	%rd140, %rd41, %rd85;
	mad.lo.s64 	%rd141, %rd46, %rd84, %rd140;
	setp.ne.s64 	%p38, %rd141, %rd6;
	@%p38 bra 	$L__BB10_28;
	add.s64 	%rd142, %rd22, %rd219;
	shl.b64 	%rd143, %rd142, 32;
	shr.s64 	%rd144, %rd143, 30;
	add.s64 	%rd145, %rd2, %rd144;
	ld.global.f32 	%f29, [%rd145];
	ld.global.f32 	%f30, [%rd40+4];
	fma.rn.f32 	%f42, %f29, %f30, %f42;
$L__BB10_28:
	add.s64 	%rd146, %rd215, 1;
	and.b64  	%rd47, %rd146, 4294967295;
	sub.s64 	%rd48, %rd7, %rd47;
	or.b64  	%rd147, %rd48, %rd84;
	and.b64  	%rd148, %rd147, -4294967296;
	setp.ne.s64 	%p39, %rd148, 0;
	@%p39 bra 	$L__BB10_30;
	cvt.u32.u64 	%r25, %rd48;
	div.u32 	%r26, %r25, %r9;
	cvt.u64.u32 	%rd220, %r26;
	bra.uni 	$L__BB10_31;
$L__BB10_30:
	div.u64 	%rd220, %rd48, %rd84;
$L__BB10_31:
	or.b64  	%rd151, %rd220, %rd212;
	shr.u64 	%rd152, %rd151, 31;
	and.b64  	%rd153, %rd152, 1;
	setp.eq.b64 	%p42, %rd153, 1;
	or.pred  	%p43, %p42, %p14;
	cvt.s64.s32 	%rd52, %rd220;
	setp.ge.u64 	%p44, %rd52, %rd87;
	or.pred  	%p45, %p44, %p43;
	or.pred  	%p46, %p45, %p13;
	@%p46 bra 	$L__BB10_34;
	sub.s64 	%rd154, %rd47, %rd85;
	mad.lo.s64 	%rd155, %rd52, %rd84, %rd154;
	setp.ne.s64 	%p47, %rd155, %rd6;
	@%p47 bra 	$L__BB10_34;
	add.s64 	%rd156, %rd22, %rd220;
	shl.b64 	%rd157, %rd156, 32;
	shr.s64 	%rd158, %rd157, 30;
	add.s64 	%rd159, %rd2, %rd158;
	ld.global.f32 	%f31, [%rd159];
	ld.global.f32 	%f32, [%rd40+8];
	fma.rn.f32 	%f42, %f31, %f32, %f42;
$L__BB10_34:
	add.s64 	%rd216, %rd216, 4;
	add.s64 	%rd215, %rd215, 4;
	add.s64 	%rd160, %rd10, %rd215;
	add.s64 	%rd214, %rd214, 17179869184;
	add.s32 	%r50, %r50, 4;
	add.s64 	%rd213, %rd213, -4;
	setp.ne.s64 	%p48, %rd160, 2;
	mov.u64 	%rd221, %rd9;
	@%p48 bra 	$L__BB10_10;
$L__BB10_35:
	setp.eq.s64 	%p49, %rd8, 0;
	@%p49 bra 	$L__BB10_56;
	sub.s64 	%rd58, %rd7, %rd221;
	or.b64  	%rd161, %rd58, %rd84;
	and.b64  	%rd162, %rd161, -4294967296;
	setp.ne.s64 	%p50, %rd162, 0;
	@%p50 bra 	$L__BB10_38;
	cvt.u32.u64 	%r28, %rd58;
	div.u32 	%r29, %r28, %r9;
	cvt.u64.u32 	%rd222, %r29;
	bra.uni 	$L__BB10_39;
$L__BB10_38:
	div.u64 	%rd222, %rd58, %rd84;
$L__BB10_39:
	setp.ne.s64 	%p51, %rd21, %rd5;
	setp.ge.u64 	%p52, %rd20, %rd86;
	or.b64  	%rd165, %rd222, %rd212;
	shr.u64 	%rd166, %rd165, 31;
	and.b64  	%rd167, %rd166, 1;
	setp.eq.b64 	%p53, %rd167, 1;
	or.pred  	%p54, %p53, %p52;
	cvt.s64.s32 	%rd62, %rd222;
	setp.ge.u64 	%p55, %rd62, %rd87;
	or.pred  	%p56, %p55, %p54;
	or.pred  	%p57, %p56, %p51;
	@%p57 bra 	$L__BB10_42;
	sub.s64 	%rd168, %rd221, %rd85;
	mad.lo.s64 	%rd169, %rd62, %rd84, %rd168;
	setp.ne.s64 	%p58, %rd169, %rd6;
	@%p58 bra 	$L__BB10_42;
	add.s64 	%rd170, %rd22, %rd222;
	add.s64 	%rd171, %rd221, %rd24;
	shl.b64 	%rd172, %rd170, 32;
	shr.s64 	%rd173, %rd172, 30;
	add.s64 	%rd174, %rd2, %rd173;
	ld.global.f32 	%f33, [%rd174];
	shl.b64 	%rd175, %rd171, 32;
	shr.s64 	%rd176, %rd175, 30;
	add.s64 	%rd177, %rd1, %rd176;
	ld.global.f32 	%f34, [%rd177];
	fma.rn.f32 	%f42, %f33, %f34, %f42;
$L__BB10_42:
	setp.eq.s64 	%p59, %rd8, 1;
	cvt.u32.u64 	%r30, %rd221;
	add.s32 	%r31, %r30, 1;
	cvt.u64.u32 	%rd63, %r31;
	@%p59 bra 	$L__BB10_56;
	sub.s64 	%rd64, %rd7, %rd63;
	or.b64  	%rd178, %rd64, %rd84;
	and.b64  	%rd179, %rd178, -4294967296;
	setp.ne.s64 	%p60, %rd179, 0;
	@%p60 bra 	$L__BB10_45;
	cvt.u32.u64 	%r33, %rd64;
	div.u32 	%r34, %r33, %r9;
	cvt.u64.u32 	%rd223, %r34;
	bra.uni 	$L__BB10_46;
$L__BB10_45:
	div.u64 	%rd223, %rd64, %rd84;
$L__BB10_46:
	cvt.u32.u64 	%r35, %rd63;
	or.b64  	%rd182, %rd223, %rd212;
	shr.u64 	%rd183, %rd182, 31;
	and.b64  	%rd184, %rd183, 1;
	setp.eq.b64 	%p63, %rd184, 1;
	or.pred  	%p64, %p63, %p52;
	cvt.s64.s32 	%rd68, %rd223;
	setp.ge.u64 	%p65, %rd68, %rd87;
	or.pred  	%p66, %p65, %p64;
	or.pred  	%p67, %p66, %p51;
	add.s32 	%r36, %r35, %r1;
	mul.wide.s32 	%rd185, %r36, 4;
	add.s64 	%rd69, %rd1, %rd185;
	@%p67 bra 	$L__BB10_49;
	sub.s64 	%rd186, %rd63, %rd85;
	mad.lo.s64 	%rd187, %rd68, %rd84, %rd186;
	setp.ne.s64 	%p68, %rd187, %rd6;
	@%p68 bra 	$L__BB10_49;
	add.s64 	%rd188, %rd22, %rd223;
	shl.b64 	%rd189, %rd188, 32;
	shr.s64 	%rd190, %rd189, 30;
	add.s64 	%rd191, %rd2, %rd190;
	ld.global.f32 	%f35, [%rd191];
	ld.global.f32 	%f36, [%rd69];
	fma.rn.f32 	%f42, %f35, %f36, %f42;
$L__BB10_49:
	setp.eq.s64 	%p69, %rd8, 2;
	add.s64 	%rd192, %rd221, 2;
	and.b64  	%rd70, %rd192, 4294967295;
	@%p69 bra 	$L__BB10_56;
	sub.s64 	%rd71, %rd7, %rd70;
	or.b64  	%rd193, %rd71, %rd84;
	and.b64  	%rd194, %rd193, -4294967296;
	setp.ne.s64 	%p70, %rd194, 0;
	@%p70 bra 	$L__BB10_52;
	cvt.u32.u64 	%r38, %rd71;
	div.u32 	%r39, %r38, %r9;
	cvt.u64.u32 	%rd224, %r39;
	bra.uni 	$L__BB10_53;
$L__BB10_52:
	div.u64 	%rd224, %rd71, %rd84;
$L__BB10_53:
	or.b64  	%rd197, %rd224, %rd212;
	shr.u64 	%rd198, %rd197, 31;
	and.b64  	%rd199, %rd198, 1;
	setp.eq.b64 	%p73, %rd199, 1;
	or.pred  	%p74, %p73, %p52;
	cvt.s64.s32 	%rd75, %rd224;
	setp.ge.u64 	%p75, %rd75, %rd87;
	or.pred  	%p76, %p75, %p74;
	or.pred  	%p77, %p76, %p51;
	@%p77 bra 	$L__BB10_56;
	sub.s64 	%rd200, %rd70, %rd85;
	mad.lo.s64 	%rd201, %rd75, %rd84, %rd200;
	setp.ne.s64 	%p78, %rd201, %rd6;
	@%p78 bra 	$L__BB10_56;
	add.s64 	%rd202, %rd22, %rd224;
	shl.b64 	%rd203, %rd202, 32;
	shr.s64 	%rd204, %rd203, 30;
	add.s64 	%rd205, %rd2, %rd204;
	ld.global.f32 	%f37, [%rd205];
	ld.global.f32 	%f38, [%rd69+4];
	fma.rn.f32 	%f42, %f37, %f38, %f42;
$L__BB10_56:
	add.s64 	%rd211, %rd211, 1;
	setp.gt.u64 	%p79, %rd83, %rd211;
	@%p79 bra 	$L__BB10_5;
	add.s64 	%rd210, %rd210, 1;
	setp.gt.u64 	%p80, %rd80, %rd210;
	@%p80 bra 	$L__BB10_4;
$L__BB10_58:
	ld.param.u64 	%rd209, [_Z28conv2d_backward_input_kernelPKfS0_Pfmmmmmmmmmm_param_2];
	cvt.u32.u64 	%r40, %rd6;
	cvt.u32.u64 	%r41, %rd4;
	cvt.u32.u64 	%r42, %rd3;
	cvt.u32.u64 	%r43, %rd91;
	mad.lo.s32 	%r44, %r43, %r42, %r41;
	cvt.u32.u64 	%r45, %rd5;
	cvt.u32.u64 	%r46, %rd81;
	mad.lo.s32 	%r47, %r44, %r46, %r45;
	cvt.u32.u64 	%r48, %rd82;
	mad.lo.s32 	%r49, %r47, %r48, %r40;
	cvta.to.global.u64 	%rd206, %rd209;
	mul.wide.s32 	%rd207, %r49, 4;
	add.s64 	%rd208, %rd206, %rd207;
	st.global.f32 	[%rd208], %f42;
$L__BB10_59:
	ret;

}
	// .globl	_Z30conv2d_backward_weights_kernelPKfS0_Pfmmmmmmmmmm
.visible .entry _Z30conv2d_backward_weights_kernelPKfS0_Pfmmmmmmmmmm(
	.param .u64 .ptr .align 1 _Z30conv2d_backward_weights_kernelPKfS0_Pfmmmmmmmmmm_param_0,
	.param .u64 .ptr .align 1 _Z30conv2d_backward_weights_kernelPKfS0_Pfmmmmmmmmmm_param_1,
	.param .u64 .ptr .align 1 _Z30conv2d_backward_weights_kernelPKfS0_Pfmmmmmmmmmm_param_2,
	.param .u64 _Z30conv2d_backward_weights_kernelPKfS0_Pfmmmmmmmmmm_param_3,
	.param .u64 _Z30conv2d_backward_weights_kernelPKfS0_Pfmmmmmmmmmm_param_4,
	.param .u64 _Z30conv2d_backward_weights_kernelPKfS0_Pfmmmmmmmmmm_param_5,
	.param .u64 _Z30conv2d_backward_weights_kernelPKfS0_Pfmmmmmmmmmm_param_6,
	.param .u64 _Z30conv2d_backward_weights_kernelPKfS0_Pfmmmmmmmmmm_param_7,
	.param .u64 _Z30conv2d_backward_weights_kernelPKfS0_Pfmmmmmmmmmm_param_8,
	.param .u64 _Z30conv2d_backward_weights_kernelPKfS0_Pfmmmmmmmmmm_param_9,
	.param .u64 _Z30conv2d_backward_weights_kernelPKfS0_Pfmmmmmmmmmm_param_10,
	.param .u64 _Z30conv2d_backward_weights_kernelPKfS0_Pfmmmmmmmmmm_param_11,
	.param .u64 _Z30conv2d_backward_weights_kernelPKfS0_Pfmmmmmmmmmm_param_12
)
{
	.reg .pred 	%p<54>;
	.reg .b32 	%r<29>;
	.reg .b32 	%f<58>;
	.reg .b64 	%rd<163>;

	ld.param.u64 	%rd56, [_Z30conv2d_backward_weights_kernelPKfS0_Pfmmmmmmmmmm_param_0];
	ld.param.u64 	%rd57, [_Z30conv2d_backward_weights_kernelPKfS0_Pfmmmmmmmmmm_param_1];
	ld.param.u64 	%rd46, [_Z30conv2d_backward_weights_kernelPKfS0_Pfmmmmmmmmmm_param_3];
	ld.param.u64 	%rd58, [_Z30conv2d_backward_weights_kernelPKfS0_Pfmmmmmmmmmm_param_4];
	ld.param.u64 	%rd48, [_Z30conv2d_backward_weights_kernelPKfS0_Pfmmmmmmmmmm_param_5];
	ld.param.u64 	%rd49, [_Z30conv2d_backward_weights_kernelPKfS0_Pfmmmmmmmmmm_param_6];
	ld.param.u64 	%rd50, [_Z30conv2d_backward_weights_kernelPKfS0_Pfmmmmmmmmmm_param_7];
	ld.param.u64 	%rd51, [_Z30conv2d_backward_weights_kernelPKfS0_Pfmmmmmmmmmm_param_8];
	ld.param.u64 	%rd52, [_Z30conv2d_backward_weights_kernelPKfS0_Pfmmmmmmmmmm_param_9];
	ld.param.u64 	%rd54, [_Z30conv2d_backward_weights_kernelPKfS0_Pfmmmmmmmmmm_param_11];
	ld.param.u64 	%rd55, [_Z30conv2d_backward_weights_kernelPKfS0_Pfmmmmmmmmmm_param_12];
	cvta.to.global.u64 	%rd1, %rd57;
	cvta.to.global.u64 	%rd2, %rd56;
	mov.u32 	%r7, %ctaid.x;
	mov.u32 	%r8, %ctaid.y;
	mov.u32 	%r10, %tid.x;
	mov.u32 	%r11, %tid.y;
	cvt.u64.u32 	%rd3, %r7;
	setp.le.u64 	%p1, %rd48, %rd3;
	cvt.u64.u32 	%rd4, %r8;
	setp.le.u64 	%p2, %rd58, %rd4;
	or.pred  	%p3, %p1, %p2;
	cvt.u64.u32 	%rd5, %r10;
	setp.le.u64 	%p4, %rd51, %rd5;
	or.pred  	%p5, %p3, %p4;
	cvt.u64.u32 	%rd6, %r11;
	setp.le.u64 	%p6, %rd51, %rd6;
	or.pred  	%p7, %p6, %p5;
	mov.f32 	%f46, 0f00000000;
	@%p7 bra 	$L__BB11_29;
	setp.eq.s64 	%p8, %rd46, 0;
	@%p8 bra 	$L__BB11_28;
	ld.param.u64 	%rd152, [_Z30conv2d_backward_weights_kernelPKfS0_Pfmmmmmmmmmm_param_10];
	setp.eq.s64 	%p9, %rd54, 0;
	sub.s64 	%rd7, %rd6, %rd152;
	setp.eq.s64 	%p10, %rd55, 0;
	or.pred  	%p11, %p9, %p10;
	@%p11 bra 	$L__BB11_28;
	ld.param.u64 	%rd153, [_Z30conv2d_backward_weights_kernelPKfS0_Pfmmmmmmmmmm_param_10];
	and.b64  	%rd8, %rd55, -4;
	and.b64  	%rd9, %rd55, 1;
	shl.b64 	%rd10, %rd52, 2;
	shl.b64 	%rd60, %rd6, 32;
	shl.b64 	%rd61, %rd153, 32;
	sub.s64 	%rd11, %rd60, %rd61;
	shl.b64 	%rd12, %rd52, 34;
	mov.f32 	%f46, 0f00000000;
	mov.b64 	%rd155, 0;
$L__BB11_4:
	mad.lo.s64 	%rd63, %rd155, %rd58, %rd4;
	mul.lo.s64 	%rd14, %rd63, %rd49;
	mad.lo.s64 	%rd64, %rd155, %rd48, %rd3;
	mul.lo.s64 	%rd15, %rd64, %rd54;
	mov.b64 	%rd156, 0;
$L__BB11_5:
	ld.param.u64 	%rd154, [_Z30conv2d_backward_weights_kernelPKfS0_Pfmmmmmmmmmm_param_10];
	setp.lt.u64 	%p12, %rd55, 4;
	sub.s64 	%rd66, %rd5, %rd154;
	mad.lo.s64 	%rd17, %rd156, %rd52, %rd66;
	cvt.s64.s32 	%rd18, %rd17;
	add.s64 	%rd19, %rd14, %rd17;
	mul.lo.s64 	%rd20, %rd19, %rd50;
	add.s64 	%rd21, %rd15, %rd156;
	mul.lo.s64 	%rd22, %rd21, %rd55;
	mov.b64 	%rd162, 0;
	@%p12 bra 	$L__BB11_16;
	cvt.u32.u64 	%r28, %rd22;
	mul.lo.s64 	%rd67, %rd55, %rd21;
	shl.b64 	%rd159, %rd67, 32;
	mul.lo.s64 	%rd68, %rd50, %rd19;
	shl.b64 	%rd24, %rd68, 32;
	mov.b32 	%r27, 0;
	mov.u64 	%rd157, %rd11;
	mov.u64 	%rd158, %rd7;
	mov.u64 	%rd160, %rd8;
$L__BB11_7:
	.pragma "nounroll";
	setp.ge.u64 	%p13, %rd18, %rd49;
	or.b64  	%rd70, %rd158, %rd17;
	shr.u64 	%rd71, %rd70, 31;
	and.b64  	%rd72, %rd71, 1;
	setp.eq.b64 	%p14, %rd72, 1;
	or.pred  	%p15, %p14, %p13;
	shr.s64 	%rd73, %rd157, 32;
	setp.ge.u64 	%p16, %rd73, %rd50;
	or.pred  	%p17, %p16, %p15;
	@%p17 bra 	$L__BB11_9;
	add.s64 	%rd74, %rd24, %rd157;
	shr.s64 	%rd75, %rd74, 30;
	add.s64 	%rd76, %rd2, %rd75;
	ld.global.f32 	%f27, [%rd76];
	shr.s64 	%rd77, %rd159, 30;
	add.s64 	%rd78, %rd1, %rd77;
	ld.global.f32 	%f28, [%rd78];
	fma.rn.f32 	%f46, %f27, %f28, %f46;
$L__BB11_9:
	add.s32 	%r13, %r27, 1;
	cvt.u64.u32 	%rd80, %r13;
	mad.lo.s64 	%rd29, %rd52, %rd80, %rd7;
	or.b64  	%rd81, %rd29, %rd17;
	shr.u64 	%rd82, %rd81, 31;
	and.b64  	%rd83, %rd82, 1;
	setp.eq.b64 	%p19, %rd83, 1;
	or.pred  	%p20, %p19, %p13;
	cvt.s64.s32 	%rd84, %rd29;
	setp.ge.u64 	%p21, %rd84, %rd50;
	add.s32 	%r14, %r28, 1;
	mul.wide.s32 	%rd85, %r14, 4;
	add.s64 	%rd30, %rd1, %rd85;
	or.pred  	%p22, %p21, %p20;
	@%p22 bra 	$L__BB11_11;
	add.s64 	%rd86, %rd29, %rd20;
	shl.b64 	%rd87, %rd86, 32;
	shr.s64 	%rd88, %rd87, 30;
	add.s64 	%rd89, %rd2, %rd88;
	ld.global.f32 	%f29, [%rd89];
	ld.global.f32 	%f30, [%rd30];
	fma.rn.f32 	%f46, %f29, %f30, %f46;
$L__BB11_11:
	add.s64 	%rd31, %rd29, %rd52;
	or.b64  	%rd91, %rd31, %rd17;
	shr.u64 	%rd92, %rd91, 31;
	and.b64  	%rd93, %rd92, 1;
	setp.eq.b64 	%p24, %rd93, 1;
	or.pred  	%p25, %p24, %p13;
	cvt.s64.s32 	%rd94, %rd31;
	setp.ge.u64 	%p26, %rd94, %rd50;
	or.pred  	%p27, %p26, %p25;
	@%p27 bra 	$L__BB11_13;
	add.s64 	%rd95, %rd31, %rd20;
	shl.b64 	%rd96, %rd95, 32;
	shr.s64 	%rd97, %rd96, 30;
	add.s64 	%rd98, %rd2, %rd97;
	ld.global.f32 	%f31, [%rd98];
	ld.global.f32 	%f32, [%rd30+4];
	fma.rn.f32 	%f46, %f31, %f32, %f46;
$L__BB11_13:
	add.s64 	%rd32, %rd31, %rd52;
	or.b64  	%rd100, %rd32, %rd17;
	shr.u64 	%rd101, %rd100, 31;
	and.b64  	%rd102, %rd101, 1;
	setp.eq.b64 	%p29, %rd102, 1;
	or.pred  	%p30, %p29, %p13;
	cvt.s64.s32 	%rd103, %rd32;
	setp.ge.u64 	%p31, %rd103, %rd50;
	or.pred  	%p32, %p31, %p30;
	@%p32 bra 	$L__BB11_15;
	add.s64 	%rd104, %rd32, %rd20;
	shl.b64 	%rd105, %rd104, 32;
	shr.s64 	%rd106, %rd105, 30;
	add.s64 	%rd107, %rd2, %rd106;
	ld.global.f32 	%f33, [%rd107];
	ld.global.f32 	%f34, [%rd30+8];
	fma.rn.f32 	%f46, %f33, %f34, %f46;
$L__BB11_15:
	add.s64 	%rd160, %rd160, -4;
	add.s64 	%rd159, %rd159, 17179869184;
	add.s32 	%r28, %r28, 4;
	add.s32 	%r27, %r27, 4;
	add.s64 	%rd158, %rd158, %rd10;
	add.s64 	%rd157, %rd157, %rd12;
	setp.ne.s64 	%p33, %rd160, 0;
	mov.u64 	%rd162, %rd8;
	@%p33 bra 	$L__BB11_7;
$L__BB11_16:
	and.b64  	%rd108, %rd55, 3;
	setp.eq.s64 	%p34, %rd108, 0;
	@%p34 bra 	$L__BB11_26;
	setp.eq.s64 	%p35, %rd108, 1;
	@%p35 bra 	$L__BB11_23;
	setp.ge.u64 	%p36, %rd18, %rd49;
	mad.lo.s64 	%rd38, %rd162, %rd52, %rd7;
	or.b64  	%rd110, %rd38, %rd17;
	shr.u64 	%rd111, %rd110, 31;
	and.b64  	%rd112, %rd111, 1;
	setp.eq.b64 	%p37, %rd112, 1;
	or.pred  	%p38, %p37, %p36;
	cvt.s64.s32 	%rd113, %rd38;
	setp.ge.u64 	%p39, %rd113, %rd50;
	or.pred  	%p40, %p39, %p38;
	@%p40 bra 	$L__BB11_20;
	add.s64 	%rd114, %rd38, %rd20;
	add.s64 	%rd115, %rd162, %rd22;
	shl.b64 	%rd116, %rd114, 32;
	shr.s64 	%rd117, %rd116, 30;
	add.s64 	%rd118, %rd2, %rd117;
	ld.global.f32 	%f36, [%rd118];
	shl.b64 	%rd119, %rd115, 32;
	shr.s64 	%rd120, %rd119, 30;
	add.s64 	%rd121, %rd1, %rd120;
	ld.global.f32 	%f37, [%rd121];
	fma.rn.f32 	%f46, %f36, %f37, %f46;
$L__BB11_20:
	cvt.u32.u64 	%r15, %rd162;
	add.s32 	%r6, %r15, 1;
	cvt.u64.u32 	%rd123, %r6;
	mad.lo.s64 	%rd39, %rd52, %rd123, %rd7;
	or.b64  	%rd124, %rd39, %rd17;
	shr.u64 	%rd125, %rd124, 31;
	and.b64  	%rd126, %rd125, 1;
	setp.eq.b64 	%p42, %rd126, 1;
	or.pred  	%p43, %p42, %p36;
	cvt.s64.s32 	%rd127, %rd39;
	setp.ge.u64 	%p44, %rd127, %rd50;
	or.pred  	%p45, %p44, %p43;
	@%p45 bra 	$L__BB11_22;
	add.s64 	%rd128, %rd39, %rd20;
	cvt.u32.u64 	%r16, %rd22;
	add.s32 	%r17, %r6, %r16;
	shl.b64 	%rd129, %rd128, 32;
	shr.s64 	%rd130, %rd129, 30;
	add.s64 	%rd131, %rd2, %rd130;
	ld.global.f32 	%f38, [%rd131];
	mul.wide.s32 	%rd132, %r17, 4;
	add.s64 	%rd133, %rd1, %rd132;
	ld.global.f32 	%f39, [%rd133];
	fma.rn.f32 	%f46, %f38, %f39, %f46;
$L__BB11_22:
	add.s64 	%rd134, %rd162, 2;
	and.b64  	%rd162, %rd134, 4294967295;
$L__BB11_23:
	setp.eq.s64 	%p46, %rd9, 0;
	@%p46 bra 	$L__BB11_26;
	setp.ge.u64 	%p47, %rd18, %rd49;
	mad.lo.s64 	%rd42, %rd162, %rd52, %rd7;
	or.b64  	%rd136, %rd42, %rd17;
	shr.u64 	%rd137, %rd136, 31;
	and.b64  	%rd138, %rd137, 1;
	setp.eq.b64 	%p48, %rd138, 1;
	or.pred  	%p49, %p48, %p47;
	cvt.s64.s32 	%rd139, %rd42;
	setp.ge.u64 	%p50, %rd139, %rd50;
	or.pred  	%p51, %p50, %p49;
	@%p51 bra 	$L__BB11_26;
	add.s64 	%rd140, %rd42, %rd20;
	add.s64 	%rd141, %rd162, %rd22;
	shl.b64 	%rd142, %rd140, 32;
	shr.s64 	%rd143, %rd142, 30;
	add.s64 	%rd144, %rd2, %rd143;
	ld.global.f32 	%f40, [%rd144];
	shl.b64 	%rd145, %rd141, 32;
	shr.s64 	%rd146, %rd145, 30;
	add.s64 	%rd147, %rd1, %rd146;
	ld.global.f32 	%f41, [%rd147];
	fma.rn.f32 	%f46, %f40, %f41, %f46;
$L__BB11_26:
	add.s64 	%rd156, %rd156, 1;
	setp.gt.u64 	%p52, %rd54, %rd156;
	@%p52 bra 	$L__BB11_5;
	add.s64 	%rd155, %rd155, 1;
	setp.gt.u64 	%p53, %rd46, %rd155;
	@%p53 bra 	$L__BB11_4;
$L__BB11_28:
	ld.param.u64 	%rd151, [_Z30conv2d_backward_weights_kernelPKfS0_Pfmmmmmmmmmm_param_2];
	cvt.u32.u64 	%r18, %rd6;
	cvt.u32.u64 	%r19, %rd4;
	cvt.u32.u64 	%r20, %rd3;
	cvt.u32.u64 	%r21, %rd58;
	mad.lo.s32 	%r22, %r21, %r20, %r19;
	cvt.u32.u64 	%r23, %rd5;
	cvt.u32.u64 	%r24, %rd51;
	mad.lo.s32 	%r25, %r22, %r24, %r23;
	mad.lo.s32 	%r26, %r25, %r24, %r18;
	cvta.to.global.u64 	%rd148, %rd151;
	mul.wide.s32 	%rd149, %r26, 4;
	add.s64 	%rd150, %rd148, %rd149;
	st.global.f32 	[%rd150], %f46;
$L__BB11_29:
	ret;

}
	// .globl	_Z24maxpool2d_forward_kernelPKfPfmmmmmmmm
.visible .entry _Z24maxpool2d_forward_kernelPKfPfmmmmmmmm(
	.param .u64 .ptr .align 1 _Z24maxpool2d_forward_kernelPKfPfmmmmmmmm_param_0,
	.param .u64 .ptr .align 1 _Z24maxpool2d_forward_kernelPKfPfmmmmmmmm_param_1,
	.param .u64 _Z24maxpool2d_forward_kernelPKfPfmmmmmmmm_param_2,
	.param .u64 _Z24maxpool2d_forward_kernelPKfPfmmmmmmmm_param_3,
	.param .u64 _Z24maxpool2d_forward_kernelPKfPfmmmmmmmm_param_4,
	.param .u64 _Z24maxpool2d_forward_kernelPKfPfmmmmmmmm_param_5,
	.param .u64 _Z24maxpool2d_forward_kernelPKfPfmmmmmmmm_param_6,
	.param .u64 _Z24maxpool2d_forward_kernelPKfPfmmmmmmmm_param_7,
	.param .u64 _Z24maxpool2d_forward_kernelPKfPfmmmmmmmm_param_8,
	.param .u64 _Z24maxpool2d_forward_kernelPKfPfmmmmmmmm_param_9
)
{
	.reg .pred 	%p<19>;
	.reg .b32 	%r<58>;
	.reg .b32 	%f<88>;
	.reg .b64 	%rd<56>;

	ld.param.u64 	%rd23, [_Z24maxpool2d_forward_kernelPKfPfmmmmmmmm_param_0];
	ld.param.u64 	%rd15, [_Z24maxpool2d_forward_kernelPKfPfmmmmmmmm_param_2];
	ld.param.u64 	%rd16, [_Z24maxpool2d_forward_kernelPKfPfmmmmmmmm_param_3];
	ld.param.u64 	%rd17, [_Z24maxpool2d_forward_kernelPKfPfmmmmmmmm_param_4];
	ld.param.u64 	%rd18, [_Z24maxpool2d_forward_kernelPKfPfmmmmmmmm_param_5];
	ld.param.u64 	%rd22, [_Z24maxpool2d_forward_kernelPKfPfmmmmmmmm_param_9];
	cvta.to.global.u64 	%rd1, %rd23;
	mov.u32 	%r18, %ctaid.z;
	cvt.u64.u32 	%rd2, %r18;
	and.b64  	%rd24, %rd22, -4294967296;
	setp.ne.s64 	%p1, %rd24, 0;
	@%p1 bra 	$L__BB12_2;
	cvt.u32.u64 	%r19, %rd22;
	cvt.u32.u64 	%r20, %rd2;
	div.u32 	%r21, %r20, %r19;
	mul.lo.s32 	%r22, %r21, %r19;
	sub.s32 	%r23, %r20, %r22;
	cvt.u64.u32 	%rd54, %r21;
	cvt.u64.u32 	%rd55, %r23;
	bra.uni 	$L__BB12_3;
$L__BB12_2:
	div.u64 	%rd54, %rd2, %rd22;
	mul.lo.s64 	%rd25, %rd54, %rd22;
	sub.s64 	%rd55, %rd2, %rd25;
$L__BB12_3:
	ld.param.u64 	%rd52, [_Z24maxpool2d_forward_kernelPKfPfmmmmmmmm_param_8];
	mov.u32 	%r24, %ctaid.x;
	cvt.u64.u32 	%rd9, %r24;
	setp.le.u64 	%p2, %rd15, %rd9;
	mov.u32 	%r25, %ctaid.y;
	cvt.u64.u32 	%rd10, %r25;
	setp.le.u64 	%p3, %rd16, %rd10;
	or.pred  	%p4, %p2, %p3;
	setp.ge.u64 	%p5, %rd54, %rd52;
	or.pred  	%p6, %p4, %p5;
	@%p6 bra 	$L__BB12_22;
	ld.param.u64 	%rd51, [_Z24maxpool2d_forward_kernelPKfPfmmmmmmmm_param_7];
	ld.param.u64 	%rd50, [_Z24maxpool2d_forward_kernelPKfPfmmmmmmmm_param_6];
	mul.lo.s64 	%rd26, %rd54, %rd51;
	cvt.u32.u64 	%r52, %rd26;
	mul.lo.s64 	%rd27, %rd55, %rd51;
	cvt.u32.u64 	%r2, %rd27;
	cvt.s64.s32 	%rd28, %rd26;
	add.s64 	%rd29, %rd28, %rd50;
	min.u64 	%rd30, %rd29, %rd17;
	cvt.u32.u64 	%r3, %rd30;
	cvt.s64.s32 	%rd31, %rd27;
	add.s64 	%rd11, %rd31, %rd50;
	setp.ge.s32 	%p7, %r52, %r3;
	mov.f32 	%f86, 0fFF800000;
	@%p7 bra 	$L__BB12_21;
	min.u64 	%rd32, %rd11, %rd18;
	cvt.u32.u64 	%r4, %rd32;
	mad.lo.s64 	%rd33, %rd16, %rd9, %rd10;
	mul.lo.s64 	%rd12, %rd33, %rd17;
	mov.f32 	%f86, 0fFF800000;
	sub.s32 	%r27, %r2, %r4;
$L__BB12_6:
	setp.ge.s32 	%p8, %r2, %r4;
	@%p8 bra 	$L__BB12_20;
	setp.gt.u32 	%p9, %r27, -16;
	cvt.u64.u32 	%rd34, %r52;
	cvt.u32.u64 	%r28, %rd12;
	cvt.u32.u64 	%r29, %rd34;
	add.s32 	%r30, %r28, %r29;
	cvt.u32.u64 	%r31, %rd18;
	mul.lo.s32 	%r6, %r30, %r31;
	mov.u32 	%r55, %r2;
	@%p9 bra 	$L__BB12_10;
	sub.s32 	%r32, %r4, %r2;
	and.b32  	%r33, %r32, -16;
	neg.s32 	%r53, %r33;
	mov.u32 	%r55, %r2;
$L__BB12_9:
	.pragma "nounroll";
	add.s32 	%r34, %r55, %r6;
	mul.wide.s32 	%rd35, %r34, 4;
	add.s64 	%rd36, %rd1, %rd35;
	ld.global.f32 	%f20, [%rd36];
	max.f32 	%f21, %f86, %f20;
	ld.global.f32 	%f22, [%rd36+4];
	max.f32 	%f23, %f21, %f22;
	ld.global.f32 	%f24, [%rd36+8];
	max.f32 	%f25, %f23, %f24;
	ld.global.f32 	%f26, [%rd36+12];
	max.f32 	%f27, %f25, %f26;
	ld.global.f32 	%f28, [%rd36+16];
	max.f32 	%f29, %f27, %f28;
	ld.global.f32 	%f30, [%rd36+20];
	max.f32 	%f31, %f29, %f30;
	ld.global.f32 	%f32, [%rd36+24];
	max.f32 	%f33, %f31, %f32;
	ld.global.f32 	%f34, [%rd36+28];
	max.f32 	%f35, %f33, %f34;
	ld.global.f32 	%f36, [%rd36+32];
	max.f32 	%f37, %f35, %f36;
	ld.global.f32 	%f38, [%rd36+36];
	max.f32 	%f39, %f37, %f38;
	ld.global.f32 	%f40, [%rd36+40];
	max.f32 	%f41, %f39, %f40;
	ld.global.f32 	%f42, [%rd36+44];
	max.f32 	%f43, %f41, %f42;
	ld.global.f32 	%f44, [%rd36+48];
	max.f32 	%f45, %f43, %f44;
	ld.global.f32 	%f46, [%rd36+52];
	max.f32 	%f47, %f45, %f46;
	ld.global.f32 	%f48, [%rd36+56];
	max.f32 	%f49, %f47, %f48;
	ld.global.f32 	%f50, [%rd36+60];
	max.f32 	%f86, %f49, %f50;
	add.s32 	%r55, %r55, 16;
	add.s32 	%r53, %r53, 16;
	setp.ne.s32 	%p10, %r53, 0;
	@%p10 bra 	$L__BB12_9;
$L__BB12_10:
	sub.s32 	%r35, %r4, %r2;
	and.b32  	%r36, %r35, 15;
	setp.eq.s32 	%p11, %r36, 0;
	@%p11 bra 	$L__BB12_20;
	setp.lt.u32 	%p12, %r36, 8;
	@%p12 bra 	$L__BB12_13;
	add.s32 	%r39, %r55, %r6;
	mul.wide.s32 	%rd37, %r39, 4;
	add.s64 	%rd38, %rd1, %rd37;
	ld.global.f32 	%f52, [%rd38];
	max.f32 	%f53, %f86, %f52;
	ld.global.f32 	%f54, [%rd38+4];
	max.f32 	%f55, %f53, %f54;
	ld.global.f32 	%f56, [%rd38+8];
	max.f32 	%f57, %f55, %f56;
	ld.global.f32 	%f58, [%rd38+12];
	max.f32 	%f59, %f57, %f58;
	ld.global.f32 	%f60, [%rd38+16];
	max.f32 	%f61, %f59, %f60;
	ld.global.f32 	%f62, [%rd38+20];
	max.f32 	%f63, %f61, %f62;
	ld.global.f32 	%f64, [%rd38+24];
	max.f32 	%f65, %f63, %f64;
	ld.global.f32 	%f66, [%rd38+28];
	max.f32 	%f86, %f65, %f66;
	add.s32 	%r55, %r55, 8;
$L__BB12_13:
	and.b32  	%r41, %r35, 7;
	setp.eq.s32 	%p13, %r41, 0;
	@%p13 bra 	$L__BB12_20;
	setp.lt.u32 	%p14, %r41, 4;
	@%p14 bra 	$L__BB12_16;
	add.s32 	%r44, %r55, %r6;
	mul.wide.s32 	%rd39, %r44, 4;
	add.s64 	%rd40, %rd1, %rd39;
	ld.global.f32 	%f68, [%rd40];
	max.f32 	%f69, %f86, %f68;
	ld.global.f32 	%f70, [%rd40+4];
	max.f32 	%f71, %f69, %f70;
	ld.global.f32 	%f72, [%rd40+8];
	max.f32 	%f73, %f71, %f72;
	ld.global.f32 	%f74, [%rd40+12];
	max.f32 	%f86, %f73, %f74;
	add.s32 	%r55, %r55, 4;
$L__BB12_16:
	and.b32  	%r46, %r35, 3;
	setp.eq.s32 	%p15, %r46, 0;
	@%p15 bra 	$L__BB12_20;
	setp.eq.s32 	%p16, %r46, 1;
	add.s32 	%r49, %r55, %r6;
	mul.wide.s32 	%rd41, %r49, 4;
	add.s64 	%rd13, %rd1, %rd41;
	ld.global.f32 	%f75, [%rd13];
	max.f32 	%f86, %f86, %f75;
	@%p16 bra 	$L__BB12_20;
	setp.eq.s32 	%p17, %r46, 2;
	ld.global.f32 	%f76, [%rd13+4];
	max.f32 	%f86, %f86, %f76;
	@%p17 bra 	$L__BB12_20;
	ld.global.f32 	%f77, [%rd13+8];
	max.f32 	%f86, %f86, %f77;
$L__BB12_20:
	add.s32 	%r52, %r52, 1;
	setp.lt.s32 	%p18, %r52, %r3;
	@%p18 bra 	$L__BB12_6;
$L__BB12_21:
	ld.param.u64 	%rd53, [_Z24maxpool2d_forward_kernelPKfPfmmmmmmmm_param_8];
	ld.param.u64 	%rd49, [_Z24maxpool2d_forward_kernelPKfPfmmmmmmmm_param_1];
	mad.lo.s64 	%rd42, %rd16, %rd9, %rd10;
	mad.lo.s64 	%rd43, %rd42, %rd53, %rd54;
	mad.lo.s64 	%rd44, %rd43, %rd22, %rd55;
	shl.b64 	%rd45, %rd44, 32;
	shr.s64 	%rd46, %rd45, 30;
	cvta.to.global.u64 	%rd47, %rd49;
	add.s64 	%rd48, %rd47, %rd46;
	st.global.f32 	[%rd48], %f86;
$L__BB12_22:
	ret;

}
	// .globl	_Z25maxpool2d_backward_kernelPKfPfS0_mmmmmmmm
.visible .entry _Z25maxpool2d_backward_kernelPKfPfS0_mmmmmmmm(
	.param .u64 .ptr .align 1 _Z25maxpool2d_backward_kernelPKfPfS0_mmmmmmmm_param_0,
	.param .u64 .ptr .align 1 _Z25maxpool2d_backward_kernelPKfPfS0_mmmmmmmm_param_1,
	.param .u64 .ptr .align 1 _Z25maxpool2d_backward_kernelPKfPfS0_mmmmmmmm_param_2,
	.param .u64 _Z25maxpool2d_backward_kernelPKfPfS0_mmmmmmmm_param_3,
	.param .u64 _Z25maxpool2d_backward_kernelPKfPfS0_mmmmmmmm_param_4,
	.param .u64 _Z25maxpool2d_backward_kernelPKfPfS0_mmmmmmmm_param_5,
	.param .u64 _Z25maxpool2d_backward_kernelPKfPfS0_mmmmmmmm_param_6,
	.param .u64 _Z25maxpool2d_backward_kernelPKfPfS0_mmmmmmmm_param_7,
	.param .u64 _Z25maxpool2d_backward_kernelPKfPfS0_mmmmmmmm_param_8,
	.param .u64 _Z25maxpool2d_backward_kernelPKfPfS0_mmmmmmmm_param_9,
	.param .u64 _Z25maxpool2d_backward_kernelPKfPfS0_mmmmmmmm_param_10
)
{
	.reg .pred 	%p<25>;
	.reg .b16 	%rs<9>;
	.reg .b32 	%r<12>;
	.reg .b32 	%f<5>;
	.reg .b64 	%rd<61>;

	ld.param.u64 	%rd33, [_Z25maxpool2d_backward_kernelPKfPfS0_mmmmmmmm_param_0];
	ld.param.u64 	%rd34, [_Z25maxpool2d_backward_kernelPKfPfS0_mmmmmmmm_param_3];
	ld.param.u64 	%rd35, [_Z25maxpool2d_backward_kernelPKfPfS0_mmmmmmmm_param_4];
	ld.param.u64 	%rd27, [_Z25maxpool2d_backward_kernelPKfPfS0_mmmmmmmm_param_5];
	ld.param.u64 	%rd28, [_Z25maxpool2d_backward_kernelPKfPfS0_mmmmmmmm_param_6];
	ld.param.u64 	%rd29, [_Z25maxpool2d_backward_kernelPKfPfS0_mmmmmmmm_param_7];
	ld.param.u64 	%rd30, [_Z25maxpool2d_backward_kernelPKfPfS0_mmmmmmmm_param_8];
	ld.param.u64 	%rd31, [_Z25maxpool2d_backward_kernelPKfPfS0_mmmmmmmm_param_9];
	ld.param.u64 	%rd32, [_Z25maxpool2d_backward_kernelPKfPfS0_mmmmmmmm_param_10];
	cvta.to.global.u64 	%rd1, %rd33;
	mov.u32 	%r1, %ctaid.x;
	mov.u32 	%r2, %ctaid.y;
	mov.u32 	%r4, %tid.x;
	mov.u32 	%r5, %tid.y;
	cvt.u64.u32 	%rd2, %r1;
	setp.le.u64 	%p1, %rd34, %rd2;
	cvt.u64.u32 	%rd3, %r2;
	setp.le.u64 	%p2, %rd35, %rd3;
	or.pred  	%p3, %p1, %p2;
	cvt.u64.u32 	%rd4, %r4;
	setp.le.u64 	%p4, %rd27, %rd4;
	or.pred  	%p5, %p3, %p4;
	cvt.u64.u32 	%rd5, %r5;
	setp.le.u64 	%p6, %rd28, %rd5;
	or.pred  	%p7, %p5, %p6;
	@%p7 bra 	$L__BB13_17;
	and.b64  	%rd36, %rd30, -4294967296;
	setp.ne.s64 	%p8, %rd36, 0;
	@%p8 bra 	$L__BB13_3;
	cvt.u32.u64 	%r6, %rd30;
	cvt.u32.u64 	%r7, %rd4;
	div.u32 	%r8, %r7, %r6;
	cvt.u64.u32 	%rd57, %r8;
	bra.uni 	$L__BB13_4;
$L__BB13_3:
	div.u64 	%rd57, %rd4, %rd30;
$L__BB13_4:
	@%p8 bra 	$L__BB13_6;
	cvt.u32.u64 	%r9, %rd30;
	cvt.u32.u64 	%r10, %rd5;
	div.u32 	%r11, %r10, %r9;
	cvt.u64.u32 	%rd58, %r11;
	bra.uni 	$L__BB13_7;
$L__BB13_6:
	div.u64 	%rd58, %rd5, %rd30;
$L__BB13_7:
	setp.ge.u64 	%p10, %rd57, %rd31;
	setp.ge.u64 	%p11, %rd58, %rd32;
	or.pred  	%p12, %p10, %p11;
	@%p12 bra 	$L__BB13_17;
	mad.lo.s64 	%rd12, %rd35, %rd2, %rd3;
	mul.lo.s64 	%rd38, %rd28, %rd27;
	mul.lo.s64 	%rd13, %rd38, %rd12;
	mad.lo.s64 	%rd39, %rd28, %rd4, %rd5;
	add.s64 	%rd14, %rd39, %rd13;
	setp.eq.s64 	%p13, %rd29, 0;
	@%p13 bra 	$L__BB13_16;
	shl.b64 	%rd41, %rd14, 2;
	add.s64 	%rd42, %rd1, %rd41;
	ld.global.f32 	%f1, [%rd42];
	mul.lo.s64 	%rd15, %rd57, %rd30;
	mul.lo.s64 	%rd16, %rd58, %rd30;
	mov.b64 	%rd59, 0;
$L__BB13_10:
	add.s64 	%rd18, %rd59, %rd15;
	mad.lo.s64 	%rd19, %rd18, %rd28, %rd13;
	mov.b64 	%rd60, 0;
$L__BB13_11:
	setp.ge.u64 	%p14, %rd18, %rd27;
	add.s64 	%rd21, %rd60, %rd16;
	setp.ge.u64 	%p15, %rd21, %rd28;
	mov.b16 	%rs8, 1;
	or.pred  	%p16, %p14, %p15;
	@%p16 bra 	$L__BB13_13;
	add.s64 	%rd44, %rd19, %rd21;
	shl.b64 	%rd45, %rd44, 2;
	add.s64 	%rd46, %rd1, %rd45;
	ld.global.f32 	%f2, [%rd46];
	setp.leu.f32 	%p17, %f2, %f1;
	selp.u16 	%rs8, 1, 0, %p17;
$L__BB13_13:
	add.s64 	%rd60, %rd60, 1;
	setp.lt.u64 	%p18, %rd60, %rd29;
	and.b16  	%rs5, %rs8, 255;
	setp.ne.s16 	%p19, %rs5, 0;
	and.pred  	%p20, %p18, %p19;
	@%p20 bra 	$L__BB13_11;
	and.b16  	%rs7, %rs8, 255;
	setp.ne.s16 	%p21, %rs7, 0;
	add.s64 	%rd59, %rd59, 1;
	setp.lt.u64 	%p22, %rd59, %rd29;
	and.pred  	%p23, %p22, %p21;
	@%p23 bra 	$L__BB13_10;
	setp.eq.s16 	%p24, %rs8, 0;
	@%p24 bra 	$L__BB13_17;
$L__BB13_16:
	ld.param.u64 	%rd56, [_Z25maxpool2d_backward_kernelPKfPfS0_mmmmmmmm_param_2];
	ld.param.u64 	%rd55, [_Z25maxpool2d_backward_kernelPKfPfS0_mmmmmmmm_param_1];
	mad.lo.s64 	%rd47, %rd12, %rd31, %rd57;
	mad.lo.s64 	%rd48, %rd47, %rd32, %rd58;
	cvta.to.global.u64 	%rd49, %rd55;
	shl.b64 	%rd50, %rd14, 2;
	add.s64 	%rd51, %rd49, %rd50;
	cvta.to.global.u64 	%rd52, %rd56;
	shl.b64 	%rd53, %rd48, 2;
	add.s64 	%rd54, %rd52, %rd53;
	ld.global.f32 	%f3, [%rd54];
	atom.global.add.f32 	%f4, [%rd51], %f3;
$L__BB13_17:
	ret;

}
	// .globl	_Z21batchnorm_mean_kernelPKfPfmm
.visible .entry _Z21batchnorm_mean_kernelPKfPfmm(
	.param .u64 .ptr .align 1 _Z21batchnorm_mean_kernelPKfPfmm_param_0,
	.param .u64 .ptr .align 1 _Z21batchnorm_mean_kernelPKfPfmm_param_1,
	.param .u64 _Z21batchnorm_mean_kernelPKfPfmm_param_2,
	.param .u64 _Z21batchnorm_mean_kernelPKfPfmm_param_3
)
{
	.reg .pred 	%p<11>;
	.reg .b32 	%r<5>;
	.reg .b32 	%f<85>;
	.reg .b64 	%rd<116>;

	ld.param.u64 	%rd26, [_Z21batchnorm_mean_kernelPKfPfmm_param_0];
	ld.param.u64 	%rd23, [_Z21batchnorm_mean_kernelPKfPfmm_param_1];
	ld.param.u64 	%rd24, [_Z21batchnorm_mean_kernelPKfPfmm_param_2];
	ld.param.u64 	%rd25, [_Z21batchnorm_mean_kernelPKfPfmm_param_3];
	cvta.to.global.u64 	%rd1, %rd26;
	mov.u32 	%r1, %ctaid.x;
	mov.u32 	%r2, %ntid.x;
	mov.u32 	%r3, %tid.x;
	mad.lo.s32 	%r4, %r1, %r2, %r3;
	cvt.s64.s32 	%rd2, %r4;
	setp.le.u64 	%p1, %rd25, %rd2;
	@%p1 bra 	$L__BB14_14;
	setp.eq.s64 	%p2, %rd24, 0;
	mov.f32 	%f84, 0f00000000;
	@%p2 bra 	$L__BB14_13;
	and.b64  	%rd3, %rd24, 15;
	setp.lt.u64 	%p3, %rd24, 16;
	mov.f32 	%f84, 0f00000000;
	mov.b64 	%rd112, 0;
	@%p3 bra 	$L__BB14_5;
	and.b64  	%rd112, %rd24, -16;
	shl.b64 	%rd28, %rd2, 2;
	add.s64 	%rd109, %rd1, %rd28;
	shl.b64 	%rd6, %rd25, 6;
	shl.b64 	%rd7, %rd25, 2;
	mov.f32 	%f84, 0f00000000;
	mov.u64 	%rd110, %rd112;
$L__BB14_4:
	.pragma "nounroll";
	ld.global.f32 	%f18, [%rd109];
	add.f32 	%f19, %f84, %f18;
	add.s64 	%rd29, %rd109, %rd7;
	ld.global.f32 	%f20, [%rd29];
	add.f32 	%f21, %f19, %f20;
	add.s64 	%rd30, %rd29, %rd7;
	ld.global.f32 	%f22, [%rd30];
	add.f32 	%f23, %f21, %f22;
	add.s64 	%rd31, %rd30, %rd7;
	ld.global.f32 	%f24, [%rd31];
	add.f32 	%f25, %f23, %f24;
	add.s64 	%rd32, %rd31, %rd7;
	ld.global.f32 	%f26, [%rd32];
	add.f32 	%f27, %f25, %f26;
	add.s64 	%rd33, %rd32, %rd7;
	ld.global.f32 	%f28, [%rd33];
	add.f32 	%f29, %f27, %f28;
	add.s64 	%rd34, %rd33, %rd7;
	ld.global.f32 	%f30, [%rd34];
	add.f32 	%f31, %f29, %f30;
	add.s64 	%rd35, %rd34, %rd7;
	ld.global.f32 	%f32, [%rd35];
	add.f32 	%f33, %f31, %f32;
	add.s64 	%rd36, %rd35, %rd7;
	ld.global.f32 	%f34, [%rd36];
	add.f32 	%f35, %f33, %f34;
	add.s64 	%rd37, %rd36, %rd7;
	ld.global.f32 	%f36, [%rd37];
	add.f32 	%f37, %f35, %f36;
	add.s64 	%rd38, %rd37, %rd7;
	ld.global.f32 	%f38, [%rd38];
	add.f32 	%f39, %f37, %f38;
	add.s64 	%rd39, %rd38, %rd7;
	ld.global.f32 	%f40, [%rd39];
	add.f32 	%f41, %f39, %f40;
	add.s64 	%rd40, %rd39, %rd7;
	ld.global.f32 	%f42, [%rd40];
	add.f32 	%f43, %f41, %f42;
	add.s64 	%rd41, %rd40, %rd7;
	ld.global.f32 	%f44, [%rd41];
	add.f32 	%f45, %f43, %f44;
	add.s64 	%rd42, %rd41, %rd7;
	ld.global.f32 	%f46, [%rd42];
	add.f32 	%f47, %f45, %f46;
	add.s64 	%rd43, %rd42, %rd7;
	ld.global.f32 	%f48, [%rd43];
	add.f32 	%f84, %f47, %f48;
	add.s64 	%rd110, %rd110, -16;
	add.s64 	%rd109, %rd109, %rd6;
	setp.ne.s64 	%p4, %rd110, 0;
	@%p4 bra 	$L__BB14_4;
$L__BB14_5:
	setp.eq.s64 	%p5, %rd3, 0;
	@%p5 bra 	$L__BB14_13;
	and.b64  	%rd13, %rd24, 7;
	setp.lt.u64 	%p6, %rd3, 8;
	@%p6 bra 	$L__BB14_8;
	mad.lo.s64 	%rd44, %rd112, %rd25, %rd2;
	shl.b64 	%rd45, %rd44, 2;
	add.s64 	%rd46, %rd1, %rd45;
	ld.global.f32 	%f50, [%rd46];
	add.f32 	%f51, %f84, %f50;
	add.s64 	%rd47, %rd112, 1;
	and.b64  	%rd48, %rd47, 4294967295;
	mad.lo.s64 	%rd49, %rd48, %rd25, %rd2;
	shl.b64 	%rd50, %rd49, 2;
	add.s64 	%rd51, %rd1, %rd50;
	ld.global.f32 	%f52, [%rd51];
	add.f32 	%f53, %f51, %f52;
	add.s64 	%rd52, %rd112, 2;
	and.b64  	%rd53, %rd52, 4294967295;
	mad.lo.s64 	%rd54, %rd53, %rd25, %rd2;
	shl.b64 	%rd55, %rd54, 2;
	add.s64 	%rd56, %rd1, %rd55;
	ld.global.f32 	%f54, [%rd56];
	add.f32 	%f55, %f53, %f54;
	add.s64 	%rd57, %rd112, 3;
	and.b64  	%rd58, %rd57, 4294967295;
	mad.lo.s64 	%rd59, %rd58, %rd25, %rd2;
	shl.b64 	%rd60, %rd59, 2;
	add.s64 	%rd61, %rd1, %rd60;
	ld.global.f32 	%f56, [%rd61];
	add.f32 	%f57, %f55, %f56;
	add.s64 	%rd62, %rd112, 4;
	and.b64  	%rd63, %rd62, 4294967295;
	mad.lo.s64 	%rd64, %rd63, %rd25, %rd2;
	shl.b64 	%rd65, %rd64, 2;
	add.s64 	%rd66, %rd1, %rd65;
	ld.global.f32 	%f58, [%rd66];
	add.f32 	%f59, %f57, %f58;
	add.s64 	%rd67, %rd112, 5;
	and.b64  	%rd68, %rd67, 4294967295;
	mad.lo.s64 	%rd69, %rd68, %rd25, %rd2;
	shl.b64 	%rd70, %rd69, 2;
	add.s64 	%rd71, %rd1, %rd70;
	ld.global.f32 	%f60, [%rd71];
	add.f32 	%f61, %f59, %f60;
	add.s64 	%rd72, %rd112, 6;
	and.b64  	%rd73, %rd72, 4294967295;
	mad.lo.s64 	%rd74, %rd73, %rd25, %rd2;
	shl.b64 	%rd75, %rd74, 2;
	add.s64 	%rd76, %rd1, %rd75;
	ld.global.f32 	%f62, [%rd76];
	add.f32 	%f63, %f61, %f62;
	add.s64 	%rd77, %rd112, 7;
	and.b64  	%rd78, %rd77, 4294967295;
	mad.lo.s64 	%rd79, %rd78, %rd25, %rd2;
	shl.b64 	%rd80, %rd79, 2;
	add.s64 	%rd81, %rd1, %rd80;
	ld.global.f32 	%f64, [%rd81];
	add.f32 	%f84, %f63, %f64;
	add.s64 	%rd82, %rd112, 8;
	and.b64  	%rd112, %rd82, 4294967295;
$L__BB14_8:
	setp.eq.s64 	%p7, %rd13, 0;
	@%p7 bra 	$L__BB14_13;
	and.b64  	%rd114, %rd24, 3;
	setp.lt.u64 	%p8, %rd13, 4;
	@%p8 bra 	$L__BB14_11;
	mad.lo.s64 	%rd83, %rd112, %rd25, %rd2;
	shl.b64 	%rd84, %rd83, 2;
	add.s64 	%rd85, %rd1, %rd84;
	ld.global.f32 	%f66, [%rd85];
	add.f32 	%f67, %f84, %f66;
	add.s64 	%rd86, %rd112, 1;
	and.b64  	%rd87, %rd86, 4294967295;
	mad.lo.s64 	%rd88, %rd87, %rd25, %rd2;
	shl.b64 	%rd89, %rd88, 2;
	add.s64 	%rd90, %rd1, %rd89;
	ld.global.f32 	%f68, [%rd90];
	add.f32 	%f69, %f67, %f68;
	add.s64 	%rd91, %rd112, 2;
	and.b64  	%rd92, %rd91, 4294967295;
	mad.lo.s64 	%rd93, %rd92, %rd25, %rd2;
	shl.b64 	%rd94, %rd93, 2;
	add.s64 	%rd95, %rd1, %rd94;
	ld.global.f32 	%f70, [%rd95];
	add.f32 	%f71, %f69, %f70;
	add.s64 	%rd96, %rd112, 3;
	and.b64  	%rd97, %rd96, 4294967295;
	mad.lo.s64 	%rd98, %rd97, %rd25, %rd2;
	shl.b64 	%rd99, %rd98, 2;
	add.s64 	%rd100, %rd1, %rd99;
	ld.global.f32 	%f72, [%rd100];
	add.f32 	%f84, %f71, %f72;
	add.s64 	%rd101, %rd112, 4;
	and.b64  	%rd112, %rd101, 4294967295;
$L__BB14_11:
	setp.eq.s64 	%p9, %rd114, 0;
	@%p9 bra 	$L__BB14_13;
$L__BB14_12:
	.pragma "nounroll";
	mad.lo.s64 	%rd102, %rd112, %rd25, %rd2;
	shl.b64 	%rd103, %rd102, 2;
	add.s64 	%rd104, %rd1, %rd103;
	ld.global.f32 	%f73, [%rd104];
	add.f32 	%f84, %f84, %f73;
	add.s64 	%rd105, %rd112, 1;
	and.b64  	%rd112, %rd105, 4294967295;
	add.s64 	%rd114, %rd114, -1;
	setp.ne.s64 	%p10, %rd114, 0;
	@%p10 bra 	$L__BB14_12;
$L__BB14_13:
	cvt.rn.f32.u64 	%f74, %rd24;
	div.rn.f32 	%f75, %f84, %f74;
	cvta.to.global.u64 	%rd106, %rd23;
	shl.b64 	%rd107, %rd2, 2;
	add.s64 	%rd108, %rd106, %rd107;
	st.global.f32 	[%rd108], %f75;
$L__BB14_14:
	ret;

}
	// .globl	_Z20batchnorm_var_kernelPKfS0_Pfmm
.visible .entry _Z20batchnorm_var_kernelPKfS0_Pfmm(
	.param .u64 .ptr .align 1 _Z20batchnorm_var_kernelPKfS0_Pfmm_param_0,
	.param .u64 .ptr .align 1 _Z20batchnorm_var_kernelPKfS0_Pfmm_param_1,
	.param .u64 .ptr .align 1 _Z20batchnorm_var_kernelPKfS0_Pfmm_param_2,
	.param .u64 _Z20batchnorm_var_kernelPKfS0_Pfmm_param_3,
	.param .u64 _Z20batchnorm_var_kernelPKfS0_Pfmm_param_4
)
{
	.reg .pred 	%p<11>;
	.reg .b32 	%r<5>;
	.reg .b32 	%f<115>;
	.reg .b64 	%rd<120>;

	ld.param.u64 	%rd27, [_Z20batchnorm_var_kernelPKfS0_Pfmm_param_0];
	ld.param.u64 	%rd23, [_Z20batchnorm_var_kernelPKfS0_Pfmm_param_1];
	ld.param.u64 	%rd24, [_Z20batchnorm_var_kernelPKfS0_Pfmm_param_2];
	ld.param.u64 	%rd25, [_Z20batchnorm_var_kernelPKfS0_Pfmm_param_3];
	ld.param.u64 	%rd26, [_Z20batchnorm_var_kernelPKfS0_Pfmm_param_4];
	cvta.to.global.u64 	%rd1, %rd27;
	mov.u32 	%r1, %ctaid.x;
	mov.u32 	%r2, %ntid.x;
	mov.u32 	%r3, %tid.x;
	mad.lo.s32 	%r4, %r1, %r2, %r3;
	cvt.s64.s32 	%rd2, %r4;
	setp.le.u64 	%p1, %rd26, %rd2;
	@%p1 bra 	$L__BB15_14;
	cvta.to.global.u64 	%rd28, %rd23;
	shl.b64 	%rd29, %rd2, 2;
	add.s64 	%rd30, %rd28, %rd29;
	ld.global.f32 	%f1, [%rd30];
	setp.eq.s64 	%p2, %rd25, 0;
	mov.f32 	%f114, 0f00000000;
	@%p2 bra 	$L__BB15_13;
	and.b64  	%rd3, %rd25, 15;
	setp.lt.u64 	%p3, %rd25, 16;
	mov.f32 	%f114, 0f00000000;
	mov.b64 	%rd116, 0;
	@%p3 bra 	$L__BB15_5;
	and.b64  	%rd116, %rd25, -16;
	add.s64 	%rd113, %rd1, %rd29;
	shl.b64 	%rd6, %rd26, 6;
	shl.b64 	%rd7, %rd26, 2;
	mov.f32 	%f114, 0f00000000;
	mov.u64 	%rd114, %rd116;
$L__BB15_4:
	.pragma "nounroll";
	ld.global.f32 	%f19, [%rd113];
	sub.f32 	%f20, %f19, %f1;
	fma.rn.f32 	%f21, %f20, %f20, %f114;
	add.s64 	%rd33, %rd113, %rd7;
	ld.global.f32 	%f22, [%rd33];
	sub.f32 	%f23, %f22, %f1;
	fma.rn.f32 	%f24, %f23, %f23, %f21;
	add.s64 	%rd34, %rd33, %rd7;
	ld.global.f32 	%f25, [%rd34];
	sub.f32 	%f26, %f25, %f1;
	fma.rn.f32 	%f27, %f26, %f26, %f24;
	add.s64 	%rd35, %rd34, %rd7;
	ld.global.f32 	%f28, [%rd35];
	sub.f32 	%f29, %f28, %f1;
	fma.rn.f32 	%f30, %f29, %f29, %f27;
	add.s64 	%rd36, %rd35, %rd7;
	ld.global.f32 	%f31, [%rd36];
	sub.f32 	%f32, %f31, %f1;
	fma.rn.f32 	%f33, %f32, %f32, %f30;
	add.s64 	%rd37, %rd36, %rd7;
	ld.global.f32 	%f34, [%rd37];
	sub.f32 	%f35, %f34, %f1;
	fma.rn.f32 	%f36, %f35, %f35, %f33;
	add.s64 	%rd38, %rd37, %rd7;
	ld.global.f32 	%f37, [%rd38];
	sub.f32 	%f38, %f37, %f1;
	fma.rn.f32 	%f39, %f38, %f38, %f36;
	add.s64 	%rd39, %rd38, %rd7;
	ld.global.f32 	%f40, [%rd39];
	sub.f32 	%f41, %f40, %f1;
	fma.rn.f32 	%f42, %f41, %f41, %f39;
	add.s64 	%rd40, %rd39, %rd7;
	ld.global.f32 	%f43, [%rd40];
	sub.f32 	%f44, %f43, %f1;
	fma.rn.f32 	%f45, %f44, %f44, %f42;
	add.s64 	%rd41, %rd40, %rd7;
	ld.global.f32 	%f46, [%rd41];
	sub.f32 	%f47, %f46, %f1;
	fma.rn.f32 	%f48, %f47, %f47, %f45;
	add.s64 	%rd42, %rd41, %rd7;
	ld.global.f32 	%f49, [%rd42];
	sub.f32 	%f50, %f49, %f1;
	fma.rn.f32 	%f51, %f50, %f50, %f48;
	add.s64 	%rd43, %rd42, %rd7;
	ld.global.f32 	%f52, [%rd43];
	sub.f32 	%f53, %f52, %f1;
	fma.rn.f32 	%f54, %f53, %f53, %f51;
	add.s64 	%rd44, %rd43, %rd7;
	ld.global.f32 	%f55, [%rd44];
	sub.f32 	%f56, %f55, %f1;
	fma.rn.f32 	%f57, %f56, %f56, %f54;
	add.s64 	%rd45, %rd44, %rd7;
	ld.global.f32 	%f58, [%rd45];
	sub.f32 	%f59, %f58, %f1;
	fma.rn.f32 	%f60, %f59, %f59, %f57;
	add.s64 	%rd46, %rd45, %rd7;
	ld.global.f32 	%f61, [%rd46];
	sub.f32 	%f62, %f61, %f1;
	fma.rn.f32 	%f63, %f62, %f62, %f60;
	add.s64 	%rd47, %rd46, %rd7;
	ld.global.f32 	%f64, [%rd47];
	sub.f32 	%f65, %f64, %f1;
	fma.rn.f32 	%f114, %f65, %f65, %f63;
	add.s64 	%rd114, %rd114, -16;
	add.s64 	%rd113, %rd113, %rd6;
	setp.ne.s64 	%p4, %rd114, 0;
	@%p4 bra 	$L__BB15_4;
$L__BB15_5:
	setp.eq.s64 	%p5, %rd3, 0;
	@%p5 bra 	$L__BB15_13;
	and.b64  	%rd13, %rd25, 7;
	setp.lt.u64 	%p6, %rd3, 8;
	@%p6 bra 	$L__BB15_8;
	mad.lo.s64 	%rd48, %rd116, %rd26, %rd2;
	shl.b64 	%rd49, %rd48, 2;
	add.s64 	%rd50, %rd1, %rd49;
	ld.global.f32 	%f67, [%rd50];
	sub.f32 	%f68, %f67, %f1;
	fma.rn.f32 	%f69, %f68, %f68, %f114;
	add.s64 	%rd51, %rd116, 1;
	and.b64  	%rd52, %rd51, 4294967295;
	mad.lo.s64 	%rd53, %rd52, %rd26, %rd2;
	shl.b64 	%rd54, %rd53, 2;
	add.s64 	%rd55, %rd1, %rd54;
	ld.global.f32 	%f70, [%rd55];
	sub.f32 	%f71, %f70, %f1;
	fma.rn.f32 	%f72, %f71, %f71, %f69;
	add.s64 	%rd56, %rd116, 2;
	and.b64  	%rd57, %rd56, 4294967295;
	mad.lo.s64 	%rd58, %rd57, %rd26, %rd2;
	shl.b64 	%rd59, %rd58, 2;
	add.s64 	%rd60, %rd1, %rd59;
	ld.global.f32 	%f73, [%rd60];
	sub.f32 	%f74, %f73, %f1;
	fma.rn.f32 	%f75, %f74, %f74, %f72;
	add.s64 	%rd61, %rd116, 3;
	and.b64  	%rd62, %rd61, 4294967295;
	mad.lo.s64 	%rd63, %rd62, %rd26, %rd2;
	shl.b64 	%rd64, %rd63, 2;
	add.s64 	%rd65, %rd1, %rd64;
	ld.global.f32 	%f76, [%rd65];
	sub.f32 	%f77, %f76, %f1;
	fma.rn.f32 	%f78, %f77, %f77, %f75;
	add.s64 	%rd66, %rd116, 4;
	and.b64  	%rd67, %rd66, 4294967295;
	mad.lo.s64 	%rd68, %rd67, %rd26, %rd2;
	shl.b64 	%rd69, %rd68, 2;
	add.s64 	%rd70, %rd1, %rd69;
	ld.global.f32 	%f79, [%rd70];
	sub.f32 	%f80, %f79, %f1;
	fma.rn.f32 	%f81, %f80, %f80, %f78;
	add.s64 	%rd71, %rd116, 5;
	and.b64  	%rd72, %rd71, 4294967295;
	mad.lo.s64 	%rd73, %rd72, %rd26, %rd2;
	shl.b64 	%rd74, %rd73, 2;
	add.s64 	%rd75, %rd1, %rd74;
	ld.global.f32 	%f82, [%rd75];
	sub.f32 	%f83, %f82, %f1;
	fma.rn.f32 	%f84, %f83, %f83, %f81;
	add.s64 	%rd76, %rd116, 6;
	and.b64  	%rd77, %rd76, 4294967295;
	mad.lo.s64 	%rd78, %rd77, %rd26, %rd2;
	shl.b64 	%rd79, %rd78, 2;
	add.s64 	%rd80, %rd1, %rd79;
	ld.global.f32 	%f85, [%rd80];
	sub.f32 	%f86, %f85, %f1;
	fma.rn.f32 	%f87, %f86, %f86, %f84;
	add.s64 	%rd81, %rd116, 7;
	and.b64  	%rd82, %rd81, 4294967295;
	mad.lo.s64 	%rd83, %rd82, %rd26, %rd2;
	shl.b64 	%rd84, %rd83, 2;
	add.s64 	%rd85, %rd1, %rd84;
	ld.global.f32 	%f88, [%rd85];
	sub.f32 	%f89, %f88, %f1;
	fma.rn.f32 	%f114, %f89, %f89, %f87;
	add.s64 	%rd86, %rd116, 8;
	and.b64  	%rd116, %rd86, 4294967295;
$L__BB15_8:
	setp.eq.s64 	%p7, %rd13, 0;
	@%p7 bra 	$L__BB15_13;
	and.b64  	%rd118, %rd25, 3;
	setp.lt.u64 	%p8, %rd13, 4;
	@%p8 bra 	$L__BB15_11;
	mad.lo.s64 	%rd87, %rd116, %rd26, %rd2;
	shl.b64 	%rd88, %rd87, 2;
	add.s64 	%rd89, %rd1, %rd88;
	ld.global.f32 	%f91, [%rd89];
	sub.f32 	%f92, %f91, %f1;
	fma.rn.f32 	%f93, %f92, %f92, %f114;
	add.s64 	%rd90, %rd116, 1;
	and.b64  	%rd91, %rd90, 4294967295;
	mad.lo.s64 	%rd92, %rd91, %rd26, %rd2;
	shl.b64 	%rd93, %rd92, 2;
	add.s64 	%rd94, %rd1, %rd93;
	ld.global.f32 	%f94, [%rd94];
	sub.f32 	%f95, %f94, %f1;
	fma.rn.f32 	%f96, %f95, %f95, %f93;
	add.s64 	%rd95, %rd116, 2;
	and.b64  	%rd96, %rd95, 4294967295;
	mad.lo.s64 	%rd97, %rd96, %rd26, %rd2;
	shl.b64 	%rd98, %rd97, 2;
	add.s64 	%rd99, %rd1, %rd98;
	ld.global.f32 	%f97, [%rd99];
	sub.f32 	%f98, %f97, %f1;
	fma.rn.f32 	%f99, %f98, %f98, %f96;
	add.s64 	%rd100, %rd116, 3;
	and.b64  	%rd101, %rd100, 4294967295;
	mad.lo.s64 	%rd102, %rd101, %rd26, %rd2;
	shl.b64 	%rd103, %rd102, 2;
	add.s64 	%rd104, %rd1, %rd103;
	ld.global.f32 	%f100, [%rd104];
	sub.f32 	%f101, %f100, %f1;
	fma.rn.f32 	%f114, %f101, %f101, %f99;
	add.s64 	%rd105, %rd116, 4;
	and.b64  	%rd116, %rd105, 4294967295;
$L__BB15_11:
	setp.eq.s64 	%p9, %rd118, 0;
	@%p9 bra 	$L__BB15_13;
$L__BB15_12:
	.pragma "nounroll";
	mad.lo.s64 	%rd106, %rd116, %rd26, %rd2;
	shl.b64 	%rd107, %rd106, 2;
	add.s64 	%rd108, %rd1, %rd107;
	ld.global.f32 	%f102, [%rd108];
	sub.f32 	%f103, %f102, %f1;
	fma.rn.f32 	%f114, %f103, %f103, %f114;
	add.s64 	%rd109, %rd116, 1;
	and.b64  	%rd116, %rd109, 4294967295;
	add.s64 	%rd118, %rd118, -1;
	setp.ne.s64 	%p10, %rd118, 0;
	@%p10 bra 	$L__BB15_12;
$L__BB15_13:
	cvt.rn.f32.u64 	%f104, %rd25;
	div.rn.f32 	%f105, %f114, %f104;
	cvta.to.global.u64 	%rd110, %rd24;
	add.s64 	%rd112, %rd110, %rd29;
	st.global.f32 	[%rd112], %f105;
$L__BB15_14:
	ret;

}
	// .globl	_Z24batchnorm_forward_kernelPKfS0_S0_S0_S0_Pfmmf
.visible .entry _Z24batchnorm_forward_kernelPKfS0_S0_S0_S0_Pfmmf(
	.param .u64 .ptr .align 1 _Z24batchnorm_forward_kernelPKfS0_S0_S0_S0_Pfmmf_param_0,
	.param .u64 .ptr .align 1 _Z24batchnorm_forward_kernelPKfS0_S0_S0_S0_Pfmmf_param_1,
	.param .u64 .ptr .align 1 _Z24batchnorm_forward_kernelPKfS0_S0_S0_S0_Pfmmf_param_2,
	.param .u64 .ptr .align 1 _Z24batchnorm_forward_kernelPKfS0_S0_S0_S0_Pfmmf_param_3,
	.param .u64 .ptr .align 1 _Z24batchnorm_forward_kernelPKfS0_S0_S0_S0_Pfmmf_param_4,
	.param .u64 .ptr .align 1 _Z24batchnorm_forward_kernelPKfS0_S0_S0_S0_Pfmmf_param_5,
	.param .u64 _Z24batchnorm_forward_kernelPKfS0_S0_S0_S0_Pfmmf_param_6,
	.param .u64 _Z24batchnorm_forward_kernelPKfS0_S0_S0_S0_Pfmmf_param_7,
	.param .f32 _Z24batchnorm_forward_kernelPKfS0_S0_S0_S0_Pfmmf_param_8
)
{
	.reg .pred 	%p<4>;
	.reg .b32 	%r<10>;
	.reg .b32 	%f<12>;
	.reg .b64 	%rd<27>;

	ld.param.u64 	%rd3, [_Z24batchnorm_forward_kernelPKfS0_S0_S0_S0_Pfmmf_param_1];
	ld.param.u64 	%rd4, [_Z24batchnorm_forward_kernelPKfS0_S0_S0_S0_Pfmmf_param_2];
	ld.param.u64 	%rd5, [_Z24batchnorm_forward_kernelPKfS0_S0_S0_S0_Pfmmf_param_3];
	ld.param.u64 	%rd6, [_Z24batchnorm_forward_kernelPKfS0_S0_S0_S0_Pfmmf_param_4];
	ld.param.u64 	%rd7, [_Z24batchnorm_forward_kernelPKfS0_S0_S0_S0_Pfmmf_param_5];
	ld.param.u64 	%rd9, [_Z24batchnorm_forward_kernelPKfS0_S0_S0_S0_Pfmmf_param_6];
	ld.param.u64 	%rd10, [_Z24batchnorm_forward_kernelPKfS0_S0_S0_S0_Pfmmf_param_7];
	ld.param.f32 	%f1, [_Z24batchnorm_forward_kernelPKfS0_S0_S0_S0_Pfmmf_param_8];
	mov.u32 	%r1, %ctaid.x;
	mov.u32 	%r2, %ctaid.y;
	mov.u32 	%r3, %ntid.x;
	mov.u32 	%r4, %tid.x;
	mad.lo.s32 	%r5, %r2, %r3, %r4;
	cvt.u64.u32 	%rd11, %r1;
	setp.le.u64 	%p1, %rd9, %rd11;
	cvt.u64.u32 	%rd1, %r5;
	setp.le.u64 	%p2, %rd10, %rd1;
	or.pred  	%p3, %p1, %p2;
	@%p3 bra 	$L__BB16_2;
	ld.param.u64 	%rd26, [_Z24batchnorm_forward_kernelPKfS0_S0_S0_S0_Pfmmf_param_0];
	cvt.u32.u64 	%r7, %rd1;
	cvta.to.global.u64 	%rd12, %rd26;
	cvta.to.global.u64 	%rd13, %rd5;
	cvta.to.global.u64 	%rd14, %rd6;
	cvta.to.global.u64 	%rd15, %rd3;
	cvta.to.global.u64 	%rd16, %rd4;
	cvta.to.global.u64 	%rd17, %rd7;
	cvt.u32.u64 	%r8, %rd10;
	mad.lo.s32 	%r9, %r1, %r8, %r7;
	mul.wide.s32 	%rd18, %r9, 4;
	add.s64 	%rd19, %rd12, %rd18;
	ld.global.f32 	%f2, [%rd19];
	shl.b64 	%rd20, %rd1, 2;
	add.s64 	%rd21, %rd13, %rd20;
	ld.global.f32 	%f3, [%rd21];
	sub.f32 	%f4, %f2, %f3;
	add.s64 	%rd22, %rd14, %rd20;
	ld.global.f32 	%f5, [%rd22];
	add.f32 	%f6, %f1, %f5;
	sqrt.rn.f32 	%f7, %f6;
	div.rn.f32 	%f8, %f4, %f7;
	add.s64 	%rd23, %rd15, %rd20;
	ld.global.f32 	%f9, [%rd23];
	add.s64 	%rd24, %rd16, %rd20;
	ld.global.f32 	%f10, [%rd24];
	fma.rn.f32 	%f11, %f9, %f8, %f10;
	add.s64 	%rd25, %rd17, %rd18;
	st.global.f32 	[%rd25], %f11;
$L__BB16_2:
	ret;

}
	// .globl	_Z25batchnorm_backward_kernelPKfS0_S0_S0_S0_PfS1_S1_mmf
.visible .entry _Z25batchnorm_backward_kernelPKfS0_S0_S0_S0_PfS1_S1_mmf(
	.param .u64 .ptr .align 1 _Z25batchnorm_backward_kernelPKfS0_S0_S0_S0_PfS1_S1_mmf_param_0,
	.param .u64 .ptr .align 1 _Z25batchnorm_backward_kernelPKfS0_S0_S0_S0_PfS1_S1_mmf_param_1,
	.param .u64 .ptr .align 1 _Z25batchnorm_backward_kernelPKfS0_S0_S0_S0_PfS1_S1_mmf_param_2,
	.param .u64 .ptr .align 1 _Z25batchnorm_backward_kernelPKfS0_S0_S0_S0_PfS1_S1_mmf_param_3,
	.param .u64 .ptr .align 1 _Z25batchnorm_backward_kernelPKfS0_S0_S0_S0_PfS1_S1_mmf_param_4,
	.param .u64 .ptr .align 1 _Z25batchnorm_backward_kernelPKfS0_S0_S0_S0_PfS1_S1_mmf_param_5,
	.param .u64 .ptr .align 1 _Z25batchnorm_backward_kernelPKfS0_S0_S0_S0_PfS1_S1_mmf_param_6,
	.param .u64 .ptr .align 1 _Z25batchnorm_backward_kernelPKfS0_S0_S0_S0_PfS1_S1_mmf_param_7,
	.param .u64 _Z25batchnorm_backward_kernelPKfS0_S0_S0_S0_PfS1_S1_mmf_param_8,
	.param .u64 _Z25batchnorm_backward_kernelPKfS0_S0_S0_S0_PfS1_S1_mmf_param_9,
	.param .f32 _Z25batchnorm_backward_kernelPKfS0_S0_S0_S0_PfS1_S1_mmf_param_10
)
{
	.reg .pred 	%p<12>;
	.reg .b32 	%r<37>;
	.reg .b32 	%f<130>;
	.reg .b64 	%rd<77>;

	ld.param.u64 	%rd24, [_Z25batchnorm_backward_kernelPKfS0_S0_S0_S0_PfS1_S1_mmf_param_0];
	ld.param.u64 	%rd25, [_Z25batchnorm_backward_kernelPKfS0_S0_S0_S0_PfS1_S1_mmf_param_1];
	ld.param.u64 	%rd18, [_Z25batchnorm_backward_kernelPKfS0_S0_S0_S0_PfS1_S1_mmf_param_3];
	ld.param.u64 	%rd19, [_Z25batchnorm_backward_kernelPKfS0_S0_S0_S0_PfS1_S1_mmf_param_4];
	ld.param.u64 	%rd26, [_Z25batchnorm_backward_kernelPKfS0_S0_S0_S0_PfS1_S1_mmf_param_5];
	ld.param.u64 	%rd20, [_Z25batchnorm_backward_kernelPKfS0_S0_S0_S0_PfS1_S1_mmf_param_6];
	ld.param.u64 	%rd21, [_Z25batchnorm_backward_kernelPKfS0_S0_S0_S0_PfS1_S1_mmf_param_7];
	ld.param.u64 	%rd22, [_Z25batchnorm_backward_kernelPKfS0_S0_S0_S0_PfS1_S1_mmf_param_8];
	ld.param.u64 	%rd23, [_Z25batchnorm_backward_kernelPKfS0_S0_S0_S0_PfS1_S1_mmf_param_9];
	ld.param.f32 	%f26, [_Z25batchnorm_backward_kernelPKfS0_S0_S0_S0_PfS1_S1_mmf_param_10];
	cvta.to.global.u64 	%rd1, %rd26;
	cvta.to.global.u64 	%rd2, %rd25;
	cvta.to.global.u64 	%rd3, %rd24;
	mov.u32 	%r21, %ctaid.x;
	mov.u32 	%r22, %ntid.x;
	mov.u32 	%r23, %tid.x;
	mad.lo.s32 	%r1, %r21, %r22, %r23;
	cvt.s64.s32 	%rd4, %r1;
	setp.le.u64 	%p1, %rd23, %rd4;
	@%p1 bra 	$L__BB17_15;
	cvta.to.global.u64 	%rd27, %rd18;
	cvta.to.global.u64 	%rd28, %rd19;
	shl.b64 	%rd29, %rd4, 2;
	add.s64 	%rd30, %rd27, %rd29;
	ld.global.f32 	%f1, [%rd30];
	add.s64 	%rd31, %rd28, %rd29;
	ld.global.f32 	%f28, [%rd31];
	add.f32 	%f29, %f26, %f28;
	sqrt.rn.f32 	%f30, %f29;
	rcp.rn.f32 	%f2, %f30;
	setp.eq.s64 	%p2, %rd22, 0;
	mov.f32 	%f127, 0f00000000;
	mov.f32 	%f128, %f127;
	mov.f32 	%f129, %f127;
	@%p2 bra 	$L__BB17_8;
	cvt.u32.u64 	%r2, %rd23;
	and.b64  	%rd74, %rd22, 3;
	setp.lt.u64 	%p3, %rd22, 4;
	mov.f32 	%f129, 0f00000000;
	mov.b32 	%r31, 0;
	mov.f32 	%f128, %f129;
	mov.f32 	%f127, %f129;
	@%p3 bra 	$L__BB17_5;
	and.b64  	%rd73, %rd22, -4;
	mov.f32 	%f129, 0f00000000;
	mov.b32 	%r31, 0;
	shl.b64 	%rd35, %rd23, 32;
	shr.s64 	%rd36, %rd35, 30;
	shl.b32 	%r26, %r2, 2;
	mov.u32 	%r29, %r1;
$L__BB17_4:
	mul.wide.s32 	%rd32, %r29, 4;
	add.s64 	%rd33, %rd3, %rd32;
	ld.global.f32 	%f34, [%rd33];
	sub.f32 	%f35, %f34, %f1;
	mul.f32 	%f36, %f2, %f35;
	add.s64 	%rd34, %rd2, %rd32;
	ld.global.f32 	%f37, [%rd34];
	add.f32 	%f38, %f127, %f37;
	fma.rn.f32 	%f39, %f37, %f36, %f128;
	fma.rn.f32 	%f40, %f37, %f35, %f129;
	add.s64 	%rd37, %rd33, %rd36;
	ld.global.f32 	%f41, [%rd37];
	sub.f32 	%f42, %f41, %f1;
	mul.f32 	%f43, %f2, %f42;
	add.s64 	%rd38, %rd34, %rd36;
	ld.global.f32 	%f44, [%rd38];
	add.f32 	%f45, %f38, %f44;
	fma.rn.f32 	%f46, %f44, %f43, %f39;
	fma.rn.f32 	%f47, %f44, %f42, %f40;
	add.s64 	%rd39, %rd37, %rd36;
	ld.global.f32 	%f48, [%rd39];
	sub.f32 	%f49, %f48, %f1;
	mul.f32 	%f50, %f2, %f49;
	add.s64 	%rd40, %rd38, %rd36;
	ld.global.f32 	%f51, [%rd40];
	add.f32 	%f52, %f45, %f51;
	fma.rn.f32 	%f53, %f51, %f50, %f46;
	fma.rn.f32 	%f54, %f51, %f49, %f47;
	add.s64 	%rd41, %rd39, %rd36;
	ld.global.f32 	%f55, [%rd41];
	sub.f32 	%f56, %f55, %f1;
	mul.f32 	%f57, %f2, %f56;
	add.s64 	%rd42, %rd40, %rd36;
	ld.global.f32 	%f58, [%rd42];
	add.f32 	%f127, %f52, %f58;
	fma.rn.f32 	%f128, %f58, %f57, %f53;
	fma.rn.f32 	%f129, %f58, %f56, %f54;
	add.s32 	%r31, %r31, 4;
	add.s32 	%r29, %r29, %r26;
	add.s64 	%rd73, %rd73, -4;
	setp.ne.s64 	%p4, %rd73, 0;
	@%p4 bra 	$L__BB17_4;
$L__BB17_5:
	setp.eq.s64 	%p5, %rd74, 0;
	@%p5 bra 	$L__BB17_8;
	mad.lo.s32 	%r32, %r31, %r2, %r1;
$L__BB17_7:
	.pragma "nounroll";
	mul.wide.s32 	%rd43, %r32, 4;
	add.s64 	%rd44, %rd3, %rd43;
	ld.global.f32 	%f59, [%rd44];
	sub.f32 	%f60, %f59, %f1;
	mul.f32 	%f61, %f2, %f60;
	add.s64 	%rd45, %rd2, %rd43;
	ld.global.f32 	%f62, [%rd45];
	add.f32 	%f127, %f127, %f62;
	fma.rn.f32 	%f128, %f62, %f61, %f128;
	fma.rn.f32 	%f129, %f62, %f60, %f129;
	add.s32 	%r32, %r32, %r2;
	add.s64 	%rd74, %rd74, -1;
	setp.ne.s64 	%p6, %rd74, 0;
	@%p6 bra 	$L__BB17_7;
$L__BB17_8:
	ld.param.u64 	%rd72, [_Z25batchnorm_backward_kernelPKfS0_S0_S0_S0_PfS1_S1_mmf_param_2];
	setp.eq.s64 	%p7, %rd22, 0;
	cvta.to.global.u64 	%rd46, %rd20;
	shl.b64 	%rd47, %rd4, 2;
	add.s64 	%rd48, %rd46, %rd47;
	st.global.f32 	[%rd48], %f128;
	cvta.to.global.u64 	%rd49, %rd21;
	add.s64 	%rd50, %rd49, %rd47;
	st.global.f32 	[%rd50], %f127;
	cvta.to.global.u64 	%rd51, %rd72;
	add.s64 	%rd52, %rd51, %rd47;
	ld.global.f32 	%f63, [%rd52];
	mul.f32 	%f64, %f2, %f63;
	cvt.rn.f32.u64 	%f24, %rd22;
	div.rn.f32 	%f25, %f64, %f24;
	@%p7 bra 	$L__BB17_15;
	cvt.u32.u64 	%r11, %rd23;
	and.b64  	%rd76, %rd22, 3;
	setp.lt.u64 	%p8, %rd22, 4;
	mov.b32 	%r35, 0;
	@%p8 bra 	$L__BB17_12;
	and.b64  	%rd75, %rd22, -4;
	shl.b32 	%r12, %r11, 2;
	mov.b32 	%r35, 0;
	shl.b64 	%rd57, %rd23, 32;
	shr.s64 	%rd58, %rd57, 30;
	mov.u32 	%r33, %r1;
$L__BB17_11:
	mul.wide.s32 	%rd53, %r33, 4;
	add.s64 	%rd54, %rd3, %rd53;
	ld.global.f32 	%f65, [%rd54];
	sub.f32 	%f66, %f65, %f1;
	add.s64 	%rd55, %rd2, %rd53;
	ld.global.f32 	%f67, [%rd55];
	mul.f32 	%f68, %f67, %f24;
	sub.f32 	%f69, %f68, %f127;
	mul.f32 	%f70, %f2, %f66;
	mul.f32 	%f71, %f2, %f70;
	mul.f32 	%f72, %f129, %f71;
	sub.f32 	%f73, %f69, %f72;
	mul.f32 	%f74, %f25, %f73;
	add.s64 	%rd56, %rd1, %rd53;
	st.global.f32 	[%rd56], %f74;
	add.s64 	%rd59, %rd54, %rd58;
	ld.global.f32 	%f75, [%rd59];
	sub.f32 	%f76, %f75, %f1;
	add.s64 	%rd60, %rd55, %rd58;
	ld.global.f32 	%f77, [%rd60];
	mul.f32 	%f78, %f77, %f24;
	sub.f32 	%f79, %f78, %f127;
	mul.f32 	%f80, %f2, %f76;
	mul.f32 	%f81, %f2, %f80;
	mul.f32 	%f82, %f129, %f81;
	sub.f32 	%f83, %f79, %f82;
	mul.f32 	%f84, %f25, %f83;
	add.s64 	%rd61, %rd56, %rd58;
	st.global.f32 	[%rd61], %f84;
	add.s64 	%rd62, %rd59, %rd58;
	ld.global.f32 	%f85, [%rd62];
	sub.f32 	%f86, %f85, %f1;
	add.s64 	%rd63, %rd60, %rd58;
	ld.global.f32 	%f87, [%rd63];
	mul.f32 	%f88, %f87, %f24;
	sub.f32 	%f89, %f88, %f127;
	mul.f32 	%f90, %f2, %f86;
	mul.f32 	%f91, %f2, %f90;
	mul.f32 	%f92, %f129, %f91;
	sub.f32 	%f93, %f89, %f92;
	mul.f32 	%f94, %f25, %f93;
	add.s64 	%rd64, %rd61, %rd58;
	st.global.f32 	[%rd64], %f94;
	add.s64 	%rd65, %rd62, %rd58;
	ld.global.f32 	%f95, [%rd65];
	sub.f32 	%f96, %f95, %f1;
	add.s64 	%rd66, %rd63, %rd58;
	ld.global.f32 	%f97, [%rd66];
	mul.f32 	%f98, %f97, %f24;
	sub.f32 	%f99, %f98, %f127;
	mul.f32 	%f100, %f2, %f96;
	mul.f32 	%f101, %f2, %f100;
	mul.f32 	%f102, %f129, %f101;
	sub.f32 	%f103, %f99, %f102;
	mul.f32 	%f104, %f25, %f103;
	add.s64 	%rd67, %rd64, %rd58;
	st.global.f32 	[%rd67], %f104;
	add.s32 	%r35, %r35, 4;
	add.s32 	%r33, %r33, %r12;
	add.s64 	%rd75, %rd75, -4;
	setp.ne.s64 	%p9, %rd75, 0;
	@%p9 bra 	$L__BB17_11;
$L__BB17_12:
	setp.eq.s64 	%p10, %rd76, 0;
	@%p10 bra 	$L__BB17_15;
	mad.lo.s32 	%r36, %r35, %r11, %r1;
$L__BB17_14:
	.pragma "nounroll";
	mul.wide.s32 	%rd68, %r36, 4;
	add.s64 	%rd69, %rd3, %rd68;
	ld.global.f32 	%f105, [%rd69];
	sub.f32 	%f106, %f105, %f1;
	add.s64 	%rd70, %rd2, %rd68;
	ld.global.f32 	%f107, [%rd70];
	mul.f32 	%f108, %f107, %f24;
	sub.f32 	%f109, %f108, %f127;
	mul.f32 	%f110, %f2, %f106;
	mul.f32 	%f111, %f2, %f110;
	mul.f32 	%f112, %f129, %f111;
	sub.f32 	%f113, %f109, %f112;
	mul.f32 	%f114, %f25, %f113;
	add.s64 	%rd71, %rd1, %rd68;
	st.global.f32 	[%rd71], %f114;
	add.s32 	%r36, %r36, %r11;
	add.s64 	%rd76, %rd76, -1;
	setp.ne.s64 	%p11, %rd76, 0;
	@%p11 bra 	$L__BB17_14;
$L__BB17_15:
	ret;

}


// ===== COMPILED SASS (sm_100) =====

	.target	sm_100

	.elftype	@"ET_EXEC"


//--------------------- .note.nv.tkinfo           --------------------------
	.section	.note.nv.tkinfo,"",@"SHT_NOTE"
	.sectionflags	@"SHF_NOTE_NV_TKINFO"
	.tkinfo
        /*0018*/ 	.word	0x00000002
        /*0030*/ 	.string	""
        /*0030*/ 	.string	"ptxas"
        /*0030*/ 	.string	"Cuda compilation tools, release 13.0, V13.0.88"
        /*0030*/ 	.string	"Build cuda_13.0.r13.0/compiler.36424714_0"
        /*0030*/ 	.string	"-arch sm_100 -m 64 "



//--------------------- .note.nv.cuinfo           --------------------------
	.section	.note.nv.cuinfo,"",@"SHT_NOTE"
	.sectionflags	@"SHF_NOTE_NV_CUINFO"
        /*0018*/ 	.short	0x0002
        /*001a*/ 	.short	0x0064
        /*001c*/ 	.short	0x0082
	.zero		2


//--------------------- .nv.info                  --------------------------
	.section	.nv.info,"",@"SHT_CUDA_INFO"
	.align	4


	//----- nvinfo : EIATTR_REGCOUNT
	.align		4
        /*0000*/ 	.byte	0x04, 0x2f
        /*0002*/ 	.short	(.L_1 - .L_0)
	.align		4
.L_0:
        /*0004*/ 	.word	index@(_Z22matrix_multiply_kernelPKfS0_Pfiii)
        /*0008*/ 	.word	0x00000020


	//----- nvinfo : EIATTR_FRAME_SIZE
	.align		4
.L_1:
        /*000c*/ 	.byte	0x04, 0x11
        /*000e*/ 	.short	(.L_3 - .L_2)
	.align		4
.L_2:
        /*0010*/ 	.word	index@(_Z22matrix_multiply_kernelPKfS0_Pfiii)
        /*0014*/ 	.word	0x00000000


	//----- nvinfo : EIATTR_REGCOUNT
	.align		4
.L_3:
        /*0018*/ 	.byte	0x04, 0x2f
        /*001a*/ 	.short	(.L_5 - .L_4)
	.align		4
.L_4:
        /*001c*/ 	.word	index@(_Z39matrix_multiply_backward_weights_kernelPKfS0_Pfiii)
        /*0020*/ 	.word	0x00000020


	//----- nvinfo : EIATTR_FRAME_SIZE
	.align		4
.L_5:
        /*0024*/ 	.byte	0x04, 0x11
        /*0026*/ 	.short	(.L_7 - .L_6)
	.align		4
.L_6:
        /*0028*/ 	.word	index@(_Z39matrix_multiply_backward_weights_kernelPKfS0_Pfiii)
        /*002c*/ 	.word	0x00000000


	//----- nvinfo : EIATTR_REGCOUNT
	.align		4
.L_7:
        /*0030*/ 	.byte	0x04, 0x2f
        /*0032*/ 	.short	(.L_9 - .L_8)
	.align		4
.L_8:
        /*0034*/ 	.word	index@(_Z38matrix_multiply_backward_inputs_kernelPKfS0_Pfiii)
        /*0038*/ 	.word	0x00000020


	//----- nvinfo : EIATTR_FRAME_SIZE
	.align		4
.L_9:
        /*003c*/ 	.byte	0x04, 0x11
        /*003e*/ 	.short	(.L_11 - .L_10)
	.align		4
.L_10:
        /*0040*/ 	.word	index@(_Z38matrix_multiply_backward_inputs_kernelPKfS0_Pfiii)
        /*0044*/ 	.word	0x00000000


	//----- nvinfo : EIATTR_REGCOUNT
	.align		4
.L_11:
        /*0048*/ 	.byte	0x04, 0x2f
        /*004a*/ 	.short	(.L_13 - .L_12)
	.align		4
.L_12:
        /*004c*/ 	.word	index@(_Z19add_backward_kernelPKfPfS1_i)
        /*0050*/ 	.word	0x0000000c


	//----- nvinfo : EIATTR_FRAME_SIZE
	.align		4
.L_13:
        /*0054*/ 	.byte	0x04, 0x11
        /*0056*/ 	.short	(.L_15 - .L_14)
	.align		4
.L_14:
        /*0058*/ 	.word	index@(_Z19add_backward_kernelPKfPfS1_i)
        /*005c*/ 	.word	0x00000000


	//----- nvinfo : EIATTR_REGCOUNT
	.align		4
.L_15:
        /*0060*/ 	.byte	0x04, 0x2f
        /*0062*/ 	.short	(.L_17 - .L_16)
	.align		4
.L_16:
        /*0064*/ 	.word	index@(_Z20relu_backward_kernelPKfS0_Pfi)
        /*0068*/ 	.word	0x0000000c


	//----- nvinfo : EIATTR_FRAME_SIZE
	.align		4
.L_17:
        /*006c*/ 	.byte	0x04, 0x11
        /*006e*/ 	.short	(.L_19 - .L_18)
	.align		4
.L_18:
        /*0070*/ 	.word	index@(_Z20relu_backward_kernelPKfS0_Pfi)
        /*0074*/ 	.word	0x00000000


	//----- nvinfo : EIATTR_REGCOUNT
	.align		4
.L_19:
        /*0078*/ 	.byte	0x04, 0x2f
        /*007a*/ 	.short	(.L_21 - .L_20)
	.align		4
.L_20:
        /*007c*/ 	.word	index@(_Z23softmax_backward_kernelPKfS0_Pfi)
        /*0080*/ 	.word	0x0000001d


	//----- nvinfo : EIATTR_FRAME_SIZE
	.align		4
.L_21:
        /*0084*/ 	.byte	0x04, 0x11
        /*0086*/ 	.short	(.L_23 - .L_22)
	.align		4
.L_22:
        /*0088*/ 	.word	index@(_Z23softmax_backward_kernelPKfS0_Pfi)
        /*008c*/ 	.word	0x00000000


	//----- nvinfo : EIATTR_REGCOUNT
	.align		4
.L_23:
        /*0090*/ 	.byte	0x04, 0x2f
        /*0092*/ 	.short	(.L_25 - .L_24)
	.align		4
.L_24:
        /*0094*/ 	.word	index@(_Z19bce_backward_kernelPKfS0_S0_Pfi)
        /*0098*/ 	.word	0x00000013


	//----- nvinfo : EIATTR_FRAME_SIZE
	.align		4
.L_25:
        /*009c*/ 	.byte	0x04, 0x11
        /*009e*/ 	.short	(.L_27 - .L_26)
	.align		4
.L_26:
        /*00a0*/ 	.word	index@($__internal_11_$__cuda_sm3x_div_rn_noftz_f32_slowpath)
        /*00a4*/ 	.word	0x00000000


	//----- nvinfo : EIATTR_FRAME_SIZE
	.align		4
.L_27:
        /*00a8*/ 	.byte	0x04, 0x11
        /*00aa*/ 	.short	(.L_29 - .L_28)
	.align		4
.L_28:
        /*00ac*/ 	.word	index@(_Z19bce_backward_kernelPKfS0_S0_Pfi)
        /*00b0*/ 	.word	0x00000000


	//----- nvinfo : EIATTR_REGCOUNT
	.align		4
.L_29:
        /*00b4*/ 	.byte	0x04, 0x2f
        /*00b6*/ 	.short	(.L_31 - .L_30)
	.align		4
.L_30:
        /*00b8*/ 	.word	index@(_Z28cross_entropy_forward_kernelPKfS0_Pfmm)
        /*00bc*/ 	.word	0x0000001d


	//----- nvinfo : EIATTR_FRAME_SIZE
	.align		4
.L_31:
        /*00c0*/ 	.byte	0x04, 0x11
        /*00c2*/ 	.short	(.L_33 - .L_32)
	.align		4
.L_32:
        /*00c4*/ 	.word	index@(_Z28cross_entropy_forward_kernelPKfS0_Pfmm)
        /*00c8*/ 	.word	0x00000000


	//----- nvinfo : EIATTR_REGCOUNT
	.align		4
.L_33:
        /*00cc*/ 	.byte	0x04, 0x2f
        /*00ce*/ 	.short	(.L_35 - .L_34)
	.align		4
.L_34:
        /*00d0*/ 	.word	index@(_Z29cross_entropy_backward_kernelPKfS0_S0_Pfii)
        /*00d4*/ 	.word	0x0000000e


	//----- nvinfo : EIATTR_FRAME_SIZE
	.align		4
.L_35:
        /*00d8*/ 	.byte	0x04, 0x11
        /*00da*/ 	.short	(.L_37 - .L_36)
	.align		4
.L_36:
        /*00dc*/ 	.word	index@(_Z29cross_entropy_backward_kernelPKfS0_S0_Pfii)
        /*00e0*/ 	.word	0x00000000


	//----- nvinfo : EIATTR_REGCOUNT
	.align		4
.L_37:
        /*00e4*/ 	.byte	0x04, 0x2f
        /*00e6*/ 	.short	(.L_39 - .L_38)
	.align		4
.L_38:
        /*00e8*/ 	.word	index@(_Z31conv2d_forward_kernel_optimizedPKfS0_S0_Pfmmmmmmmmmm)
        /*00ec*/ 	.word	0x00000015


	//----- nvinfo : EIATTR_FRAME_SIZE
	.align		4
.L_39:
        /*00f0*/ 	.byte	0x04, 0x11
        /*00f2*/ 	.short	(.L_41 - .L_40)
	.align		4
.L_40:
        /*00f4*/ 	.word	index@($__internal_10_$__cuda_sm20_div_u64)
        /*00f8*/ 	.word	0x00000000


	//----- nvinfo : EIATTR_FRAME_SIZE
	.align		4
.L_41:
        /*00fc*/ 	.byte	0x04, 0x11
        /*00fe*/ 	.short	(.L_43 - .L_42)
	.align		4
.L_42:
        /*0100*/ 	.word	index@(_Z31conv2d_forward_kernel_optimizedPKfS0_S0_Pfmmmmmmmmmm)
        /*0104*/ 	.word	0x00000000


	//----- nvinfo : EIATTR_REGCOUNT
	.align		4
.L_43:
        /*0108*/ 	.byte	0x04, 0x2f
        /*010a*/ 	.short	(.L_45 - .L_44)
	.align		4
.L_44:
        /*010c*/ 	.word	index@(_Z28conv2d_backward_input_kernelPKfS0_Pfmmmmmmmmmm)
        /*0110*/ 	.word	0x0000001d


	//----- nvinfo : EIATTR_FRAME_SIZE
	.align		4
.L_45:
        /*0114*/ 	.byte	0x04, 0x11
        /*0116*/ 	.short	(.L_47 - .L_46)
	.align		4
.L_46:
        /*0118*/ 	.word	index@($__internal_9_$__cuda_sm20_div_u64)
        /*011c*/ 	.word	0x00000000


	//----- nvinfo : EIATTR_FRAME_SIZE
	.align		4
.L_47:
        /*0120*/ 	.byte	0x04, 0x11
        /*0122*/ 	.short	(.L_49 - .L_48)
	.align		4
.L_48:
        /*0124*/ 	.word	index@(_Z28conv2d_backward_input_kernelPKfS0_Pfmmmmmmmmmm)
        /*0128*/ 	.word	0x00000000


	//----- nvinfo : EIATTR_REGCOUNT
	.align		4
.L_49:
        /*012c*/ 	.byte	0x04, 0x2f
        /*012e*/ 	.short	(.L_51 - .L_50)
	.align		4
.L_50:
        /*0130*/ 	.word	index@(_Z30conv2d_backward_weights_kernelPKfS0_Pfmmmmmmmmmm)
        /*0134*/ 	.word	0x00000020


	//----- nvinfo : EIATTR_FRAME_SIZE
	.align		4
.L_51:
        /*0138*/ 	.byte	0x04, 0x11
        /*013a*/ 	.short	(.L_53 - .L_52)
	.align		4
.L_52:
        /*013c*/ 	.word	index@(_Z30conv2d_backward_weights_kernelPKfS0_Pfmmmmmmmmmm)
        /*0140*/ 	.word	0x00000000


	//----- nvinfo : EIATTR_REGCOUNT
	.align		4
.L_53:
        /*0144*/ 	.byte	0x04, 0x2f
        /*0146*/ 	.short	(.L_55 - .L_54)
	.align		4
.L_54:
        /*0148*/ 	.word	index@(_Z24maxpool2d_forward_kernelPKfPfmmmmmmmm)
        /*014c*/ 	.word	0x0000001e


	//----- nvinfo : EIATTR_FRAME_SIZE
	.align		4
.L_55:
        /*0150*/ 	.byte	0x04, 0x11
        /*0152*/ 	.short	(.L_57 - .L_56)
	.align		4
.L_56:
        /*0154*/ 	.word	index@($__internal_8_$__cuda_sm20_div_u64)
        /*0158*/ 	.word	0x00000000


	//----- nvinfo : EIATTR_FRAME_SIZE
	.align		4
.L_57:
        /*015c*/ 	.byte	0x04, 0x11
        /*015e*/ 	.short	(.L_59 - .L_58)
	.align		4
.L_58:
        /*0160*/ 	.word	index@(_Z24maxpool2d_forward_kernelPKfPfmmmmmmmm)
        /*0164*/ 	.word	0x00000000


	//----- nvinfo : EIATTR_REGCOUNT
	.align		4
.L_59:
        /*0168*/ 	.byte	0x04, 0x2f
        /*016a*/ 	.short	(.L_61 - .L_60)
	.align		4
.L_60:
        /*016c*/ 	.word	index@(_Z25maxpool2d_backward_kernelPKfPfS0_mmmmmmmm)
        /*0170*/ 	.word	0x0000001c


	//----- nvinfo : EIATTR_FRAME_SIZE
	.align		4
.L_61:
        /*0174*/ 	.byte	0x04, 0x11
        /*0176*/ 	.short	(.L_63 - .L_62)
	.align		4
.L_62:
        /*0178*/ 	.word	index@($__internal_7_$__cuda_sm20_div_u64)
        /*017c*/ 	.word	0x00000000


	//----- nvinfo : EIATTR_FRAME_SIZE
	.align		4
.L_63:
        /*0180*/ 	.byte	0x04, 0x11
        /*0182*/ 	.short	(.L_65 - .L_64)
	.align		4
.L_64:
        /*0184*/ 	.word	index@(_Z25maxpool2d_backward_kernelPKfPfS0_mmmmmmmm)
        /*0188*/ 	.word	0x00000000


	//----- nvinfo : EIATTR_REGCOUNT
	.align		4
.L_65:
        /*018c*/ 	.byte	0x04, 0x2f
        /*018e*/ 	.short	(.L_67 - .L_66)
	.align		4
.L_66:
        /*0190*/ 	.word	index@(_Z21batchnorm_mean_kernelPKfPfmm)
        /*0194*/ 	.word	0x00000020


	//----- nvinfo : EIATTR_FRAME_SIZE
	.align		4
.L_67:
        /*0198*/ 	.byte	0x04, 0x11
        /*019a*/ 	.short	(.L_69 - .L_68)
	.align		4
.L_68:
        /*019c*/ 	.word	index@($__internal_6_$__cuda_sm3x_div_rn_noftz_f32_slowpath)
        /*01a0*/ 	.word	0x00000000


	//----- nvinfo : EIATTR_FRAME_SIZE
	.align		4
.L_69:
        /*01a4*/ 	.byte	0x04, 0x11
        /*01a6*/ 	.short	(.L_71 - .L_70)
	.align		4
.L_70:
        /*01a8*/ 	.word	index@(_Z21batchnorm_mean_kernelPKfPfmm)
        /*01ac*/ 	.word	0x00000000


	//----- nvinfo : EIATTR_REGCOUNT
	.align		4
.L_71:
        /*01b0*/ 	.byte	0x04, 0x2f
        /*01b2*/ 	.short	(.L_73 - .L_72)
	.align		4
.L_72:
        /*01b4*/ 	.word	index@(_Z20batchnorm_var_kernelPKfS0_Pfmm)
        /*01b8*/ 	.word	0x00000020


	//----- nvinfo : EIATTR_FRAME_SIZE
	.align		4
.L_73:
        /*01bc*/ 	.byte	0x04, 0x11
        /*01be*/ 	.short	(.L_75 - .L_74)
	.align		4
.L_74:
        /*01c0*/ 	.word	index@($__internal_5_$__cuda_sm3x_div_rn_noftz_f32_slowpath)
        /*01c4*/ 	.word	0x00000000


	//----- nvinfo : EIATTR_FRAME_SIZE
	.align		4
.L_75:
        /*01c8*/ 	.byte	0x04, 0x11
        /*01ca*/ 	.short	(.L_77 - .L_76)
	.align		4
.L_76:
        /*01cc*/ 	.word	index@(_Z20batchnorm_var_kernelPKfS0_Pfmm)
        /*01d0*/ 	.word	0x00000000


	//----- nvinfo : EIATTR_REGCOUNT
	.align		4
.L_77:
        /*01d4*/ 	.byte	0x04, 0x2f
        /*01d6*/ 	.short	(.L_79 - .L_78)
	.align		4
.L_78:
        /*01d8*/ 	.word	index@(_Z24batchnorm_forward_kernelPKfS0_S0_S0_S0_Pfmmf)
        /*01dc*/ 	.word	0x00000011


	//----- nvinfo : EIATTR_FRAME_SIZE
	.align		4
.L_79:
        /*01e0*/ 	.byte	0x04, 0x11
        /*01e2*/ 	.short	(.L_81 - .L_80)
	.align		4
.L_80:
        /*01e4*/ 	.word	index@($__internal_4_$__cuda_sm3x_div_rn_noftz_f32_slowpath)
        /*01e8*/ 	.word	0x00000000


	//----- nvinfo : EIATTR_FRAME_SIZE
	.align		4
.L_81:
        /*01ec*/ 	.byte	0x04, 0x11
        /*01ee*/ 	.short	(.L_83 - .L_82)
	.align		4
.L_82:
        /*01f0*/ 	.word	index@($__internal_3_$__cuda_sm20_sqrt_rn_f32_slowpath)
        /*01f4*/ 	.word	0x00000000


	//----- nvinfo : EIATTR_FRAME_SIZE
	.align		4
.L_83:
        /*01f8*/ 	.byte	0x04, 0x11
        /*01fa*/ 	.short	(.L_85 - .L_84)
	.align		4
.L_84:
        /*01fc*/ 	.word	index@(_Z24batchnorm_forward_kernelPKfS0_S0_S0_S0_Pfmmf)
        /*0200*/ 	.word	0x00000000


	//----- nvinfo : EIATTR_REGCOUNT
	.align		4
.L_85:
        /*0204*/ 	.byte	0x04, 0x2f
        /*0206*/ 	.short	(.L_87 - .L_86)
	.align		4
.L_86:
        /*0208*/ 	.word	index@(_Z25batchnorm_backward_kernelPKfS0_S0_S0_S0_PfS1_S1_mmf)
        /*020c*/ 	.word	0x00000020


	//----- nvinfo : EIATTR_FRAME_SIZE
	.align		4
.L_87:
        /*0210*/ 	.byte	0x04, 0x11
        /*0212*/ 	.short	(.L_89 - .L_88)
	.align		4
.L_88:
        /*0214*/ 	.word	index@($__internal_2_$__cuda_sm3x_div_rn_noftz_f32_slowpath)
        /*0218*/ 	.word	0x00000000


	//----- nvinfo : EIATTR_FRAME_SIZE
	.align		4
.L_89:
        /*021c*/ 	.byte	0x04, 0x11
        /*021e*/ 	.short	(.L_91 - .L_90)
	.align		4
.L_90:
        /*0220*/ 	.word	index@($__internal_1_$__cuda_sm20_sqrt_rn_f32_slowpath)
        /*0224*/ 	.word	0x00000000


	//----- nvinfo : EIATTR_FRAME_SIZE
	.align		4
.L_91:
        /*0228*/ 	.byte	0x04, 0x11
        /*022a*/ 	.short	(.L_93 - .L_92)
	.align		4
.L_92:
        /*022c*/ 	.word	index@($__internal_0_$__cuda_sm20_rcp_rn_f32_slowpath)
        /*0230*/ 	.word	0x00000000


	//----- nvinfo : EIATTR_FRAME_SIZE
	.align		4
.L_93:
        /*0234*/ 	.byte	0x04, 0x11
        /*0236*/ 	.short	(.L_95 - .L_94)
	.align		4
.L_94:
        /*0238*/ 	.word	index@(_Z25batchnorm_backward_kernelPKfS0_S0_S0_S0_PfS1_S1_mmf)
        /*023c*/ 	.word	0x00000000


	//----- nvinfo : EIATTR_MIN_STACK_SIZE
	.align		4
.L_95:
        /*0240*/ 	.byte	0x04, 0x12
        /*0242*/ 	.short	(.L_97 - .L_96)
	.align		4
.L_96:
        /*0244*/ 	.word	index@(_Z25batchnorm_backward_kernelPKfS0_S0_S0_S0_PfS1_S1_mmf)
        /*0248*/ 	.word	0x00000000


	//----- nvinfo : EIATTR_MIN_STACK_SIZE
	.align		4
.L_97:
        /*024c*/ 	.byte	0x04, 0x12
        /*024e*/ 	.short	(.L_99 - .L_98)
	.align		4
.L_98:
        /*0250*/ 	.word	index@(_Z24batchnorm_forward_kernelPKfS0_S0_S0_S0_Pfmmf)
        /*0254*/ 	.word	0x00000000


	//----- nvinfo : EIATTR_MIN_STACK_SIZE
	.align		4
.L_99:
        /*0258*/ 	.byte	0x04, 0x12
        /*025a*/ 	.short	(.L_101 - .L_100)
	.align		4
.L_100:
        /*025c*/ 	.word	index@(_Z20batchnorm_var_kernelPKfS0_Pfmm)
        /*0260*/ 	.word	0x00000000


	//----- nvinfo : EIATTR_MIN_STACK_SIZE
	.align		4
.L_101:
        /*0264*/ 	.byte	0x04, 0x12
        /*0266*/ 	.short	(.L_103 - .L_102)
	.align		4
.L_102:
        /*0268*/ 	.word	index@(_Z21batchnorm_mean_kernelPKfPfmm)
        /*026c*/ 	.word	0x00000000


	//----- nvinfo : EIATTR_MIN_STACK_SIZE
	.align		4
.L_103:
        /*0270*/ 	.byte	0x04, 0x12
        /*0272*/ 	.short	(.L_105 - .L_104)
	.align		4
.L_104:
        /*0274*/ 	.word	index@(_Z25maxpool2d_backward_kernelPKfPfS0_mmmmmmmm)
        /*0278*/ 	.word	0x00000000


	//----- nvinfo : EIATTR_MIN_STACK_SIZE
	.align		4
.L_105:
        /*027c*/ 	.byte	0x04, 0x12
        /*027e*/ 	.short	(.L_107 - .L_106)
	.align		4
.L_106:
        /*0280*/ 	.word	index@(_Z24maxpool2d_forward_kernelPKfPfmmmmmmmm)
        /*0284*/ 	.word	0x00000000


	//----- nvinfo : EIATTR_MIN_STACK_SIZE
	.align		4
.L_107:
        /*0288*/ 	.byte	0x04, 0x12
        /*028a*/ 	.short	(.L_109 - .L_108)
	.align		4
.L_108:
        /*028c*/ 	.word	index@(_Z30conv2d_backward_weights_kernelPKfS0_Pfmmmmmmmmmm)
        /*0290*/ 	.word	0x00000000


	//----- nvinfo : EIATTR_MIN_STACK_SIZE
	.align		4
.L_109:
        /*0294*/ 	.byte	0x04, 0x12
        /*0296*/ 	.short	(.L_111 - .L_110)
	.align		4
.L_110:
        /*0298*/ 	.word	index@(_Z28conv2d_backward_input_kernelPKfS0_Pfmmmmmmmmmm)
        /*029c*/ 	.word	0x00000000


	//----- nvinfo : EIATTR_MIN_STACK_SIZE
	.align		4
.L_111:
        /*02a0*/ 	.byte	0x04, 0x12
        /*02a2*/ 	.short	(.L_113 - .L_112)
	.align		4
.L_112:
        /*02a4*/ 	.word	index@(_Z31conv2d_forward_kernel_optimizedPKfS0_S0_Pfmmmmmmmmmm)
        /*02a8*/ 	.word	0x00000000


	//----- nvinfo : EIATTR_MIN_STACK_SIZE
	.align		4
.L_113:
        /*02ac*/ 	.byte	0x04, 0x12
        /*02ae*/ 	.short	(.L_115 - .L_114)
	.align		4
.L_114:
        /*02b0*/ 	.word	index@(_Z29cross_entropy_backward_kernelPKfS0_S0_Pfii)
        /*02b4*/ 	.word	0x00000000


	//----- nvinfo : EIATTR_MIN_STACK_SIZE
	.align		4
.L_115:
        /*02b8*/ 	.byte	0x04, 0x12
        /*02ba*/ 	.short	(.L_117 - .L_116)
	.align		4
.L_116:
        /*02bc*/ 	.word	index@(_Z28cross_entropy_forward_kernelPKfS0_Pfmm)
        /*02c0*/ 	.word	0x00000000


	//----- nvinfo : EIATTR_MIN_STACK_SIZE
	.align		4
.L_117:
        /*02c4*/ 	.byte	0x04, 0x12
        /*02c6*/ 	.short	(.L_119 - .L_118)
	.align		4
.L_118:
        /*02c8*/ 	.word	index@(_Z19bce_backward_kernelPKfS0_S0_Pfi)
        /*02cc*/ 	.word	0x00000000


	//----- nvinfo : EIATTR_MIN_STACK_SIZE
	.align		4
.L_119:
        /*02d0*/ 	.byte	0x04, 0x12
        /*02d2*/ 	.short	(.L_121 - .L_120)
	.align		4
.L_120:
        /*02d4*/ 	.word	index@(_Z23softmax_backward_kernelPKfS0_Pfi)
        /*02d8*/ 	.word	0x00000000


	//----- nvinfo : EIATTR_MIN_STACK_SIZE
	.align		4
.L_121:
        /*02dc*/ 	.byte	0x04, 0x12
        /*02de*/ 	.short	(.L_123 - .L_122)
	.align		4
.L_122:
        /*02e0*/ 	.word	index@(_Z20relu_backward_kernelPKfS0_Pfi)
        /*02e4*/ 	.word	0x00000000


	//----- nvinfo : EIATTR_MIN_STACK_SIZE
	.align		4
.L_123:
        /*02e8*/ 	.byte	0x04, 0x12
        /*02ea*/ 	.short	(.L_125 - .L_124)
	.align		4
.L_124:
        /*02ec*/ 	.word	index@(_Z19add_backward_kernelPKfPfS1_i)
        /*02f0*/ 	.word	0x00000000


	//----- nvinfo : EIATTR_MIN_STACK_SIZE
	.align		4
.L_125:
        /*02f4*/ 	.byte	0x04, 0x12
        /*02f6*/ 	.short	(.L_127 - .L_126)
	.align		4
.L_126:
        /*02f8*/ 	.word	index@(_Z38matrix_multiply_backward_inputs_kernelPKfS0_Pfiii)
        /*02fc*/ 	.word	0x00000000


	//----- nvinfo : EIATTR_MIN_STACK_SIZE
	.align		4
.L_127:
        /*0300*/ 	.byte	0x04, 0x12
        /*0302*/ 	.short	(.L_129 - .L_128)
	.align		4
.L_128:
        /*0304*/ 	.word	index@(_Z39matrix_multiply_backward_weights_kernelPKfS0_Pfiii)
        /*0308*/ 	.word	0x00000000


	//----- nvinfo : EIATTR_MIN_STACK_SIZE
	.align		4
.L_129:
        /*030c*/ 	.byte	0x04, 0x12
        /*030e*/ 	.short	(.L_131 - .L_130)
	.align		4
.L_130:
        /*0310*/ 	.word	index@(_Z22matrix_multiply_kernelPKfS0_Pfiii)
        /*0314*/ 	.word	0x00000000
.L_131:


//--------------------- .nv.compat                --------------------------
	.section	.nv.compat,"",@"SHT_CUDA_COMPAT_INFO"
	.align	4
        /*0000*/ 	.byte	0x02, 0x09, 0x00, 0x00, 0x02, 0x02, 0x01, 0x00, 0x02, 0x05, 0x05, 0x00, 0x03, 0x07, 0x01, 0x01
        /*0010*/ 	.byte	0x02, 0x03, 0x00, 0x00, 0x02, 0x06, 0x01, 0x00, 0x04, 0x0b, 0x08, 0x00, 0x01, 0x00, 0x00, 0x00
        /*0020*/ 	.byte	0x00, 0x00, 0x00, 0x00


//--------------------- .nv.info._Z25batchnorm_backward_kernelPKfS0_S0_S0_S0_PfS1_S1_mmf --------------------------
	.section	.nv.info._Z25batchnorm_backward_kernelPKfS0_S0_S0_S0_PfS1_S1_mmf,"",@"SHT_CUDA_INFO"
	.sectionflags	@""
	.align	4


	//----- nvinfo : EIATTR_CUDA_API_VERSION
	.align		4
        /*0000*/ 	.byte	0x04, 0x37
        /*0002*/ 	.short	(.L_133 - .L_132)
.L_132:
        /*0004*/ 	.word	0x00000082


	//----- nvinfo : EIATTR_KPARAM_INFO
	.align		4
.L_133:
        /*0008*/ 	.byte	0x04, 0x17
        /*000a*/ 	.short	(.L_135 - .L_134)
.L_134:
        /*000c*/ 	.word	0x00000000
        /*0010*/ 	.short	0x000a
        /*0012*/ 	.short	0x0050
        /*0014*/ 	.byte	0x00, 0xf0, 0x11, 0x00


	//----- nvinfo : EIATTR_KPARAM_INFO
	.align		4
.L_135:
        /*0018*/ 	.byte	0x04, 0x17
        /*001a*/ 	.short	(.L_137 - .L_136)
.L_136:
        /*001c*/ 	.word	0x00000000
        /*0020*/ 	.short	0x0009
        /*0022*/ 	.short	0x0048
        /*0024*/ 	.byte	0x00, 0xf0, 0x21, 0x00


	//----- nvinfo : EIATTR_KPARAM_INFO
	.align		4
.L_137:
        /*0028*/ 	.byte	0x04, 0x17
        /*002a*/ 	.short	(.L_139 - .L_138)
.L_138:
        /*002c*/ 	.word	0x00000000
        /*0030*/ 	.short	0x0008
        /*0032*/ 	.short	0x0040
        /*0034*/ 	.byte	0x00, 0xf0, 0x21, 0x00


	//----- nvinfo : EIATTR_KPARAM_INFO
	.align		4
.L_139:
        /*0038*/ 	.byte	0x04, 0x17
        /*003a*/ 	.short	(.L_141 - .L_140)
.L_140:
        /*003c*/ 	.word	0x00000000
        /*0040*/ 	.short	0x0007
        /*0042*/ 	.short	0x0038
        /*0044*/ 	.byte	0x00, 0xf5, 0x21, 0x00


	//----- nvinfo : EIATTR_KPARAM_INFO
	.align		4
.L_141:
        /*0048*/ 	.byte	0x04, 0x17
        /*004a*/ 	.short	(.L_143 - .L_142)
.L_142:
        /*004c*/ 	.word	0x00000000
        /*0050*/ 	.short	0x0006
        /*0052*/ 	.short	0x0030
        /*0054*/ 	.byte	0x00, 0xf5, 0x21, 0x00


	//----- nvinfo : EIATTR_KPARAM_INFO
	.align		4
.L_143:
        /*0058*/ 	.byte	0x04, 0x17
        /*005a*/ 	.short	(.L_145 - .L_144)
.L_144:
        /*005c*/ 	.word	0x00000000
        /*0060*/ 	.short	0x0005
        /*0062*/ 	.short	0x0028
        /*0064*/ 	.byte	0x00, 0xf5, 0x21, 0x00


	//----- nvinfo : EIATTR_KPARAM_INFO
	.align		4
.L_145:
        /*0068*/ 	.byte	0x04, 0x17
        /*006a*/ 	.short	(.L_147 - .L_146)
.L_146:
        /*006c*/ 	.word	0x00000000
        /*0070*/ 	.short	0x0004
        /*0072*/ 	.short	0x0020
        /*0074*/ 	.byte	0x00, 0xf5, 0x21, 0x00


	//----- nvinfo : EIATTR_KPARAM_INFO
	.align		4
.L_147:
        /*0078*/ 	.byte	0x04, 0x17
        /*007a*/ 	.short	(.L_149 - .L_148)
.L_148:
        /*007c*/ 	.word	0x00000000
        /*0080*/ 	.short	0x0003
        /*0082*/ 	.short	0x0018
        /*0084*/ 	.byte	0x00, 0xf5, 0x21, 0x00


	//----- nvinfo : EIATTR_KPARAM_INFO
	.align		4
.L_149:
        /*0088*/ 	.byte	0x04, 0x17
        /*008a*/ 	.short	(.L_151 - .L_150)
.L_150:
        /*008c*/ 	.word	0x00000000
        /*0090*/ 	.short	0x0002
        /*0092*/ 	.short	0x0010
        /*0094*/ 	.byte	0x00, 0xf5, 0x21, 0x00


	//----- nvinfo : EIATTR_KPARAM_INFO
	.align		4
.L_151:
        /*0098*/ 	.byte	0x04, 0x17
        /*009a*/ 	.short	(.L_153 - .L_152)
.L_152:
        /*009c*/ 	.word	0x00000000
        /*00a0*/ 	.short	0x0001
        /*00a2*/ 	.short	0x0008
        /*00a4*/ 	.byte	0x00, 0xf5, 0x21, 0x00


	//----- nvinfo : EIATTR_KPARAM_INFO
	.align		4
.L_153:
        /*00a8*/ 	.byte	0x04, 0x17
        /*00aa*/ 	.short	(.L_155 - .L_154)
.L_154:
        /*00ac*/ 	.word	0x00000000
        /*00b0*/ 	.short	0x0000
        /*00b2*/ 	.short	0x0000
        /*00b4*/ 	.byte	0x00, 0xf5, 0x21, 0x00


	//----- nvinfo : EIATTR_SPARSE_MMA_MASK
	.align		4
.L_155:
        /*00b8*/ 	.byte	0x03, 0x50
        /*00ba*/ 	.short	0x0000


	//----- nvinfo : EIATTR_MAXREG_COUNT
	.align		4
        /*00bc*/ 	.byte	0x03, 0x1b
        /*00be*/ 	.short	0x00ff


	//----- nvinfo : EIATTR_MERCURY_ISA_VERSION
	.align		4
        /*00c0*/ 	.byte	0x03, 0x5f
        /*00c2*/ 	.short	0x0101


	//----- nvinfo : EIATTR_VRC_CTA_INIT_COUNT
	.align		4
        /*00c4*/ 	.byte	0x02, 0x4a
	.zero		1
	.zero		1


	//----- nvinfo : EIATTR_EXIT_INSTR_OFFSETS
	.align		4
        /*00c8*/ 	.byte	0x04, 0x1c
        /*00ca*/ 	.short	(.L_157 - .L_156)


	//   ....[0]....
.L_156:
        /*00cc*/ 	.word	0x00000090


	//   ....[1]....
        /*00d0*/ 	.word	0x00001cd0


	//   ....[2]....
        /*00d4*/ 	.word	0x00002210


	//   ....[3]....
        /*00d8*/ 	.word	0x00002390


	//----- nvinfo : EIATTR_CRS_STACK_SIZE
	.align		4
.L_157:
        /*00dc*/ 	.byte	0x04, 0x1e
        /*00de*/ 	.short	(.L_159 - .L_158)
.L_158:
        /*00e0*/ 	.word	0x00000000


	//----- nvinfo : EIATTR_CBANK_PARAM_SIZE
	.align		4
.L_159:
        /*00e4*/ 	.byte	0x03, 0x19
        /*00e6*/ 	.short	0x0054


	//----- nvinfo : EIATTR_PARAM_CBANK
	.align		4
        /*00e8*/ 	.byte	0x04, 0x0a
        /*00ea*/ 	.short	(.L_161 - .L_160)
	.align		4
.L_160:
        /*00ec*/ 	.word	index@(.nv.constant0._Z25batchnorm_backward_kernelPKfS0_S0_S0_S0_PfS1_S1_mmf)
        /*00f0*/ 	.short	0x0380
        /*00f2*/ 	.short	0x0054


	//----- nvinfo : EIATTR_SW_WAR
	.align		4
.L_161:
        /*00f4*/ 	.byte	0x04, 0x36
        /*00f6*/ 	.short	(.L_163 - .L_162)
.L_162:
        /*00f8*/ 	.word	0x00000008
.L_163:


//--------------------- .nv.info._Z24batchnorm_forward_kernelPKfS0_S0_S0_S0_Pfmmf --------------------------
	.section	.nv.info._Z24batchnorm_forward_kernelPKfS0_S0_S0_S0_Pfmmf,"",@"SHT_CUDA_INFO"
	.sectionflags	@""
	.align	4


	//----- nvinfo : EIATTR_CUDA_API_VERSION
	.align		4
        /*0000*/ 	.byte	0x04, 0x37
        /*0002*/ 	.short	(.L_165 - .L_164)
.L_164:
        /*0004*/ 	.word	0x00000082


	//----- nvinfo : EIATTR_KPARAM_INFO
	.align		4
.L_165:
        /*0008*/ 	.byte	0x04, 0x17
        /*000a*/ 	.short	(.L_167 - .L_166)
.L_166:
        /*000c*/ 	.word	0x00000000
        /*0010*/ 	.short	0x0008
        /*0012*/ 	.short	0x0040
        /*0014*/ 	.byte	0x00, 0xf0, 0x11, 0x00


	//----- nvinfo : EIATTR_KPARAM_INFO
	.align		4
.L_167:
        /*0018*/ 	.byte	0x04, 0x17
        /*001a*/ 	.short	(.L_169 - .L_168)
.L_168:
        /*001c*/ 	.word	0x00000000
        /*0020*/ 	.short	0x0007
        /*0022*/ 	.short	0x0038
        /*0024*/ 	.byte	0x00, 0xf0, 0x21, 0x00


	//----- nvinfo : EIATTR_KPARAM_INFO
	.align		4
.L_169:
        /*0028*/ 	.byte	0x04, 0x17
        /*002a*/ 	.short	(.L_171 - .L_170)
.L_170:
        /*002c*/ 	.word	0x00000000
        /*0030*/ 	.short	0x0006
        /*0032*/ 	.short	0x0030
        /*0034*/ 	.byte	0x00, 0xf0, 0x21, 0x00


	//----- nvinfo : EIATTR_KPARAM_INFO
	.align		4
.L_171:
        /*0038*/ 	.byte	0x04, 0x17
        /*003a*/ 	.short	(.L_173 - .L_172)
.L_172:
        /*003c*/ 	.word	0x00000000
        /*0040*/ 	.short	0x0005
        /*0042*/ 	.short	0x0028
        /*0044*/ 	.byte	0x00, 0xf5, 0x21, 0x00


	//----- nvinfo : EIATTR_KPARAM_INFO
	.align		4
.L_173:
        /*0048*/ 	.byte	0x04, 0x17
        /*004a*/ 	.short	(.L_175 - .L_174)
.L_174:
        /*004c*/ 	.word	0x00000000
        /*0050*/ 	.short	0x0004
        /*0052*/ 	.short	0x0020
        /*0054*/ 	.byte	0x00, 0xf5, 0x21, 0x00


	//----- nvinfo : EIATTR_KPARAM_INFO
	.align		4
.L_175:
        /*0058*/ 	.byte	0x04, 0x17
        /*005a*/ 	.short	(.L_177 - .L_176)
.L_176:
        /*005c*/ 	.word	0x00000000
        /*0060*/ 	.short	0x0003
        /*0062*/ 	.short	0x0018
        /*0064*/ 	.byte	0x00, 0xf5, 0x21, 0x00


	//----- nvinfo : EIATTR_KPARAM_INFO
	.align		4
.L_177:
        /*0068*/ 	.byte	0x04, 0x17
        /*006a*/ 	.short	(.L_179 - .L_178)
.L_178:
        /*006c*/ 	.word	0x00000000
        /*0070*/ 	.short	0x0002
        /*0072*/ 	.short	0x0010
        /*0074*/ 	.byte	0x00, 0xf5, 0x21, 0x00


	//----- nvinfo : EIATTR_KPARAM_INFO
	.align		4
.L_179:
        /*0078*/ 	.byte	0x04, 0x17
        /*007a*/ 	.short	(.L_181 - .L_180)
.L_180:
        /*007c*/ 	.word	0x00000000
        /*0080*/ 	.short	0x0001
        /*0082*/ 	.short	0x0008
        /*0084*/ 	.byte	0x00, 0xf5, 0x21, 0x00


	//----- nvinfo : EIATTR_KPARAM_INFO
	.align		4
.L_181:
        /*0088*/ 	.byte	0x04, 0x17
        /*008a*/ 	.short	(.L_183 - .L_182)
.L_182:
        /*008c*/ 	.word	0x00000000
        /*0090*/ 	.short	0x0000
        /*0092*/ 	.short	0x0000
        /*0094*/ 	.byte	0x00, 0xf5, 0x21, 0x00


	//----- nvinfo : EIATTR_SPARSE_MMA_MASK
	.align		4
.L_183:
        /*0098*/ 	.byte	0x03, 0x50
        /*009a*/ 	.short	0x0000


	//----- nvinfo : EIATTR_MAXREG_COUNT
	.align		4
        /*009c*/ 	.byte	0x03, 0x1b
        /*009e*/ 	.short	0x00ff


	//----- nvinfo : EIATTR_MERCURY_ISA_VERSION
	.align		4
        /*00a0*/ 	.byte	0x03, 0x5f
        /*00a2*/ 	.short	0x0101


	//----- nvinfo : EIATTR_VRC_CTA_INIT_COUNT
	.align		4
        /*00a4*/ 	.byte	0x02, 0x4a
	.zero		1
	.zero		1


	//----- nvinfo : EIATTR_EXIT_INSTR_OFFSETS
	.align		4
        /*00a8*/ 	.byte	0x04, 0x1c
        /*00aa*/ 	.short	(.L_185 - .L_184)


	//   ....[0]....
.L_184:
        /*00ac*/ 	.word	0x000000c0


	//   ....[1]....
        /*00b0*/ 	.word	0x00000460


	//----- nvinfo : EIATTR_CRS_STACK_SIZE
	.align		4
.L_185:
        /*00b4*/ 	.byte	0x04, 0x1e
        /*00b6*/ 	.short	(.L_187 - .L_186)
.L_186:
        /*00b8*/ 	.word	0x00000000


	//----- nvinfo : EIATTR_CBANK_PARAM_SIZE
	.align		4
.L_187:
        /*00bc*/ 	.byte	0x03, 0x19
        /*00be*/ 	.short	0x0044


	//----- nvinfo : EIATTR_PARAM_CBANK
	.align		4
        /*00c0*/ 	.byte	0x04, 0x0a
        /*00c2*/ 	.short	(.L_189 - .L_188)
	.align		4
.L_188:
        /*00c4*/ 	.word	index@(.nv.constant0._Z24batchnorm_forward_kernelPKfS0_S0_S0_S0_Pfmmf)
        /*00c8*/ 	.short	0x0380
        /*00ca*/ 	.short	0x0044


	//----- nvinfo : EIATTR_SW_WAR
	.align		4
.L_189:
        /*00cc*/ 	.byte	0x04, 0x36
        /*00ce*/ 	.short	(.L_191 - .L_190)
.L_190:
        /*00d0*/ 	.word	0x00000008
.L_191:


//--------------------- .nv.info._Z20batchnorm_var_kernelPKfS0_Pfmm --------------------------
	.section	.nv.info._Z20batchnorm_var_kernelPKfS0_Pfmm,"",@"SHT_CUDA_INFO"
	.sectionflags	@""
	.align	4


	//----- nvinfo : EIATTR_CUDA_API_VERSION
	.align		4
        /*0000*/ 	.byte	0x04, 0x37
        /*0002*/ 	.short	(.L_193 - .L_192)
.L_192:
        /*0004*/ 	.word	0x00000082


	//----- nvinfo : EIATTR_KPARAM_INFO
	.align		4
.L_193:
        /*0008*/ 	.byte	0x04, 0x17
        /*000a*/ 	.short	(.L_195 - .L_194)
.L_194:
        /*000c*/ 	.word	0x00000000
        /*0010*/ 	.short	0x0004
        /*0012*/ 	.short	0x0020
        /*0014*/ 	.byte	0x00, 0xf0, 0x21, 0x00


	//----- nvinfo : EIATTR_KPARAM_INFO
	.align		4
.L_195:
        /*0018*/ 	.byte	0x04, 0x17
        /*001a*/ 	.short	(.L_197 - .L_196)
.L_196:
        /*001c*/ 	.word	0x00000000
        /*0020*/ 	.short	0x0003
        /*0022*/ 	.short	0x0018
        /*0024*/ 	.byte	0x00, 0xf0, 0x21, 0x00


	//----- nvinfo : EIATTR_KPARAM_INFO
	.align		4
.L_197:
        /*0028*/ 	.byte	0x04, 0x17
        /*002a*/ 	.short	(.L_199 - .L_198)
.L_198:
        /*002c*/ 	.word	0x00000000
        /*0030*/ 	.short	0x0002
        /*0032*/ 	.short	0x0010
        /*0034*/ 	.byte	0x00, 0xf5, 0x21, 0x00


	//----- nvinfo : EIATTR_KPARAM_INFO
	.align		4
.L_199:
        /*0038*/ 	.byte	0x04, 0x17
        /*003a*/ 	.short	(.L_201 - .L_200)
.L_200:
        /*003c*/ 	.word	0x00000000
        /*0040*/ 	.short	0x0001
        /*0042*/ 	.short	0x0008
        /*0044*/ 	.byte	0x00, 0xf5, 0x21, 0x00


	//----- nvinfo : EIATTR_KPARAM_INFO
	.align		4
.L_201:
        /*0048*/ 	.byte	0x04, 0x17
        /*004a*/ 	.short	(.L_203 - .L_202)
.L_202:
        /*004c*/ 	.word	0x00000000
        /*0050*/ 	.short	0x0000
        /*0052*/ 	.short	0x0000
        /*0054*/ 	.byte	0x00, 0xf5, 0x21, 0x00


	//----- nvinfo : EIATTR_SPARSE_MMA_MASK
	.align		4
.L_203:
        /*0058*/ 	.byte	0x03, 0x50
        /*005a*/ 	.short	0x0000


	//----- nvinfo : EIATTR_MAXREG_COUNT
	.align		4
        /*005c*/ 	.byte	0x03, 0x1b
        /*005e*/ 	.short	0x00ff


	//----- nvinfo : EIATTR_MERCURY_ISA_VERSION
	.align		4
        /*0060*/ 	.byte	0x03, 0x5f
        /*0062*/ 	.short	0x0101


	//----- nvinfo : EIATTR_VRC_CTA_INIT_COUNT
	.align		4
        /*0064*/ 	.byte	0x02, 0x4a
	.zero		1
	.zero		1


	//----- nvinfo : EIATTR_EXIT_INSTR_OFFSETS
	.align		4
        /*0068*/ 	.byte	0x04, 0x1c
        /*006a*/ 	.short	(.L_205 - .L_204)


	//   ....[0]....
.L_204:
        /*006c*/ 	.word	0x00000090


	//   ....[1]....
        /*0070*/ 	.word	0x00001200


	//----- nvinfo : EIATTR_CRS_STACK_SIZE
	.align		4
.L_205:
        /*0074*/ 	.byte	0x04, 0x1e
        /*0076*/ 	.short	(.L_207 - .L_206)
.L_206:
        /*0078*/ 	.word	0x00000000


	//----- nvinfo : EIATTR_CBANK_PARAM_SIZE
	.align		4
.L_207:
        /*007c*/ 	.byte	0x03, 0x19
        /*007e*/ 	.short	0x0028


	//----- nvinfo : EIATTR_PARAM_CBANK
	.align		4
        /*0080*/ 	.byte	0x04, 0x0a
        /*0082*/ 	.short	(.L_209 - .L_208)
	.align		4
.L_208:
        /*0084*/ 	.word	index@(.nv.constant0._Z20batchnorm_var_kernelPKfS0_Pfmm)
        /*0088*/ 	.short	0x0380
        /*008a*/ 	.short	0x0028


	//----- nvinfo : EIATTR_SW_WAR
	.align		4
.L_209:
        /*008c*/ 	.byte	0x04, 0x36
        /*008e*/ 	.short	(.L_211 - .L_210)
.L_210:
        /*0090*/ 	.word	0x00000008
.L_211:


//--------------------- .nv.info._Z21batchnorm_mean_kernelPKfPfmm --------------------------
	.section	.nv.info._Z21batchnorm_mean_kernelPKfPfmm,"",@"SHT_CUDA_INFO"
	.sectionflags	@""
	.align	4


	//----- nvinfo : EIATTR_CUDA_API_VERSION
	.align		4
        /*0000*/ 	.byte	0x04, 0x37
        /*0002*/ 	.short	(.L_213 - .L_212)
.L_212:
        /*0004*/ 	.word	0x00000082


	//----- nvinfo : EIATTR_KPARAM_INFO
	.align		4
.L_213:
        /*0008*/ 	.byte	0x04, 0x17
        /*000a*/ 	.short	(.L_215 - .L_214)
.L_214:
        /*000c*/ 	.word	0x00000000
        /*0010*/ 	.short	0x0003
        /*0012*/ 	.short	0x0018
        /*0014*/ 	.byte	0x00, 0xf0, 0x21, 0x00


	//----- nvinfo : EIATTR_KPARAM_INFO
	.align		4
.L_215:
        /*0018*/ 	.byte	0x04, 0x17
        /*001a*/ 	.short	(.L_217 - .L_216)
.L_216:
        /*001c*/ 	.word	0x00000000
        /*0020*/ 	.short	0x0002
        /*0022*/ 	.short	0x0010
        /*0024*/ 	.byte	0x00, 0xf0, 0x21, 0x00


	//----- nvinfo : EIATTR_KPARAM_INFO
	.align		4
.L_217:
        /*0028*/ 	.byte	0x04, 0x17
        /*002a*/ 	.short	(.L_219 - .L_218)
.L_218:
        /*002c*/ 	.word	0x00000000
        /*0030*/ 	.short	0x0001
        /*0032*/ 	.short	0x0008
        /*0034*/ 	.byte	0x00, 0xf5, 0x21, 0x00


	//----- nvinfo : EIATTR_KPARAM_INFO
	.align		4
.L_219:
        /*0038*/ 	.byte	0x04, 0x17
        /*003a*/ 	.short	(.L_221 - .L_220)
.L_220:
        /*003c*/ 	.word	0x00000000
        /*0040*/ 	.short	0x0000
        /*0042*/ 	.short	0x0000
        /*0044*/ 	.byte	0x00, 0xf5, 0x21, 0x00


	//----- nvinfo : EIATTR_SPARSE_MMA_MASK
	.align		4
.L_221:
        /*0048*/ 	.byte	0x03, 0x50
        /*004a*/ 	.short	0x0000


	//----- nvinfo : EIATTR_MAXREG_COUNT
	.align		4
        /*004c*/ 	.byte	0x03, 0x1b
        /*004e*/ 	.short	0x00ff


	//----- nvinfo : EIATTR_MERCURY_ISA_VERSION
	.align		4
        /*0050*/ 	.byte	0x03, 0x5f
        /*0052*/ 	.short	0x0101


	//----- nvinfo : EIATTR_VRC_CTA_INIT_COUNT
	.align		4
        /*0054*/ 	.byte	0x02, 0x4a
	.zero		1
	.zero		1


	//----- nvinfo : EIATTR_EXIT_INSTR_OFFSETS
	.align		4
        /*0058*/ 	.byte	0x04, 0x1c
        /*005a*/ 	.short	(.L_223 - .L_222)


	//   ....[0]....
.L_222:
        /*005c*/ 	.word	0x00000090


	//   ....[1]....
        /*0060*/ 	.word	0x00000fc0


	//----- nvinfo : EIATTR_CRS_STACK_SIZE
	.align		4
.L_223:
        /*0064*/ 	.byte	0x04, 0x1e
        /*0066*/ 	.short	(.L_225 - .L_224)
.L_224:
        /*0068*/ 	.word	0x00000000


	//----- nvinfo : EIATTR_CBANK_PARAM_SIZE
	.align		4
.L_225:
        /*006c*/ 	.byte	0x03, 0x19
        /*006e*/ 	.short	0x0020


	//----- nvinfo : EIATTR_PARAM_CBANK
	.align		4
        /*0070*/ 	.byte	0x04, 0x0a
        /*0072*/ 	.short	(.L_227 - .L_226)
	.align		4
.L_226:
        /*0074*/ 	.word	index@(.nv.constant0._Z21batchnorm_mean_kernelPKfPfmm)
        /*0078*/ 	.short	0x0380
        /*007a*/ 	.short	0x0020


	//----- nvinfo : EIATTR_SW_WAR
	.align		4
.L_227:
        /*007c*/ 	.byte	0x04, 0x36
        /*007e*/ 	.short	(.L_229 - .L_228)
.L_228:
        /*0080*/ 	.word	0x00000008
.L_229:


//--------------------- .nv.info._Z25maxpool2d_backward_kernelPKfPfS0_mmmmmmmm --------------------------
	.section	.nv.info._Z25maxpool2d_backward_kernelPKfPfS0_mmmmmmmm,"",@"SHT_CUDA_INFO"
	.sectionflags	@""
	.align	4


	//----- nvinfo : EIATTR_CUDA_API_VERSION
	.align		4
        /*0000*/ 	.byte	0x04, 0x37
        /*0002*/ 	.short	(.L_231 - .L_230)
.L_230:
        /*0004*/ 	.word	0x00000082


	//----- nvinfo : EIATTR_KPARAM_INFO
	.align		4
.L_231:
        /*0008*/ 	.byte	0x04, 0x17
        /*000a*/ 	.short	(.L_233 - .L_232)
.L_232:
        /*000c*/ 	.word	0x00000000
        /*0010*/ 	.short	0x000a
        /*0012*/ 	.short	0x0050
        /*0014*/ 	.byte	0x00, 0xf0, 0x21, 0x00


	//----- nvinfo : EIATTR_KPARAM_INFO
	.align		4
.L_233:
        /*0018*/ 	.byte	0x04, 0x17
        /*001a*/ 	.short	(.L_235 - .L_234)
.L_234:
        /*001c*/ 	.word	0x00000000
        /*0020*/ 	.short	0x0009
        /*0022*/ 	.short	0x0048
        /*0024*/ 	.byte	0x00, 0xf0, 0x21, 0x00


	//----- nvinfo : EIATTR_KPARAM_INFO
	.align		4
.L_235:
        /*0028*/ 	.byte	0x04, 0x17
        /*002a*/ 	.short	(.L_237 - .L_236)
.L_236:
        /*002c*/ 	.word	0x00000000
        /*0030*/ 	.short	0x0008
        /*0032*/ 	.short	0x0040
        /*0034*/ 	.byte	0x00, 0xf0, 0x21, 0x00


	//----- nvinfo : EIATTR_KPARAM_INFO
	.align		4
.L_237:
        /*0038*/ 	.byte	0x04, 0x17
        /*003a*/ 	.short	(.L_239 - .L_238)
.L_238:
        /*003c*/ 	.word	0x00000000
        /*0040*/ 	.short	0x0007
        /*0042*/ 	.short	0x0038
        /*0044*/ 	.byte	0x00, 0xf0, 0x21, 0x00


	//----- nvinfo : EIATTR_KPARAM_INFO
	.align		4
.L_239:
        /*0048*/ 	.byte	0x04, 0x17
        /*004a*/ 	.short	(.L_241 - .L_240)
.L_240:
        /*004c*/ 	.word	0x00000000
        /*0050*/ 	.short	0x0006
        /*0052*/ 	.short	0x0030
        /*0054*/ 	.byte	0x00, 0xf0, 0x21, 0x00


	//----- nvinfo : EIATTR_KPARAM_INFO
	.align		4
.L_241:
        /*0058*/ 	.byte	0x04, 0x17
        /*005a*/ 	.short	(.L_243 - .L_242)
.L_242:
        /*005c*/ 	.word	0x00000000
        /*0060*/ 	.short	0x0005
        /*0062*/ 	.short	0x0028
        /*0064*/ 	.byte	0x00, 0xf0, 0x21, 0x00


	//----- nvinfo : EIATTR_KPARAM_INFO
	.align		4
.L_243:
        /*0068*/ 	.byte	0x04, 0x17
        /*006a*/ 	.short	(.L_245 - .L_244)
.L_244:
        /*006c*/ 	.word	0x00000000
        /*0070*/ 	.short	0x0004
        /*0072*/ 	.short	0x0020
        /*0074*/ 	.byte	0x00, 0xf0, 0x21, 0x00


	//----- nvinfo : EIATTR_KPARAM_INFO
	.align		4
.L_245:
        /*0078*/ 	.byte	0x04, 0x17
        /*007a*/ 	.short	(.L_247 - .L_246)
.L_246:
        /*007c*/ 	.word	0x00000000
        /*0080*/ 	.short	0x0003
        /*0082*/ 	.short	0x0018
        /*0084*/ 	.byte	0x00, 0xf0, 0x21, 0x00


	//----- nvinfo : EIATTR_KPARAM_INFO
	.align		4
.L_247:
        /*0088*/ 	.byte	0x04, 0x17
        /*008a*/ 	.short	(.L_249 - .L_248)
.L_248:
        /*008c*/ 	.word	0x00000000
        /*0090*/ 	.short	0x0002
        /*0092*/ 	.short	0x0010
        /*0094*/ 	.byte	0x00, 0xf5, 0x21, 0x00


	//----- nvinfo : EIATTR_KPARAM_INFO
	.align		4
.L_249:
        /*0098*/ 	.byte	0x04, 0x17
        /*009a*/ 	.short	(.L_251 - .L_250)
.L_250:
        /*009c*/ 	.word	0x00000000
        /*00a0*/ 	.short	0x0001
        /*00a2*/ 	.short	0x0008
        /*00a4*/ 	.byte	0x00, 0xf5, 0x21, 0x00


	//----- nvinfo : EIATTR_KPARAM_INFO
	.align		4
.L_251:
        /*00a8*/ 	.byte	0x04, 0x17
        /*00aa*/ 	.short	(.L_253 - .L_252)
.L_252:
        /*00ac*/ 	.word	0x00000000
        /*00b0*/ 	.short	0x0000
        /*00b2*/ 	.short	0x0000
        /*00b4*/ 	.byte	0x00, 0xf5, 0x21, 0x00


	//----- nvinfo : EIATTR_SPARSE_MMA_MASK
	.align		4
.L_253:
        /*00b8*/ 	.byte	0x03, 0x50
        /*00ba*/ 	.short	0x0000


	//----- nvinfo : EIATTR_MAXREG_COUNT
	.align		4
        /*00bc*/ 	.byte	0x03, 0x1b
        /*00be*/ 	.short	0x00ff


	//----- nvinfo : EIATTR_MERCURY_ISA_VERSION
	.align		4
        /*00c0*/ 	.byte	0x03, 0x5f
        /*00c2*/ 	.short	0x0101


	//----- nvinfo : EIATTR_VRC_CTA_INIT_COUNT
	.align		4
        /*00c4*/ 	.byte	0x02, 0x4a
	.zero		1
	.zero		1


	//----- nvinfo : EIATTR_EXIT_INSTR_OFFSETS
	.align		4
        /*00c8*/ 	.byte	0x04, 0x1c
        /*00ca*/ 	.short	(.L_255 - .L_254)


	//   ....[0]....
.L_254:
        /*00cc*/ 	.word	0x00000110


	//   ....[1]....
        /*00d0*/ 	.word	0x00000520


	//   ....[2]....
        /*00d4*/ 	.word	0x00000a50


	//   ....[3]....
        /*00d8*/ 	.word	0x00000b80


	//----- nvinfo : EIATTR_CRS_STACK_SIZE
	.align		4
.L_255:
        /*00dc*/ 	.byte	0x04, 0x1e
        /*00de*/ 	.short	(.L_257 - .L_256)
.L_256:
        /*00e0*/ 	.word	0x00000000


	//----- nvinfo : EIATTR_CBANK_PARAM_SIZE
	.align		4
.L_257:
        /*00e4*/ 	.byte	0x03, 0x19
        /*00e6*/ 	.short	0x0058


	//----- nvinfo : EIATTR_PARAM_CBANK
	.align		4
        /*00e8*/ 	.byte	0x04, 0x0a
        /*00ea*/ 	.short	(.L_259 - .L_258)
	.align		4
.L_258:
        /*00ec*/ 	.word	index@(.nv.constant0._Z25maxpool2d_backward_kernelPKfPfS0_mmmmmmmm)
        /*00f0*/ 	.short	0x0380
        /*00f2*/ 	.short	0x0058


	//----- nvinfo : EIATTR_SW_WAR
	.align		4
.L_259:
        /*00f4*/ 	.byte	0x04, 0x36
        /*00f6*/ 	.short	(.L_261 - .L_260)
.L_260:
        /*00f8*/ 	.word	0x00000008
.L_261:


//--------------------- .nv.info._Z24maxpool2d_forward_kernelPKfPfmmmmmmmm --------------------------
	.section	.nv.info._Z24maxpool2d_forward_kernelPKfPfmmmmmmmm,"",@"SHT_CUDA_INFO"
	.sectionflags	@""
	.align	4


	//----- nvinfo : EIATTR_CUDA_API_VERSION
	.align		4
        /*0000*/ 	.byte	0x04, 0x37
        /*0002*/ 	.short	(.L_263 - .L_262)
.L_262:
        /*0004*/ 	.word	0x00000082


	//----- nvinfo : EIATTR_KPARAM_INFO
	.align		4
.L_263:
        /*0008*/ 	.byte	0x04, 0x17
        /*000a*/ 	.short	(.L_265 - .L_264)
.L_264:
        /*000c*/ 	.word	0x00000000
        /*0010*/ 	.short	0x0009
        /*0012*/ 	.short	0x0048
        /*0014*/ 	.byte	0x00, 0xf0, 0x21, 0x00


	//----- nvinfo : EIATTR_KPARAM_INFO
	.align		4
.L_265:
        /*0018*/ 	.byte	0x04, 0x17
        /*001a*/ 	.short	(.L_267 - .L_266)
.L_266:
        /*001c*/ 	.word	0x00000000
        /*0020*/ 	.short	0x0008
        /*0022*/ 	.short	0x0040
        /*0024*/ 	.byte	0x00, 0xf0, 0x21, 0x00


	//----- nvinfo : EIATTR_KPARAM_INFO
	.align		4
.L_267:
        /*0028*/ 	.byte	0x04, 0x17
        /*002a*/ 	.short	(.L_269 - .L_268)
.L_268:
        /*002c*/ 	.word	0x00000000
        /*0030*/ 	.short	0x0007
        /*0032*/ 	.short	0x0038
        /*0034*/ 	.byte	0x00, 0xf0, 0x21, 0x00


	//----- nvinfo : EIATTR_KPARAM_INFO
	.align		4
.L_269:
        /*0038*/ 	.byte	0x04, 0x17
        /*003a*/ 	.short	(.L_271 - .L_270)
.L_270:
        /*003c*/ 	.word	0x00000000
        /*0040*/ 	.short	0x0006
        /*0042*/ 	.short	0x0030
        /*0044*/ 	.byte	0x00, 0xf0, 0x21, 0x00


	//----- nvinfo : EIATTR_KPARAM_INFO
	.align		4
.L_271:
        /*0048*/ 	.byte	0x04, 0x17
        /*004a*/ 	.short	(.L_273 - .L_272)
.L_272:
        /*004c*/ 	.word	0x00000000
        /*0050*/ 	.short	0x0005
        /*0052*/ 	.short	0x0028
        /*0054*/ 	.byte	0x00, 0xf0, 0x21, 0x00


	//----- nvinfo : EIATTR_KPARAM_INFO
	.align		4
.L_273:
        /*0058*/ 	.byte	0x04, 0x17
        /*005a*/ 	.short	(.L_275 - .L_274)
.L_274:
        /*005c*/ 	.word	0x00000000
        /*0060*/ 	.short	0x0004
        /*0062*/ 	.short	0x0020
        /*0064*/ 	.byte	0x00, 0xf0, 0x21, 0x00


	//----- nvinfo : EIATTR_KPARAM_INFO
	.align		4
.L_275:
        /*0068*/ 	.byte	0x04, 0x17
        /*006a*/ 	.short	(.L_277 - .L_276)
.L_276:
        /*006c*/ 	.word	0x00000000
        /*0070*/ 	.short	0x0003
        /*0072*/ 	.short	0x0018
        /*0074*/ 	.byte	0x00, 0xf0, 0x21, 0x00


	//----- nvinfo : EIATTR_KPARAM_INFO
	.align		4
.L_277:
        /*0078*/ 	.byte	0x04, 0x17
        /*007a*/ 	.short	(.L_279 - .L_278)
.L_278:
        /*007c*/ 	.word	0x00000000
        /*0080*/ 	.short	0x0002
        /*0082*/ 	.short	0x0010
        /*0084*/ 	.byte	0x00, 0xf0, 0x21, 0x00


	//----- nvinfo : EIATTR_KPARAM_INFO
	.align		4
.L_279:
        /*0088*/ 	.byte	0x04, 0x17
        /*008a*/ 	.short	(.L_281 - .L_280)
.L_280:
        /*008c*/ 	.word	0x00000000
        /*0090*/ 	.short	0x0001
        /*0092*/ 	.short	0x0008
        /*0094*/ 	.byte	0x00, 0xf5, 0x21, 0x00


	//----- nvinfo : EIATTR_KPARAM_INFO
	.align		4
.L_281:
        /*0098*/ 	.byte	0x04, 0x17
        /*009a*/ 	.short	(.L_283 - .L_282)
.L_282:
        /*009c*/ 	.word	0x00000000
        /*00a0*/ 	.short	0x0000
        /*00a2*/ 	.short	0x0000
        /*00a4*/ 	.byte	0x00, 0xf5, 0x21, 0x00


	//----- nvinfo : EIATTR_SPARSE_MMA_MASK
	.align		4
.L_283:
        /*00a8*/ 	.byte	0x03, 0x50
        /*00aa*/ 	.short	0x0000


	//----- nvinfo : EIATTR_MAXREG_COUNT
	.align		4
        /*00ac*/ 	.byte	0x03, 0x1b
        /*00ae*/ 	.short	0x00ff


	//----- nvinfo : EIATTR_MERCURY_ISA_VERSION
	.align		4
        /*00b0*/ 	.byte	0x03, 0x5f
        /*00b2*/ 	.short	0x0101


	//----- nvinfo : EIATTR_VRC_CTA_INIT_COUNT
	.align		4
        /*00b4*/ 	.byte	0x02, 0x4a
	.zero		1
	.zero		1


	//----- nvinfo : EIATTR_EXIT_INSTR_OFFSETS
	.align		4
        /*00b8*/ 	.byte	0x04, 0x1c
        /*00ba*/ 	.short	(.L_285 - .L_284)


	//   ....[0]....
.L_284:
        /*00bc*/ 	.word	0x000002e0


	//   ....[1]....
        /*00c0*/ 	.word	0x00000b40


	//----- nvinfo : EIATTR_CRS_STACK_SIZE
	.align		4
.L_285:
        /*00c4*/ 	.byte	0x04, 0x1e
        /*00c6*/ 	.short	(.L_287 - .L_286)
.L_286:
        /*00c8*/ 	.word	0x00000000


	//----- nvinfo : EIATTR_CBANK_PARAM_SIZE
	.align		4
.L_287:
        /*00cc*/ 	.byte	0x03, 0x19
        /*00ce*/ 	.short	0x0050


	//----- nvinfo : EIATTR_PARAM_CBANK
	.align		4
        /*00d0*/ 	.byte	0x04, 0x0a
        /*00d2*/ 	.short	(.L_289 - .L_288)
	.align		4
.L_288:
        /*00d4*/ 	.word	index@(.nv.constant0._Z24maxpool2d_forward_kernelPKfPfmmmmmmmm)
        /*00d8*/ 	.short	0x0380
        /*00da*/ 	.short	0x0050


	//----- nvinfo : EIATTR_SW_WAR
	.align		4
.L_289:
        /*00dc*/ 	.byte	0x04, 0x36
        /*00de*/ 	.short	(.L_291 - .L_290)
.L_290:
        /*00e0*/ 	.word	0x00000008
.L_291:


//--------------------- .nv.info._Z30conv2d_backward_weights_kernelPKfS0_Pfmmmmmmmmmm --------------------------
	.section	.nv.info._Z30conv2d_backward_weights_kernelPKfS0_Pfmmmmmmmmmm,"",@"SHT_CUDA_INFO"
	.sectionflags	@""
	.align	4


	//----- nvinfo : EIATTR_CUDA_API_VERSION
	.align		4
        /*0000*/ 	.byte	0x04, 0x37
        /*0002*/ 	.short	(.L_293 - .L_292)
.L_292:
        /*0004*/ 	.word	0x00000082


	//----- nvinfo : EIATTR_KPARAM_INFO
	.align		4
.L_293:
        /*0008*/ 	.byte	0x04, 0x17
        /*000a*/ 	.short	(.L_295 - .L_294)
.L_294:
        /*000c*/ 	.word	0x00000000
        /*0010*/ 	.short	0x000c
        /*0012*/ 	.short	0x0060
        /*0014*/ 	.byte	0x00, 0xf0, 0x21, 0x00


	//----- nvinfo : EIATTR_KPARAM_INFO
	.align		4
.L_295:
        /*0018*/ 	.byte	0x04, 0x17
        /*001a*/ 	.short	(.L_297 - .L_296)
.L_296:
        /*001c*/ 	.word	0x00000000
        /*0020*/ 	.short	0x000b
        /*0022*/ 	.short	0x0058
        /*0024*/ 	.byte	0x00, 0xf0, 0x21, 0x00


	//----- nvinfo : EIATTR_KPARAM_INFO
	.align		4
.L_297:
        /*0028*/ 	.byte	0x04, 0x17
        /*002a*/ 	.short	(.L_299 - .L_298)
.L_298:
        /*002c*/ 	.word	0x00000000
        /*0030*/ 	.short	0x000a
        /*0032*/ 	.short	0x0050
        /*0034*/ 	.byte	0x00, 0xf0, 0x21, 0x00


	//----- nvinfo : EIATTR_KPARAM_INFO
	.align		4
.L_299:
        /*0038*/ 	.byte	0x04, 0x17
        /*003a*/ 	.short	(.L_301 - .L_300)
.L_300:
        /*003c*/ 	.word	0x00000000
        /*0040*/ 	.short	0x0009
        /*0042*/ 	.short	0x0048
        /*0044*/ 	.byte	0x00, 0xf0, 0x21, 0x00


	//----- nvinfo : EIATTR_KPARAM_INFO
	.align		4
.L_301:
        /*0048*/ 	.byte	0x04, 0x17
        /*004a*/ 	.short	(.L_303 - .L_302)
.L_302:
        /*004c*/ 	.word	0x00000000
        /*0050*/ 	.short	0x0008
        /*0052*/ 	.short	0x0040
        /*0054*/ 	.byte	0x00, 0xf0, 0x21, 0x00


	//----- nvinfo : EIATTR_KPARAM_INFO
	.align		4
.L_303:
        /*0058*/ 	.byte	0x04, 0x17
        /*005a*/ 	.short	(.L_305 - .L_304)
.L_304:
        /*005c*/ 	.word	0x00000000
        /*0060*/ 	.short	0x0007
        /*0062*/ 	.short	0x0038
        /*0064*/ 	.byte	0x00, 0xf0, 0x21, 0x00


	//----- nvinfo : EIATTR_KPARAM_INFO
	.align		4
.L_305:
        /*0068*/ 	.byte	0x04, 0x17
        /*006a*/ 	.short	(.L_307 - .L_306)
.L_306:
        /*006c*/ 	.word	0x00000000
        /*0070*/ 	.short	0x0006
        /*0072*/ 	.short	0x0030
        /*0074*/ 	.byte	0x00, 0xf0, 0x21, 0x00


	//----- nvinfo : EIATTR_KPARAM_INFO
	.align		4
.L_307:
        /*0078*/ 	.byte	0x04, 0x17
        /*007a*/ 	.short	(.L_309 - .L_308)
.L_308:
        /*007c*/ 	.word	0x00000000
        /*0080*/ 	.short	0x0005
        /*0082*/ 	.short	0x0028
        /*0084*/ 	.byte	0x00, 0xf0, 0x21, 0x00


	//----- nvinfo : EIATTR_KPARAM_INFO
	.align		4
.L_309:
        /*0088*/ 	.byte	0x04, 0x17
        /*008a*/ 	.short	(.L_311 - .L_310)
.L_310:
        /*008c*/ 	.word	0x00000000
        /*0090*/ 	.short	0x0004
        /*0092*/ 	.short	0x0020
        /*0094*/ 	.byte	0x00, 0xf0, 0x21, 0x00


	//----- nvinfo : EIATTR_KPARAM_INFO
	.align		4
.L_311:
        /*0098*/ 	.byte	0x04, 0x17
        /*009a*/ 	.short	(.L_313 - .L_312)
.L_312:
        /*009c*/ 	.word	0x00000000
        /*00a0*/ 	.short	0x0003
        /*00a2*/ 	.short	0x0018
        /*00a4*/ 	.byte	0x00, 0xf0, 0x21, 0x00


	//----- nvinfo : EIATTR_KPARAM_INFO
	.align		4
.L_313:
        /*00a8*/ 	.byte	0x04, 0x17
        /*00aa*/ 	.short	(.L_315 - .L_314)
.L_314:
        /*00ac*/ 	.word	0x00000000
        /*00b0*/ 	.short	0x0002
        /*00b2*/ 	.short	0x0010
        /*00b4*/ 	.byte	0x00, 0xf5, 0x21, 0x00


	//----- nvinfo : EIATTR_KPARAM_INFO
	.align		4
.L_315:
        /*00b8*/ 	.byte	0x04, 0x17
        /*00ba*/ 	.short	(.L_317 - .L_316)
.L_316:
        /*00bc*/ 	.word	0x00000000
        /*00c0*/ 	.short	0x0001
        /*00c2*/ 	.short	0x0008
        /*00c4*/ 	.byte	0x00, 0xf5, 0x21, 0x00


	//----- nvinfo : EIATTR_KPARAM_INFO
	.align		4
.L_317:
        /*00c8*/ 	.byte	0x04, 0x17
        /*00ca*/ 	.short	(.L_319 - .L_318)
.L_318:
        /*00cc*/ 	.word	0x00000000
        /*00d0*/ 	.short	0x0000
        /*00d2*/ 	.short	0x0000
        /*00d4*/ 	.byte	0x00, 0xf5, 0x21, 0x00


	//----- nvinfo : EIATTR_SPARSE_MMA_MASK
	.align		4
.L_319:
        /*00d8*/ 	.byte	0x03, 0x50
        /*00da*/ 	.short	0x0000


	//----- nvinfo : EIATTR_MAXREG_COUNT
	.align		4
        /*00dc*/ 	.byte	0x03, 0x1b
        /*00de*/ 	.short	0x00ff


	//----- nvinfo : EIATTR_MERCURY_ISA_VERSION
	.align		4
        /*00e0*/ 	.byte	0x03, 0x5f
        /*00e2*/ 	.short	0x0101


	//----- nvinfo : EIATTR_VRC_CTA_INIT_COUNT
	.align		4
        /*00e4*/ 	.byte	0x02, 0x4a
	.zero		1
	.zero		1


	//----- nvinfo : EIATTR_EXIT_INSTR_OFFSETS
	.align		4
        /*00e8*/ 	.byte	0x04, 0x1c
        /*00ea*/ 	.short	(.L_321 - .L_320)


	//   ....[0]....
.L_320:
        /*00ec*/ 	.word	0x00000100


	//   ....[1]....
        /*00f0*/ 	.word	0x00001330


	//----- nvinfo : EIATTR_CRS_STACK_SIZE
	.align		4
.L_321:
        /*00f4*/ 	.byte	0x04, 0x1e
        /*00f6*/ 	.short	(.L_323 - .L_322)
.L_322:
        /*00f8*/ 	.word	0x00000000


	//----- nvinfo : EIATTR_CBANK_PARAM_SIZE
	.align		4
.L_323:
        /*00fc*/ 	.byte	0x03, 0x19
        /*00fe*/ 	.short	0x0068


	//----- nvinfo : EIATTR_PARAM_CBANK
	.align		4
        /*0100*/ 	.byte	0x04, 0x0a
        /*0102*/ 	.short	(.L_325 - .L_324)
	.align		4
.L_324:
        /*0104*/ 	.word	index@(.nv.constant0._Z30conv2d_backward_weights_kernelPKfS0_Pfmmmmmmmmmm)
        /*0108*/ 	.short	0x0380
        /*010a*/ 	.short	0x0068


	//----- nvinfo : EIATTR_SW_WAR
	.align		4
.L_325:
        /*010c*/ 	.byte	0x04, 0x36
        /*010e*/ 	.short	(.L_327 - .L_326)
.L_326:
        /*0110*/ 	.word	0x00000008
.L_327:


//--------------------- .nv.info._Z28conv2d_backward_input_kernelPKfS0_Pfmmmmmmmmmm --------------------------
	.section	.nv.info._Z28conv2d_backward_input_kernelPKfS0_Pfmmmmmmmmmm,"",@"SHT_CUDA_INFO"
	.sectionflags	@""
	.align	4


	//----- nvinfo : EIATTR_CUDA_API_VERSION
	.align		4
        /*0000*/ 	.byte	0x04, 0x37
        /*0002*/ 	.short	(.L_329 - .L_328)
.L_328:
        /*0004*/ 	.word	0x00000082


	//----- nvinfo : EIATTR_KPARAM_INFO
	.align		4
.L_329:
        /*0008*/ 	.byte	0x04, 0x17
        /*000a*/ 	.short	(.L_331 - .L_330)
.L_330:
        /*000c*/ 	.word	0x00000000
        /*0010*/ 	.short	0x000c
        /*0012*/ 	.short	0x0060
        /*0014*/ 	.byte	0x00, 0xf0, 0x21, 0x00


	//----- nvinfo : EIATTR_KPARAM_INFO
	.align		4
.L_331:
        /*0018*/ 	.byte	0x04, 0x17
        /*001a*/ 	.short	(.L_333 - .L_332)
.L_332:
        /*001c*/ 	.word	0x00000000
        /*0020*/ 	.short	0x000b
        /*0022*/ 	.short	0x0058
        /*0024*/ 	.byte	0x00, 0xf0, 0x21, 0x00


	//----- nvinfo : EIATTR_KPARAM_INFO
	.align		4
.L_333:
        /*0028*/ 	.byte	0x04, 0x17
        /*002a*/ 	.short	(.L_335 - .L_334)
.L_334:
        /*002c*/ 	.word	0x00000000
        /*0030*/ 	.short	0x000a
        /*0032*/ 	.short	0x0050
        /*0034*/ 	.byte	0x00, 0xf0, 0x21, 0x00


	//----- nvinfo : EIATTR_KPARAM_INFO
	.align		4
.L_335:
        /*0038*/ 	.byte	0x04, 0x17
        /*003a*/ 	.short	(.L_337 - .L_336)
.L_336:
        /*003c*/ 	.word	0x00000000
        /*0040*/ 	.short	0x0009
        /*0042*/ 	.short	0x0048
        /*0044*/ 	.byte	0x00, 0xf0, 0x21, 0x00


	//----- nvinfo : EIATTR_KPARAM_INFO
	.align		4
.L_337:
        /*0048*/ 	.byte	0x04, 0x17
        /*004a*/ 	.short	(.L_339 - .L_338)
.L_338:
        /*004c*/ 	.word	0x00000000
        /*0050*/ 	.short	0x0008
        /*0052*/ 	.short	0x0040
        /*0054*/ 	.byte	0x00, 0xf0, 0x21, 0x00


	//----- nvinfo : EIATTR_KPARAM_INFO
	.align		4
.L_339:
        /*0058*/ 	.byte	0x04, 0x17
        /*005a*/ 	.short	(.L_341 - .L_340)
.L_340:
        /*005c*/ 	.word	0x00000000
        /*0060*/ 	.short	0x0007
        /*0062*/ 	.short	0x0038
        /*0064*/ 	.byte	0x00, 0xf0, 0x21, 0x00


	//----- nvinfo : EIATTR_KPARAM_INFO
	.align		4
.L_341:
        /*0068*/ 	.byte	0x04, 0x17
        /*006a*/ 	.short	(.L_343 - .L_342)
.L_342:
        /*006c*/ 	.word	0x00000000
        /*0070*/ 	.short	0x0006
        /*0072*/ 	.short	0x0030
        /*0074*/ 	.byte	0x00, 0xf0, 0x21, 0x00


	//----- nvinfo : EIATTR_KPARAM_INFO
	.align		4
.L_343:
        /*0078*/ 	.byte	0x04, 0x17
        /*007a*/ 	.short	(.L_345 - .L_344)
.L_344:
        /*007c*/ 	.word	0x00000000
        /*0080*/ 	.short	0x0005
        /*0082*/ 	.short	0x0028
        /*0084*/ 	.byte	0x00, 0xf0, 0x21, 0x00


	//----- nvinfo : EIATTR_KPARAM_INFO
	.align		4
.L_345:
        /*0088*/ 	.byte	0x04, 0x17
        /*008a*/ 	.short	(.L_347 - .L_346)
.L_346:
        /*008c*/ 	.word	0x00000000
        /*0090*/ 	.short	0x0004
        /*0092*/ 	.short	0x0020
        /*0094*/ 	.byte	0x00, 0xf0, 0x21, 0x00


	//----- nvinfo : EIATTR_KPARAM_INFO
	.align		4
.L_347:
        /*0098*/ 	.byte	0x04, 0x17
        /*009a*/ 	.short	(.L_349 - .L_348)
.L_348:
        /*009c*/ 	.word	0x00000000
        /*00a0*/ 	.short	0x0003
        /*00a2*/ 	.short	0x0018
        /*00a4*/ 	.byte	0x00, 0xf0, 0x21, 0x00


	//----- nvinfo : EIATTR_KPARAM_INFO
	.align		4
.L_349:
        /*00a8*/ 	.byte	0x04, 0x17
        /*00aa*/ 	.short	(.L_351 - .L_350)
.L_350:
        /*00ac*/ 	.word	0x00000000
        /*00b0*/ 	.short	0x0002
        /*00b2*/ 	.short	0x0010
        /*00b4*/ 	.byte	0x00, 0xf5, 0x21, 0x00


	//----- nvinfo : EIATTR_KPARAM_INFO
	.align		4
.L_351:
        /*00b8*/ 	.byte	0x04, 0x17
        /*00ba*/ 	.short	(.L_353 - .L_352)
.L_352:
        /*00bc*/ 	.word	0x00000000
        /*00c0*/ 	.short	0x0001
        /*00c2*/ 	.short	0x0008
        /*00c4*/ 	.byte	0x00, 0xf5, 0x21, 0x00


	//----- nvinfo : EIATTR_KPARAM_INFO
	.align		4
.L_353:
        /*00c8*/ 	.byte	0x04, 0x17
        /*00ca*/ 	.short	(.L_355 - .L_354)
.L_354:
        /*00cc*/ 	.word	0x00000000
        /*00d0*/ 	.short	0x0000
        /*00d2*/ 	.short	0x0000
        /*00d4*/ 	.byte	0x00, 0xf5, 0x21, 0x00


	//----- nvinfo : EIATTR_SPARSE_MMA_MASK
	.align		4
.L_355:
        /*00d8*/ 	.byte	0x03, 0x50
        /*00da*/ 	.short	0x0000


	//----- nvinfo : EIATTR_MAXREG_COUNT
	.align		4
        /*00dc*/ 	.byte	0x03, 0x1b
        /*00de*/ 	.short	0x00ff


	//----- nvinfo : EIATTR_MERCURY_ISA_VERSION
	.align		4
        /*00e0*/ 	.byte	0x03, 0x5f
        /*00e2*/ 	.short	0x0101


	//----- nvinfo : EIATTR_VRC_CTA_INIT_COUNT
	.align		4
        /*00e4*/ 	.byte	0x02, 0x4a
	.zero		1
	.zero		1


	//----- nvinfo : EIATTR_EXIT_INSTR_OFFSETS
	.align		4
        /*00e8*/ 	.byte	0x04, 0x1c
        /*00ea*/ 	.short	(.L_357 - .L_356)


	//   ....[0]....
.L_356:
        /*00ec*/ 	.word	0x00000100


	//   ....[1]....
        /*00f0*/ 	.word	0x000027b0


	//----- nvinfo : EIATTR_CRS_STACK_SIZE
	.align		4
.L_357:
        /*00f4*/ 	.byte	0x04, 0x1e
        /*00f6*/ 	.short	(.L_359 - .L_358)
.L_358:
        /*00f8*/ 	.word	0x00000000


	//----- nvinfo : EIATTR_CBANK_PARAM_SIZE
	.align		4
.L_359:
        /*00fc*/ 	.byte	0x03, 0x19
        /*00fe*/ 	.short	0x0068


	//----- nvinfo : EIATTR_PARAM_CBANK
	.align		4
        /*0100*/ 	.byte	0x04, 0x0a
        /*0102*/ 	.short	(.L_361 - .L_360)
	.align		4
.L_360:
        /*0104*/ 	.word	index@(.nv.constant0._Z28conv2d_backward_input_kernelPKfS0_Pfmmmmmmmmmm)
        /*0108*/ 	.short	0x0380
        /*010a*/ 	.short	0x0068


	//----- nvinfo : EIATTR_SW_WAR
	.align		4
.L_361:
        /*010c*/ 	.byte	0x04, 0x36
        /*010e*/ 	.short	(.L_363 - .L_362)
.L_362:
        /*0110*/ 	.word	0x00000008
.L_363:


//--------------------- .nv.info._Z31conv2d_forward_kernel_optimizedPKfS0_S0_Pfmmmmmmmmmm --------------------------
	.section	.nv.info._Z31conv2d_forward_kernel_optimizedPKfS0_S0_Pfmmmmmmmmmm,"",@"SHT_CUDA_INFO"
	.sectionflags	@""
	.align	4


	//----- nvinfo : EIATTR_CUDA_API_VERSION
	.align		4
        /*0000*/ 	.byte	0x04, 0x37
        /*0002*/ 	.short	(.L_365 - .L_364)
.L_364:
        /*0004*/ 	.word	0x00000082


	//----- nvinfo : EIATTR_KPARAM_INFO
	.align		4
.L_365:
        /*0008*/ 	.byte	0x04, 0x17
        /*000a*/ 	.short	(.L_367 - .L_366)
.L_366:
        /*000c*/ 	.word	0x00000000
        /*0010*/ 	.short	0x000d
        /*0012*/ 	.short	0x0068
        /*0014*/ 	.byte	0x00, 0xf0, 0x21, 0x00


	//----- nvinfo : EIATTR_KPARAM_INFO
	.align		4
.L_367:
        /*0018*/ 	.byte	0x04, 0x17
        /*001a*/ 	.short	(.L_369 - .L_368)
.L_368:
        /*001c*/ 	.word	0x00000000
        /*0020*/ 	.short	0x000c
        /*0022*/ 	.short	0x0060
        /*0024*/ 	.byte	0x00, 0xf0, 0x21, 0x00


	//----- nvinfo : EIATTR_KPARAM_INFO
	.align		4
.L_369:
        /*0028*/ 	.byte	0x04, 0x17
        /*002a*/ 	.short	(.L_371 - .L_370)
.L_370:
        /*002c*/ 	.word	0x00000000
        /*0030*/ 	.short	0x000b
        /*0032*/ 	.short	0x0058
        /*0034*/ 	.byte	0x00, 0xf0, 0x21, 0x00


	//----- nvinfo : EIATTR_KPARAM_INFO
	.align		4
.L_371:
        /*0038*/ 	.byte	0x04, 0x17
        /*003a*/ 	.short	(.L_373 - .L_372)
.L_372:
        /*003c*/ 	.word	0x00000000
        /*0040*/ 	.short	0x000a
        /*0042*/ 	.short	0x0050
        /*0044*/ 	.byte	0x00, 0xf0, 0x21, 0x00


	//----- nvinfo : EIATTR_KPARAM_INFO
	.align		4
.L_373:
        /*0048*/ 	.byte	0x04, 0x17
        /*004a*/ 	.short	(.L_375 - .L_374)
.L_374:
        /*004c*/ 	.word	0x00000000
        /*0050*/ 	.short	0x0009
        /*0052*/ 	.short	0x0048
        /*0054*/ 	.byte	0x00, 0xf0, 0x21, 0x00


	//----- nvinfo : EIATTR_KPARAM_INFO
	.align		4
.L_375:
        /*0058*/ 	.byte	0x04, 0x17
        /*005a*/ 	.short	(.L_377 - .L_376)
.L_376:
        /*005c*/ 	.word	0x00000000
        /*0060*/ 	.short	0x0008
        /*0062*/ 	.short	0x0040
        /*0064*/ 	.byte	0x00, 0xf0, 0x21, 0x00


	//----- nvinfo : EIATTR_KPARAM_INFO
	.align		4
.L_377:
        /*0068*/ 	.byte	0x04, 0x17
        /*006a*/ 	.short	(.L_379 - .L_378)
.L_378:
        /*006c*/ 	.word	0x00000000
        /*0070*/ 	.short	0x0007
        /*0072*/ 	.short	0x0038
        /*0074*/ 	.byte	0x00, 0xf0, 0x21, 0x00


	//----- nvinfo : EIATTR_KPARAM_INFO
	.align		4
.L_379:
        /*0078*/ 	.byte	0x04, 0x17
        /*007a*/ 	.short	(.L_381 - .L_380)
.L_380:
        /*007c*/ 	.word	0x00000000
        /*0080*/ 	.short	0x0006
        /*0082*/ 	.short	0x0030
        /*0084*/ 	.byte	0x00, 0xf0, 0x21, 0x00


	//----- nvinfo : EIATTR_KPARAM_INFO
	.align		4
.L_381:
        /*0088*/ 	.byte	0x04, 0x17
        /*008a*/ 	.short	(.L_383 - .L_382)
.L_382:
        /*008c*/ 	.word	0x00000000
        /*0090*/ 	.short	0x0005
        /*0092*/ 	.short	0x0028
        /*0094*/ 	.byte	0x00, 0xf0, 0x21, 0x00


	//----- nvinfo : EIATTR_KPARAM_INFO
	.align		4
.L_383:
        /*0098*/ 	.byte	0x04, 0x17
        /*009a*/ 	.short	(.L_385 - .L_384)
.L_384:
        /*009c*/ 	.word	0x00000000
        /*00a0*/ 	.short	0x0004
        /*00a2*/ 	.short	0x0020
        /*00a4*/ 	.byte	0x00, 0xf0, 0x21, 0x00


	//----- nvinfo : EIATTR_KPARAM_INFO
	.align		4
.L_385:
        /*00a8*/ 	.byte	0x04, 0x17
        /*00aa*/ 	.short	(.L_387 - .L_386)
.L_386:
        /*00ac*/ 	.word	0x00000000
        /*00b0*/ 	.short	0x0003
        /*00b2*/ 	.short	0x0018
        /*00b4*/ 	.byte	0x00, 0xf5, 0x21, 0x00


	//----- nvinfo : EIATTR_KPARAM_INFO
	.align		4
.L_387:
        /*00b8*/ 	.byte	0x04, 0x17
        /*00ba*/ 	.short	(.L_389 - .L_388)
.L_388:
        /*00bc*/ 	.word	0x00000000
        /*00c0*/ 	.short	0x0002
        /*00c2*/ 	.short	0x0010
        /*00c4*/ 	.byte	0x00, 0xf5, 0x21, 0x00


	//----- nvinfo : EIATTR_KPARAM_INFO
	.align		4
.L_389:
        /*00c8*/ 	.byte	0x04, 0x17
        /*00ca*/ 	.short	(.L_391 - .L_390)
.L_390:
        /*00cc*/ 	.word	0x00000000
        /*00d0*/ 	.short	0x0001
        /*00d2*/ 	.short	0x0008
        /*00d4*/ 	.byte	0x00, 0xf5, 0x21, 0x00


	//----- nvinfo : EIATTR_KPARAM_INFO
	.align		4
.L_391:
        /*00d8*/ 	.byte	0x04, 0x17
        /*00da*/ 	.short	(.L_393 - .L_392)
.L_392:
        /*00dc*/ 	.word	0x00000000
        /*00e0*/ 	.short	0x0000
        /*00e2*/ 	.short	0x0000
        /*00e4*/ 	.byte	0x00, 0xf5, 0x21, 0x00


	//----- nvinfo : EIATTR_SPARSE_MMA_MASK
	.align		4
.L_393:
        /*00e8*/ 	.byte	0x03, 0x50
        /*00ea*/ 	.short	0x0000


	//----- nvinfo : EIATTR_MAXREG_COUNT
	.align		4
        /*00ec*/ 	.byte	0x03, 0x1b
        /*00ee*/ 	.short	0x00ff


	//----- nvinfo : EIATTR_NUM_BARRIERS
	.align		4
        /*00f0*/ 	.byte	0x02, 0x4c
        /*00f2*/ 	.byte	0x01
	.zero		1


	//----- nvinfo : EIATTR_MERCURY_ISA_VERSION
	.align		4
        /*00f4*/ 	.byte	0x03, 0x5f
        /*00f6*/ 	.short	0x0101


	//----- nvinfo : EIATTR_VRC_CTA_INIT_COUNT
	.align		4
        /*00f8*/ 	.byte	0x02, 0x4a
	.zero		1
	.zero		1


	//----- nvinfo : EIATTR_EXIT_INSTR_OFFSETS
	.align		4
        /*00fc*/ 	.byte	0x04, 0x1c
        /*00fe*/ 	.short	(.L_395 - .L_394)


	//   ....[0]....
.L_394:
        /*0100*/ 	.word	0x000010f0


	//   ....[1]....
        /*0104*/ 	.word	0x000011b0


	//----- nvinfo : EIATTR_CRS_STACK_SIZE
	.align		4
.L_395:
        /*0108*/ 	.byte	0x04, 0x1e
        /*010a*/ 	.short	(.L_397 - .L_396)
.L_396:
        /*010c*/ 	.word	0x00000000


	//----- nvinfo : EIATTR_CBANK_PARAM_SIZE
	.align		4
.L_397:
        /*0110*/ 	.byte	0x03, 0x19
        /*0112*/ 	.short	0x0070


	//----- nvinfo : EIATTR_PARAM_CBANK
	.align		4
        /*0114*/ 	.byte	0x04, 0x0a
        /*0116*/ 	.short	(.L_399 - .L_398)
	.align		4
.L_398:
        /*0118*/ 	.word	index@(.nv.constant0._Z31conv2d_forward_kernel_optimizedPKfS0_S0_Pfmmmmmmmmmm)
        /*011c*/ 	.short	0x0380
        /*011e*/ 	.short	0x0070


	//----- nvinfo : EIATTR_SW_WAR
	.align		4
.L_399:
        /*0120*/ 	.byte	0x04, 0x36
        /*0122*/ 	.short	(.L_401 - .L_400)
.L_400:
        /*0124*/ 	.word	0x00000008
.L_401:


//--------------------- .nv.info._Z29cross_entropy_backward_kernelPKfS0_S0_Pfii --------------------------
	.section	.nv.info._Z29cross_entropy_backward_kernelPKfS0_S0_Pfii,"",@"SHT_CUDA_INFO"
	.sectionflags	@""
	.align	4


	//----- nvinfo : EIATTR_CUDA_API_VERSION
	.align		4
        /*0000*/ 	.byte	0x04, 0x37
        /*0002*/ 	.short	(.L_403 - .L_402)
.L_402:
        /*0004*/ 	.word	0x00000082


	//----- nvinfo : EIATTR_KPARAM_INFO
	.align		4
.L_403:
        /*0008*/ 	.byte	0x04, 0x17
        /*000a*/ 	.short	(.L_405 - .L_404)
.L_404:
        /*000c*/ 	.word	0x00000000
        /*0010*/ 	.short	0x0005
        /*0012*/ 	.short	0x0024
        /*0014*/ 	.byte	0x00, 0xf0, 0x11, 0x00


	//----- nvinfo : EIATTR_KPARAM_INFO
	.align		4
.L_405:
        /*0018*/ 	.byte	0x04, 0x17
        /*001a*/ 	.short	(.L_407 - .L_406)
.L_406:
        /*001c*/ 	.word	0x00000000
        /*0020*/ 	.short	0x0004
        /*0022*/ 	.short	0x0020
        /*0024*/ 	.byte	0x00, 0xf0, 0x11, 0x00


	//----- nvinfo : EIATTR_KPARAM_INFO
	.align		4
.L_407:
        /*0028*/ 	.byte	0x04, 0x17
        /*002a*/ 	.short	(.L_409 - .L_408)
.L_408:
        /*002c*/ 	.word	0x00000000
        /*0030*/ 	.short	0x0003
        /*0032*/ 	.short	0x0018
        /*0034*/ 	.byte	0x00, 0xf5, 0x21, 0x00


	//----- nvinfo : EIATTR_KPARAM_INFO
	.align		4
.L_409:
        /*0038*/ 	.byte	0x04, 0x17
        /*003a*/ 	.short	(.L_411 - .L_410)
.L_410:
        /*003c*/ 	.word	0x00000000
        /*0040*/ 	.short	0x0002
        /*0042*/ 	.short	0x0010
        /*0044*/ 	.byte	0x00, 0xf5, 0x21, 0x00


	//----- nvinfo : EIATTR_KPARAM_INFO
	.align		4
.L_411:
        /*0048*/ 	.byte	0x04, 0x17
        /*004a*/ 	.short	(.L_413 - .L_412)
.L_412:
        /*004c*/ 	.word	0x00000000
        /*0050*/ 	.short	0x0001
        /*0052*/ 	.short	0x0008
        /*0054*/ 	.byte	0x00, 0xf5, 0x21, 0x00


	//----- nvinfo : EIATTR_KPARAM_INFO
	.align		4
.L_413:
        /*0058*/ 	.byte	0x04, 0x17
        /*005a*/ 	.short	(.L_415 - .L_414)
.L_414:
        /*005c*/ 	.word	0x00000000
        /*0060*/ 	.short	0x0000
        /*0062*/ 	.short	0x0000
        /*0064*/ 	.byte	0x00, 0xf5, 0x21, 0x00


	//----- nvinfo : EIATTR_SPARSE_MMA_MASK
	.align		4
.L_415:
        /*0068*/ 	.byte	0x03, 0x50
        /*006a*/ 	.short	0x0000


	//----- nvinfo : EIATTR_MAXREG_COUNT
	.align		4
        /*006c*/ 	.byte	0x03, 0x1b
        /*006e*/ 	.short	0x00ff


	//----- nvinfo : EIATTR_MERCURY_ISA_VERSION
	.align		4
        /*0070*/ 	.byte	0x03, 0x5f
        /*0072*/ 	.short	0x0101


	//----- nvinfo : EIATTR_VRC_CTA_INIT_COUNT
	.align		4
        /*0074*/ 	.byte	0x02, 0x4a
	.zero		1
	.zero		1


	//----- nvinfo : EIATTR_EXIT_INSTR_OFFSETS
	.align		4
        /*0078*/ 	.byte	0x04, 0x1c
        /*007a*/ 	.short	(.L_417 - .L_416)


	//   ....[0]....
.L_416:
        /*007c*/ 	.word	0x00000070


	//   ....[1]....
        /*0080*/ 	.word	0x000002d0


	//----- nvinfo : EIATTR_CBANK_PARAM_SIZE
	.align		4
.L_417:
        /*0084*/ 	.byte	0x03, 0x19
        /*0086*/ 	.short	0x0028


	//----- nvinfo : EIATTR_PARAM_CBANK
	.align		4
        /*0088*/ 	.byte	0x04, 0x0a
        /*008a*/ 	.short	(.L_419 - .L_418)
	.align		4
.L_418:
        /*008c*/ 	.word	index@(.nv.constant0._Z29cross_entropy_backward_kernelPKfS0_S0_Pfii)
        /*0090*/ 	.short	0x0380
        /*0092*/ 	.short	0x0028


	//----- nvinfo : EIATTR_SW_WAR
	.align		4
.L_419:
        /*0094*/ 	.byte	0x04, 0x36
        /*0096*/ 	.short	(.L_421 - .L_420)
.L_420:
        /*0098*/ 	.word	0x00000008
.L_421:


//--------------------- .nv.info._Z28cross_entropy_forward_kernelPKfS0_Pfmm --------------------------
	.section	.nv.info._Z28cross_entropy_forward_kernelPKfS0_Pfmm,"",@"SHT_CUDA_INFO"
	.sectionflags	@""
	.align	4


	//----- nvinfo : EIATTR_CUDA_API_VERSION
	.align		4
        /*0000*/ 	.byte	0x04, 0x37
        /*0002*/ 	.short	(.L_423 - .L_422)
.L_422:
        /*0004*/ 	.word	0x00000082


	//----- nvinfo : EIATTR_KPARAM_INFO
	.align		4
.L_423:
        /*0008*/ 	.byte	0x04, 0x17
        /*000a*/ 	.short	(.L_425 - .L_424)
.L_424:
        /*000c*/ 	.word	0x00000000
        /*0010*/ 	.short	0x0004
        /*0012*/ 	.short	0x0020
        /*0014*/ 	.byte	0x00, 0xf0, 0x21, 0x00


	//----- nvinfo : EIATTR_KPARAM_INFO
	.align		4
.L_425:
        /*0018*/ 	.byte	0x04, 0x17
        /*001a*/ 	.short	(.L_427 - .L_426)
.L_426:
        /*001c*/ 	.word	0x00000000
        /*0020*/ 	.short	0x0003
        /*0022*/ 	.short	0x0018
        /*0024*/ 	.byte	0x00, 0xf0, 0x21, 0x00


	//----- nvinfo : EIATTR_KPARAM_INFO
	.align		4
.L_427:
        /*0028*/ 	.byte	0x04, 0x17
        /*002a*/ 	.short	(.L_429 - .L_428)
.L_428:
        /*002c*/ 	.word	0x00000000
        /*0030*/ 	.short	0x0002
        /*0032*/ 	.short	0x0010
        /*0034*/ 	.byte	0x00, 0xf5, 0x21, 0x00


	//----- nvinfo : EIATTR_KPARAM_INFO
	.align		4
.L_429:
        /*0038*/ 	.byte	0x04, 0x17
        /*003a*/ 	.short	(.L_431 - .L_430)
.L_430:
        /*003c*/ 	.word	0x00000000
        /*0040*/ 	.short	0x0001
        /*0042*/ 	.short	0x0008
        /*0044*/ 	.byte	0x00, 0xf5, 0x21, 0x00


	//----- nvinfo : EIATTR_KPARAM_INFO
	.align		4
.L_431:
        /*0048*/ 	.byte	0x04, 0x17
        /*004a*/ 	.short	(.L_433 - .L_432)
.L_432:
        /*004c*/ 	.word	0x00000000
        /*0050*/ 	.short	0x0000
        /*0052*/ 	.short	0x0000
        /*0054*/ 	.byte	0x00, 0xf5, 0x21, 0x00


	//----- nvinfo : EIATTR_SPARSE_MMA_MASK
	.align		4
.L_433:
        /*0058*/ 	.byte	0x03, 0x50
        /*005a*/ 	.short	0x0000


	//----- nvinfo : EIATTR_MAXREG_COUNT
	.align		4
        /*005c*/ 	.byte	0x03, 0x1b
        /*005e*/ 	.short	0x00ff


	//----- nvinfo : EIATTR_MERCURY_ISA_VERSION
	.align		4
        /*0060*/ 	.byte	0x03, 0x5f
        /*0062*/ 	.short	0x0101


	//----- nvinfo : EIATTR_VRC_CTA_INIT_COUNT
	.align		4
        /*0064*/ 	.byte	0x02, 0x4a
	.zero		1
	.zero		1


	//----- nvinfo : EIATTR_EXIT_INSTR_OFFSETS
	.align		4
        /*0068*/ 	.byte	0x04, 0x1c
        /*006a*/ 	.short	(.L_435 - .L_434)


	//   ....[0]....
.L_434:
        /*006c*/ 	.word	0x00000090


	//   ....[1]....
        /*0070*/ 	.word	0x00001230


	//----- nvinfo : EIATTR_CBANK_PARAM_SIZE
	.align		4
.L_435:
        /*0074*/ 	.byte	0x03, 0x19
        /*0076*/ 	.short	0x0028


	//----- nvinfo : EIATTR_PARAM_CBANK
	.align		4
        /*0078*/ 	.byte	0x04, 0x0a
        /*007a*/ 	.short	(.L_437 - .L_436)
	.align		4
.L_436:
        /*007c*/ 	.word	index@(.nv.constant0._Z28cross_entropy_forward_kernelPKfS0_Pfmm)
        /*0080*/ 	.short	0x0380
        /*0082*/ 	.short	0x0028


	//----- nvinfo : EIATTR_SW_WAR
	.align		4
.L_437:
        /*0084*/ 	.byte	0x04, 0x36
        /*0086*/ 	.short	(.L_439 - .L_438)
.L_438:
        /*0088*/ 	.word	0x00000008
.L_439:


//--------------------- .nv.info._Z19bce_backward_kernelPKfS0_S0_Pfi --------------------------
	.section	.nv.info._Z19bce_backward_kernelPKfS0_S0_Pfi,"",@"SHT_CUDA_INFO"
	.sectionflags	@""
	.align	4


	//----- nvinfo : EIATTR_CUDA_API_VERSION
	.align		4
        /*0000*/ 	.byte	0x04, 0x37
        /*0002*/ 	.short	(.L_441 - .L_440)
.L_440:
        /*0004*/ 	.word	0x00000082


	//----- nvinfo : EIATTR_KPARAM_INFO
	.align		4
.L_441:
        /*0008*/ 	.byte	0x04, 0x17
        /*000a*/ 	.short	(.L_443 - .L_442)
.L_442:
        /*000c*/ 	.word	0x00000000
        /*0010*/ 	.short	0x0004
        /*0012*/ 	.short	0x0020
        /*0014*/ 	.byte	0x00, 0xf0, 0x11, 0x00


	//----- nvinfo : EIATTR_KPARAM_INFO
	.align		4
.L_443:
        /*0018*/ 	.byte	0x04, 0x17
        /*001a*/ 	.short	(.L_445 - .L_444)
.L_444:
        /*001c*/ 	.word	0x00000000
        /*0020*/ 	.short	0x0003
        /*0022*/ 	.short	0x0018
        /*0024*/ 	.byte	0x00, 0xf5, 0x21, 0x00


	//----- nvinfo : EIATTR_KPARAM_INFO
	.align		4
.L_445:
        /*0028*/ 	.byte	0x04, 0x17
        /*002a*/ 	.short	(.L_447 - .L_446)
.L_446:
        /*002c*/ 	.word	0x00000000
        /*0030*/ 	.short	0x0002
        /*0032*/ 	.short	0x0010
        /*0034*/ 	.byte	0x00, 0xf5, 0x21, 0x00


	//----- nvinfo : EIATTR_KPARAM_INFO
	.align		4
.L_447:
        /*0038*/ 	.byte	0x04, 0x17
        /*003a*/ 	.short	(.L_449 - .L_448)
.L_448:
        /*003c*/ 	.word	0x00000000
        /*0040*/ 	.short	0x0001
        /*0042*/ 	.short	0x0008
        /*0044*/ 	.byte	0x00, 0xf5, 0x21, 0x00


	//----- nvinfo : EIATTR_KPARAM_INFO
	.align		4
.L_449:
        /*0048*/ 	.byte	0x04, 0x17
        /*004a*/ 	.short	(.L_451 - .L_450)
.L_450:
        /*004c*/ 	.word	0x00000000
        /*0050*/ 	.short	0x0000
        /*0052*/ 	.short	0x0000
        /*0054*/ 	.byte	0x00, 0xf5, 0x21, 0x00


	//----- nvinfo : EIATTR_SPARSE_MMA_MASK
	.align		4
.L_451:
        /*0058*/ 	.byte	0x03, 0x50
        /*005a*/ 	.short	0x0000


	//----- nvinfo : EIATTR_MAXREG_COUNT
	.align		4
        /*005c*/ 	.byte	0x03, 0x1b
        /*005e*/ 	.short	0x00ff


	//----- nvinfo : EIATTR_MERCURY_ISA_VERSION
	.align		4
        /*0060*/ 	.byte	0x03, 0x5f
        /*0062*/ 	.short	0x0101


	//----- nvinfo : EIATTR_VRC_CTA_INIT_COUNT
	.align		4
        /*0064*/ 	.byte	0x02, 0x4a
	.zero		1
	.zero		1


	//----- nvinfo : EIATTR_EXIT_INSTR_OFFSETS
	.align		4
        /*0068*/ 	.byte	0x04, 0x1c
        /*006a*/ 	.short	(.L_453 - .L_452)


	//   ....[0]....
.L_452:
        /*006c*/ 	.word	0x00000070


	//   ....[1]....
        /*0070*/ 	.word	0x00000350


	//----- nvinfo : EIATTR_CRS_STACK_SIZE
	.align		4
.L_453:
        /*0074*/ 	.byte	0x04, 0x1e
        /*0076*/ 	.short	(.L_455 - .L_454)
.L_454:
        /*0078*/ 	.word	0x00000000


	//----- nvinfo : EIATTR_CBANK_PARAM_SIZE
	.align		4
.L_455:
        /*007c*/ 	.byte	0x03, 0x19
        /*007e*/ 	.short	0x0024


	//----- nvinfo : EIATTR_PARAM_CBANK
	.align		4
        /*0080*/ 	.byte	0x04, 0x0a
        /*0082*/ 	.short	(.L_457 - .L_456)
	.align		4
.L_456:
        /*0084*/ 	.word	index@(.nv.constant0._Z19bce_backward_kernelPKfS0_S0_Pfi)
        /*0088*/ 	.short	0x0380
        /*008a*/ 	.short	0x0024


	//----- nvinfo : EIATTR_SW_WAR
	.align		4
.L_457:
        /*008c*/ 	.byte	0x04, 0x36
        /*008e*/ 	.short	(.L_459 - .L_458)
.L_458:
        /*0090*/ 	.word	0x00000008
.L_459:


//--------------------- .nv.info._Z23softmax_backward_kernelPKfS0_Pfi --------------------------
	.section	.nv.info._Z23softmax_backward_kernelPKfS0_Pfi,"",@"SHT_CUDA_INFO"
	.sectionflags	@""
	.align	4


	//----- nvinfo : EIATTR_CUDA_API_VERSION
	.align		4
        /*0000*/ 	.byte	0x04, 0x37
        /*0002*/ 	.short	(.L_461 - .L_460)
.L_460:
        /*0004*/ 	.word	0x00000082


	//----- nvinfo : EIATTR_KPARAM_INFO
	.align		4
.L_461:
        /*0008*/ 	.byte	0x04, 0x17
        /*000a*/ 	.short	(.L_463 - .L_462)
.L_462:
        /*000c*/ 	.word	0x00000000
        /*0010*/ 	.short	0x0003
        /*0012*/ 	.short	0x0018
        /*0014*/ 	.byte	0x00, 0xf0, 0x11, 0x00


	//----- nvinfo : EIATTR_KPARAM_INFO
	.align		4
.L_463:
        /*0018*/ 	.byte	0x04, 0x17
        /*001a*/ 	.short	(.L_465 - .L_464)
.L_464:
        /*001c*/ 	.word	0x00000000
        /*0020*/ 	.short	0x0002
        /*0022*/ 	.short	0x0010
        /*0024*/ 	.byte	0x00, 0xf5, 0x21, 0x00


	//----- nvinfo : EIATTR_KPARAM_INFO
	.align		4
.L_465:
        /*0028*/ 	.byte	0x04, 0x17
        /*002a*/ 	.short	(.L_467 - .L_466)
.L_466:
        /*002c*/ 	.word	0x00000000
        /*0030*/ 	.short	0x0001
        /*0032*/ 	.short	0x0008
        /*0034*/ 	.byte	0x00, 0xf5, 0x21, 0x00


	//----- nvinfo : EIATTR_KPARAM_INFO
	.align		4
.L_467:
        /*0038*/ 	.byte	0x04, 0x17
        /*003a*/ 	.short	(.L_469 - .L_468)
.L_468:
        /*003c*/ 	.word	0x00000000
        /*0040*/ 	.short	0x0000
        /*0042*/ 	.short	0x0000
        /*0044*/ 	.byte	0x00, 0xf5, 0x21, 0x00


	//----- nvinfo : EIATTR_SPARSE_MMA_MASK
	.align		4
.L_469:
        /*0048*/ 	.byte	0x03, 0x50
        /*004a*/ 	.short	0x0000


	//----- nvinfo : EIATTR_MAXREG_COUNT
	.align		4
        /*004c*/ 	.byte	0x03, 0x1b
        /*004e*/ 	.short	0x00ff


	//----- nvinfo : EIATTR_MERCURY_ISA_VERSION
	.align		4
        /*0050*/ 	.byte	0x03, 0x5f
        /*0052*/ 	.short	0x0101


	//----- nvinfo : EIATTR_VRC_CTA_INIT_COUNT
	.align		4
        /*0054*/ 	.byte	0x02, 0x4a
	.zero		1
	.zero		1


	//----- nvinfo : EIATTR_EXIT_INSTR_OFFSETS
	.align		4
        /*0058*/ 	.byte	0x04, 0x1c
        /*005a*/ 	.short	(.L_471 - .L_470)


	//   ....[0]....
.L_470:
        /*005c*/ 	.word	0x00000070


	//   ....[1]....
        /*0060*/ 	.word	0x00000af0


	//----- nvinfo : EIATTR_CBANK_PARAM_SIZE
	.align		4
.L_471:
        /*0064*/ 	.byte	0x03, 0x19
        /*0066*/ 	.short	0x001c


	//----- nvinfo : EIATTR_PARAM_CBANK
	.align		4
        /*0068*/ 	.byte	0x04, 0x0a
        /*006a*/ 	.short	(.L_473 - .L_472)
	.align		4
.L_472:
        /*006c*/ 	.word	index@(.nv.constant0._Z23softmax_backward_kernelPKfS0_Pfi)
        /*0070*/ 	.short	0x0380
        /*0072*/ 	.short	0x001c


	//----- nvinfo : EIATTR_SW_WAR
	.align		4
.L_473:
        /*0074*/ 	.byte	0x04, 0x36
        /*0076*/ 	.short	(.L_475 - .L_474)
.L_474:
        /*0078*/ 	.word	0x00000008
.L_475:


//--------------------- .nv.info._Z20relu_backward_kernelPKfS0_Pfi --------------------------
	.section	.nv.info._Z20relu_backward_kernelPKfS0_Pfi,"",@"SHT_CUDA_INFO"
	.sectionflags	@""
	.align	4


	//----- nvinfo : EIATTR_CUDA_API_VERSION
	.align		4
        /*0000*/ 	.byte	0x04, 0x37
        /*0002*/ 	.short	(.L_477 - .L_476)
.L_476:
        /*0004*/ 	.word	0x00000082


	//----- nvinfo : EIATTR_KPARAM_INFO
	.align		4
.L_477:
        /*0008*/ 	.byte	0x04, 0x17
        /*000a*/ 	.short	(.L_479 - .L_478)
.L_478:
        /*000c*/ 	.word	0x00000000
        /*0010*/ 	.short	0x0003
        /*0012*/ 	.short	0x0018
        /*0014*/ 	.byte	0x00, 0xf0, 0x11, 0x00


	//----- nvinfo : EIATTR_KPARAM_INFO
	.align		4
.L_479:
        /*0018*/ 	.byte	0x04, 0x17
        /*001a*/ 	.short	(.L_481 - .L_480)
.L_480:
        /*001c*/ 	.word	0x00000000
        /*0020*/ 	.short	0x0002
        /*0022*/ 	.short	0x0010
        /*0024*/ 	.byte	0x00, 0xf5, 0x21, 0x00


	//----- nvinfo : EIATTR_KPARAM_INFO
	.align		4
.L_481:
        /*0028*/ 	.byte	0x04, 0x17
        /*002a*/ 	.short	(.L_483 - .L_482)
.L_482:
        /*002c*/ 	.word	0x00000000
        /*0030*/ 	.short	0x0001
        /*0032*/ 	.short	0x0008
        /*0034*/ 	.byte	0x00, 0xf5, 0x21, 0x00


	//----- nvinfo : EIATTR_KPARAM_INFO
	.align		4
.L_483:
        /*0038*/ 	.byte	0x04, 0x17
        /*003a*/ 	.short	(.L_485 - .L_484)
.L_484:
        /*003c*/ 	.word	0x00000000
        /*0040*/ 	.short	0x0000
        /*0042*/ 	.short	0x0000
        /*0044*/ 	.byte	0x00, 0xf5, 0x21, 0x00


	//----- nvinfo : EIATTR_SPARSE_MMA_MASK
	.align		4
.L_485:
        /*0048*/ 	.byte	0x03, 0x50
        /*004a*/ 	.short	0x0000


	//----- nvinfo : EIATTR_MAXREG_COUNT
	.align		4
        /*004c*/ 	.byte	0x03, 0x1b
        /*004e*/ 	.short	0x00ff


	//----- nvinfo : EIATTR_MERCURY_ISA_VERSION
	.align		4
        /*0050*/ 	.byte	0x03, 0x5f
        /*0052*/ 	.short	0x0101


	//----- nvinfo : EIATTR_VRC_CTA_INIT_COUNT
	.align		4
        /*0054*/ 	.byte	0x02, 0x4a
	.zero		1
	.zero		1


	//----- nvinfo : EIATTR_EXIT_INSTR_OFFSETS
	.align		4
        /*0058*/ 	.byte	0x04, 0x1c
        /*005a*/ 	.short	(.L_487 - .L_486)


	//   ....[0]....
.L_486:
        /*005c*/ 	.word	0x00000070


	//   ....[1]....
        /*0060*/ 	.word	0x00000170


	//----- nvinfo : EIATTR_CRS_STACK_SIZE
	.align		4
.L_487:
        /*0064*/ 	.byte	0x04, 0x1e
        /*0066*/ 	.short	(.L_489 - .L_488)
.L_488:
        /*0068*/ 	.word	0x00000000


	//----- nvinfo : EIATTR_CBANK_PARAM_SIZE
	.align		4
.L_489:
        /*006c*/ 	.byte	0x03, 0x19
        /*006e*/ 	.short	0x001c


	//----- nvinfo : EIATTR_PARAM_CBANK
	.align		4
        /*0070*/ 	.byte	0x04, 0x0a
        /*0072*/ 	.short	(.L_491 - .L_490)
	.align		4
.L_490:
        /*0074*/ 	.word	index@(.nv.constant0._Z20relu_backward_kernelPKfS0_Pfi)
        /*0078*/ 	.short	0x0380
        /*007a*/ 	.short	0x001c


	//----- nvinfo : EIATTR_SW_WAR
	.align		4
.L_491:
        /*007c*/ 	.byte	0x04, 0x36
        /*007e*/ 	.short	(.L_493 - .L_492)
.L_492:
        /*0080*/ 	.word	0x00000008
.L_493:


//--------------------- .nv.info._Z19add_backward_kernelPKfPfS1_i --------------------------
	.section	.nv.info._Z19add_backward_kernelPKfPfS1_i,"",@"SHT_CUDA_INFO"
	.sectionflags	@""
	.align	4


	//----- nvinfo : EIATTR_CUDA_API_VERSION
	.align		4
        /*0000*/ 	.byte	0x04, 0x37
        /*0002*/ 	.short	(.L_495 - .L_494)
.L_494:
        /*0004*/ 	.word	0x00000082


	//----- nvinfo : EIATTR_KPARAM_INFO
	.align		4
.L_495:
        /*0008*/ 	.byte	0x04, 0x17
        /*000a*/ 	.short	(.L_497 - .L_496)
.L_496:
        /*000c*/ 	.word	0x00000000
        /*0010*/ 	.short	0x0003
        /*0012*/ 	.short	0x0018
        /*0014*/ 	.byte	0x00, 0xf0, 0x11, 0x00


	//----- nvinfo : EIATTR_KPARAM_INFO
	.align		4
.L_497:
        /*0018*/ 	.byte	0x04, 0x17
        /*001a*/ 	.short	(.L_499 - .L_498)
.L_498:
        /*001c*/ 	.word	0x00000000
        /*0020*/ 	.short	0x0002
        /*0022*/ 	.short	0x0010
        /*0024*/ 	.byte	0x00, 0xf5, 0x21, 0x00


	//----- nvinfo : EIATTR_KPARAM_INFO
	.align		4
.L_499:
        /*0028*/ 	.byte	0x04, 0x17
        /*002a*/ 	.short	(.L_501 - .L_500)
.L_500:
        /*002c*/ 	.word	0x00000000
        /*0030*/ 	.short	0x0001
        /*0032*/ 	.short	0x0008
        /*0034*/ 	.byte	0x00, 0xf5, 0x21, 0x00


	//----- nvinfo : EIATTR_KPARAM_INFO
	.align		4
.L_501:
        /*0038*/ 	.byte	0x04, 0x17
        /*003a*/ 	.short	(.L_503 - .L_502)
.L_502:
        /*003c*/ 	.word	0x00000000
        /*0040*/ 	.short	0x0000
        /*0042*/ 	.short	0x0000
        /*0044*/ 	.byte	0x00, 0xf5, 0x21, 0x00


	//----- nvinfo : EIATTR_SPARSE_MMA_MASK
	.align		4
.L_503:
        /*0048*/ 	.byte	0x03, 0x50
        /*004a*/ 	.short	0x0000


	//----- nvinfo : EIATTR_MAXREG_COUNT
	.align		4
        /*004c*/ 	.byte	0x03, 0x1b
        /*004e*/ 	.short	0x00ff


	//----- nvinfo : EIATTR_MERCURY_ISA_VERSION
	.align		4
        /*0050*/ 	.byte	0x03, 0x5f
        /*0052*/ 	.short	0x0101


	//----- nvinfo : EIATTR_VRC_CTA_INIT_COUNT
	.align		4
        /*0054*/ 	.byte	0x02, 0x4a
	.zero		1
	.zero		1


	//----- nvinfo : EIATTR_EXIT_INSTR_OFFSETS
	.align		4
        /*0058*/ 	.byte	0x04, 0x1c
        /*005a*/ 	.short	(.L_505 - .L_504)


	//   ....[0]....
.L_504:
        /*005c*/ 	.word	0x00000070


	//   ....[1]....
        /*0060*/ 	.word	0x00000120


	//----- nvinfo : EIATTR_CBANK_PARAM_SIZE
	.align		4
.L_505:
        /*0064*/ 	.byte	0x03, 0x19
        /*0066*/ 	.short	0x001c


	//----- nvinfo : EIATTR_PARAM_CBANK
	.align		4
        /*0068*/ 	.byte	0x04, 0x0a
        /*006a*/ 	.short	(.L_507 - .L_506)
	.align		4
.L_506:
        /*006c*/ 	.word	index@(.nv.constant0._Z19add_backward_kernelPKfPfS1_i)
        /*0070*/ 	.short	0x0380
        /*0072*/ 	.short	0x001c


	//----- nvinfo : EIATTR_SW_WAR
	.align		4
.L_507:
        /*0074*/ 	.byte	0x04, 0x36
        /*0076*/ 	.short	(.L_509 - .L_508)
.L_508:
        /*0078*/ 	.word	0x00000008
.L_509:


//--------------------- .nv.info._Z38matrix_multiply_backward_inputs_kernelPKfS0_Pfiii --------------------------
	.section	.nv.info._Z38matrix_multiply_backward_inputs_kernelPKfS0_Pfiii,"",@"SHT_CUDA_INFO"
	.sectionflags	@""
	.align	4


	//----- nvinfo : EIATTR_CUDA_API_VERSION
	.align		4
        /*0000*/ 	.byte	0x04, 0x37
        /*0002*/ 	.short	(.L_511 - .L_510)
.L_510:
        /*0004*/ 	.word	0x00000082


	//----- nvinfo : EIATTR_KPARAM_INFO
	.align		4
.L_511:
        /*0008*/ 	.byte	0x04, 0x17
        /*000a*/ 	.short	(.L_513 - .L_512)
.L_512:
        /*000c*/ 	.word	0x00000000
        /*0010*/ 	.short	0x0005
        /*0012*/ 	.short	0x0020
        /*0014*/ 	.byte	0x00, 0xf0, 0x11, 0x00


	//----- nvinfo : EIATTR_KPARAM_INFO
	.align		4
.L_513:
        /*0018*/ 	.byte	0x04, 0x17
        /*001a*/ 	.short	(.L_515 - .L_514)
.L_514:
        /*001c*/ 	.word	0x00000000
        /*0020*/ 	.short	0x0004
        /*0022*/ 	.short	0x001c
        /*0024*/ 	.byte	0x00, 0xf0, 0x11, 0x00


	//----- nvinfo : EIATTR_KPARAM_INFO
	.align		4
.L_515:
        /*0028*/ 	.byte	0x04, 0x17
        /*002a*/ 	.short	(.L_517 - .L_516)
.L_516:
        /*002c*/ 	.word	0x00000000
        /*0030*/ 	.short	0x0003
        /*0032*/ 	.short	0x0018
        /*0034*/ 	.byte	0x00, 0xf0, 0x11, 0x00


	//----- nvinfo : EIATTR_KPARAM_INFO
	.align		4
.L_517:
        /*0038*/ 	.byte	0x04, 0x17
        /*003a*/ 	.short	(.L_519 - .L_518)
.L_518:
        /*003c*/ 	.word	0x00000000
        /*0040*/ 	.short	0x0002
        /*0042*/ 	.short	0x0010
        /*0044*/ 	.byte	0x00, 0xf5, 0x21, 0x00


	//----- nvinfo : EIATTR_KPARAM_INFO
	.align		4
.L_519:
        /*0048*/ 	.byte	0x04, 0x17
        /*004a*/ 	.short	(.L_521 - .L_520)
.L_520:
        /*004c*/ 	.word	0x00000000
        /*0050*/ 	.short	0x0001
        /*0052*/ 	.short	0x0008
        /*0054*/ 	.byte	0x00, 0xf5, 0x21, 0x00


	//----- nvinfo : EIATTR_KPARAM_INFO
	.align		4
.L_521:
        /*0058*/ 	.byte	0x04, 0x17
        /*005a*/ 	.short	(.L_523 - .L_522)
.L_522:
        /*005c*/ 	.word	0x00000000
        /*0060*/ 	.short	0x0000
        /*0062*/ 	.short	0x0000
        /*0064*/ 	.byte	0x00, 0xf5, 0x21, 0x00


	//----- nvinfo : EIATTR_SPARSE_MMA_MASK
	.align		4
.L_523:
        /*0068*/ 	.byte	0x03, 0x50
        /*006a*/ 	.short	0x0000


	//----- nvinfo : EIATTR_MAXREG_COUNT
	.align		4
        /*006c*/ 	.byte	0x03, 0x1b
        /*006e*/ 	.short	0x00ff


	//----- nvinfo : EIATTR_MERCURY_ISA_VERSION
	.align		4
        /*0070*/ 	.byte	0x03, 0x5f
        /*0072*/ 	.short	0x0101


	//----- nvinfo : EIATTR_VRC_CTA_INIT_COUNT
	.align		4
        /*0074*/ 	.byte	0x02, 0x4a
	.zero		1
	.zero		1


	//----- nvinfo : EIATTR_EXIT_INSTR_OFFSETS
	.align		4
        /*0078*/ 	.byte	0x04, 0x1c
        /*007a*/ 	.short	(.L_525 - .L_524)


	//   ....[0]....
.L_524:
        /*007c*/ 	.word	0x000000c0


	//   ....[1]....
        /*0080*/ 	.word	0x00000bc0


	//----- nvinfo : EIATTR_CBANK_PARAM_SIZE
	.align		4
.L_525:
        /*0084*/ 	.byte	0x03, 0x19
        /*0086*/ 	.short	0x0024


	//----- nvinfo : EIATTR_PARAM_CBANK
	.align		4
        /*0088*/ 	.byte	0x04, 0x0a
        /*008a*/ 	.short	(.L_527 - .L_526)
	.align		4
.L_526:
        /*008c*/ 	.word	index@(.nv.constant0._Z38matrix_multiply_backward_inputs_kernelPKfS0_Pfiii)
        /*0090*/ 	.short	0x0380
        /*0092*/ 	.short	0x0024


	//----- nvinfo : EIATTR_SW_WAR
	.align		4
.L_527:
        /*0094*/ 	.byte	0x04, 0x36
        /*0096*/ 	.short	(.L_529 - .L_528)
.L_528:
        /*0098*/ 	.word	0x00000008
.L_529:


//--------------------- .nv.info._Z39matrix_multiply_backward_weights_kernelPKfS0_Pfiii --------------------------
	.section	.nv.info._Z39matrix_multiply_backward_weights_kernelPKfS0_Pfiii,"",@"SHT_CUDA_INFO"
	.sectionflags	@""
	.align	4


	//----- nvinfo : EIATTR_CUDA_API_VERSION
	.align		4
        /*0000*/ 	.byte	0x04, 0x37
        /*0002*/ 	.short	(.L_531 - .L_530)
.L_530:
        /*0004*/ 	.word	0x00000082


	//----- nvinfo : EIATTR_KPARAM_INFO
	.align		4
.L_531:
        /*0008*/ 	.byte	0x04, 0x17
        /*000a*/ 	.short	(.L_533 - .L_532)
.L_532:
        /*000c*/ 	.word	0x00000000
        /*0010*/ 	.short	0x0005
        /*0012*/ 	.short	0x0020
        /*0014*/ 	.byte	0x00, 0xf0, 0x11, 0x00


	//----- nvinfo : EIATTR_KPARAM_INFO
	.align		4
.L_533:
        /*0018*/ 	.byte	0x04, 0x17
        /*001a*/ 	.short	(.L_535 - .L_534)
.L_534:
        /*001c*/ 	.word	0x00000000
        /*0020*/ 	.short	0x0004
        /*0022*/ 	.short	0x001c
        /*0024*/ 	.byte	0x00, 0xf0, 0x11, 0x00


	//----- nvinfo : EIATTR_KPARAM_INFO
	.align		4
.L_535:
        /*0028*/ 	.byte	0x04, 0x17
        /*002a*/ 	.short	(.L_537 - .L_536)
.L_536:
        /*002c*/ 	.word	0x00000000
        /*0030*/ 	.short	0x0003
        /*0032*/ 	.short	0x0018
        /*0034*/ 	.byte	0x00, 0xf0, 0x11, 0x00


	//----- nvinfo : EIATTR_KPARAM_INFO
	.align		4
.L_537:
        /*0038*/ 	.byte	0x04, 0x17
        /*003a*/ 	.short	(.L_539 - .L_538)
.L_538:
        /*003c*/ 	.word	0x00000000
        /*0040*/ 	.short	0x0002
        /*0042*/ 	.short	0x0010
        /*0044*/ 	.byte	0x00, 0xf5, 0x21, 0x00


	//----- nvinfo : EIATTR_KPARAM_INFO
	.align		4
.L_539:
        /*0048*/ 	.byte	0x04, 0x17
        /*004a*/ 	.short	(.L_541 - .L_540)
.L_540:
        /*004c*/ 	.word	0x00000000
        /*0050*/ 	.short	0x0001
        /*0052*/ 	.short	0x0008
        /*0054*/ 	.byte	0x00, 0xf5, 0x21, 0x00


	//----- nvinfo : EIATTR_KPARAM_INFO
	.align		4
.L_541:
        /*0058*/ 	.byte	0x04, 0x17
        /*005a*/ 	.short	(.L_543 - .L_542)
.L_542:
        /*005c*/ 	.word	0x00000000
        /*0060*/ 	.short	0x0000
        /*0062*/ 	.short	0x0000
        /*0064*/ 	.byte	0x00, 0xf5, 0x21, 0x00


	//----- nvinfo : EIATTR_SPARSE_MMA_MASK
	.align		4
.L_543:
        /*0068*/ 	.byte	0x03, 0x50
        /*006a*/ 	.short	0x0000


	//----- nvinfo : EIATTR_MAXREG_COUNT
	.align		4
        /*006c*/ 	.byte	0x03, 0x1b
        /*006e*/ 	.short	0x00ff


	//----- nvinfo : EIATTR_MERCURY_ISA_VERSION
	.align		4
        /*0070*/ 	.byte	0x03, 0x5f
        /*0072*/ 	.short	0x0101


	//----- nvinfo : EIATTR_VRC_CTA_INIT_COUNT
	.align		4
        /*0074*/ 	.byte	0x02, 0x4a
	.zero		1
	.zero		1


	//----- nvinfo : EIATTR_EXIT_INSTR_OFFSETS
	.align		4
        /*0078*/ 	.byte	0x04, 0x1c
        /*007a*/ 	.short	(.L_545 - .L_544)


	//   ....[0]....
.L_544:
        /*007c*/ 	.word	0x000000d0


	//   ....[1]....
        /*0080*/ 	.word	0x000008b0


	//----- nvinfo : EIATTR_CBANK_PARAM_SIZE
	.align		4
.L_545:
        /*0084*/ 	.byte	0x03, 0x19
        /*0086*/ 	.short	0x0024


	//----- nvinfo : EIATTR_PARAM_CBANK
	.align		4
        /*0088*/ 	.byte	0x04, 0x0a
        /*008a*/ 	.short	(.L_547 - .L_546)
	.align		4
.L_546:
        /*008c*/ 	.word	index@(.nv.constant0._Z39matrix_multiply_backward_weights_kernelPKfS0_Pfiii)
        /*0090*/ 	.short	0x0380
        /*0092*/ 	.short	0x0024


	//----- nvinfo : EIATTR_SW_WAR
	.align		4
.L_547:
        /*0094*/ 	.byte	0x04, 0x36
        /*0096*/ 	.short	(.L_549 - .L_548)
.L_548:
        /*0098*/ 	.word	0x00000008
.L_549:


//--------------------- .nv.info._Z22matrix_multiply_kernelPKfS0_Pfiii --------------------------
	.section	.nv.info._Z22matrix_multiply_kernelPKfS0_Pfiii,"",@"SHT_CUDA_INFO"
	.sectionflags	@""
	.align	4


	//----- nvinfo : EIATTR_CUDA_API_VERSION
	.align		4
        /*0000*/ 	.byte	0x04, 0x37
        /*0002*/ 	.short	(.L_551 - .L_550)
.L_550:
        /*0004*/ 	.word	0x00000082


	//----- nvinfo : EIATTR_KPARAM_INFO
	.align		4
.L_551:
        /*0008*/ 	.byte	0x04, 0x17
        /*000a*/ 	.short	(.L_553 - .L_552)
.L_552:
        /*000c*/ 	.word	0x00000000
        /*0010*/ 	.short	0x0005
        /*0012*/ 	.short	0x0020
        /*0014*/ 	.byte	0x00, 0xf0, 0x11, 0x00


	//----- nvinfo : EIATTR_KPARAM_INFO
	.align		4
.L_553:
        /*0018*/ 	.byte	0x04, 0x17
        /*001a*/ 	.short	(.L_555 - .L_554)
.L_554:
        /*001c*/ 	.word	0x00000000
        /*0020*/ 	.short	0x0004
        /*0022*/ 	.short	0x001c
        /*0024*/ 	.byte	0x00, 0xf0, 0x11, 0x00


	//----- nvinfo : EIATTR_KPARAM_INFO
	.align		4
.L_555:
        /*0028*/ 	.byte	0x04, 0x17
        /*002a*/ 	.short	(.L_557 - .L_556)
.L_556:
        /*002c*/ 	.word	0x00000000
        /*0030*/ 	.short	0x0003
        /*0032*/ 	.short	0x0018
        /*0034*/ 	.byte	0x00, 0xf0, 0x11, 0x00


	//----- nvinfo : EIATTR_KPARAM_INFO
	.align		4
.L_557:
        /*0038*/ 	.byte	0x04, 0x17
        /*003a*/ 	.short	(.L_559 - .L_558)
.L_558:
        /*003c*/ 	.word	0x00000000
        /*0040*/ 	.short	0x0002
        /*0042*/ 	.short	0x0010
        /*0044*/ 	.byte	0x00, 0xf5, 0x21, 0x00


	//----- nvinfo : EIATTR_KPARAM_INFO
	.align		4
.L_559:
        /*0048*/ 	.byte	0x04, 0x17
        /*004a*/ 	.short	(.L_561 - .L_560)
.L_560:
        /*004c*/ 	.word	0x00000000
        /*0050*/ 	.short	0x0001
        /*0052*/ 	.short	0x0008
        /*0054*/ 	.byte	0x00, 0xf5, 0x21, 0x00


	//----- nvinfo : EIATTR_KPARAM_INFO
	.align		4
.L_561:
        /*0058*/ 	.byte	0x04, 0x17
        /*005a*/ 	.short	(.L_563 - .L_562)
.L_562:
        /*005c*/ 	.word	0x00000000
        /*0060*/ 	.short	0x0000
        /*0062*/ 	.short	0x0000
        /*0064*/ 	.byte	0x00, 0xf5, 0x21, 0x00


	//----- nvinfo : EIATTR_SPARSE_MMA_MASK
	.align		4
.L_563:
        /*0068*/ 	.byte	0x03, 0x50
        /*006a*/ 	.short	0x0000


	//----- nvinfo : EIATTR_MAXREG_COUNT
	.align		4
        /*006c*/ 	.byte	0x03, 0x1b
        /*006e*/ 	.short	0x00ff


	//----- nvinfo : EIATTR_MERCURY_ISA_VERSION
	.align		4
        /*0070*/ 	.byte	0x03, 0x5f
        /*0072*/ 	.short	0x0101


	//----- nvinfo : EIATTR_VRC_CTA_INIT_COUNT
	.align		4
        /*0074*/ 	.byte	0x02, 0x4a
	.zero		1
	.zero		1


	//----- nvinfo : EIATTR_EXIT_INSTR_OFFSETS
	.align		4
        /*0078*/ 	.byte	0x04, 0x1c
        /*007a*/ 	.short	(.L_565 - .L_564)


	//   ....[0]....
.L_564:
        /*007c*/ 	.word	0x000000d0


	//   ....[1]....
        /*0080*/ 	.word	0x000008f0


	//----- nvinfo : EIATTR_CBANK_PARAM_SIZE
	.align		4
.L_565:
        /*0084*/ 	.byte	0x03, 0x19
        /*0086*/ 	.short	0x0024


	//----- nvinfo : EIATTR_PARAM_CBANK
	.align		4
        /*0088*/ 	.byte	0x04, 0x0a
        /*008a*/ 	.short	(.L_567 - .L_566)
	.align		4
.L_566:
        /*008c*/ 	.word	index@(.nv.constant0._Z22matrix_multiply_kernelPKfS0_Pfiii)
        /*0090*/ 	.short	0x0380
        /*0092*/ 	.short	0x0024


	//----- nvinfo : EIATTR_SW_WAR
	.align		4
.L_567:
        /*0094*/ 	.byte	0x04, 0x36
        /*0096*/ 	.short	(.L_569 - .L_568)
.L_568:
        /*0098*/ 	.word	0x00000008
.L_569:


//--------------------- .nv.callgraph             --------------------------
	.section	.nv.callgraph,"",@"SHT_CUDA_CALLGRAPH"
	.align	4
	.sectionentsize	8
	.align		4
        /*0000*/ 	.word	0x00000000
	.align		4
        /*0004*/ 	.word	0xffffffff
	.align		4
        /*0008*/ 	.word	0x00000000
	.align		4
        /*000c*/ 	.word	0xfffffffe
	.align		4
        /*0010*/ 	.word	0x00000000
	.align		4
        /*0014*/ 	.word	0xfffffffd
	.align		4
        /*0018*/ 	.word	0x00000000
	.align		4
        /*001c*/ 	.word	0xfffffffc


//--------------------- .text._Z25batchnorm_backward_kernelPKfS0_S0_S0_S0_PfS1_S1_mmf --------------------------
	.section	.text._Z25batchnorm_backward_kernelPKfS0_S0_S0_S0_PfS1_S1_mmf,"ax",@progbits
	.align	128
        .global         _Z25batchnorm_backward_kernelPKfS0_S0_S0_S0_PfS1_S1_mmf
        .type           _Z25batchnorm_backward_kernelPKfS0_S0_S0_S0_PfS1_S1_mmf,@function
        .size           _Z25batchnorm_backward_kernelPKfS0_S0_S0_S0_PfS1_S1_mmf,(.L_x_222 - _Z25batchnorm_backward_kernelPKfS0_S0_S0_S0_PfS1_S1_mmf)
        .other          _Z25batchnorm_backward_kernelPKfS0_S0_S0_S0_PfS1_S1_mmf,@"STO_CUDA_ENTRY STV_DEFAULT"
_Z25batchnorm_backward_kernelPKfS0_S0_S0_S0_PfS1_S1_mmf:
.text._Z25batchnorm_backward_kernelPKfS0_S0_S0_S0_PfS1_S1_mmf:
[----:B------:R-:W-:Y:S01]  /*0000*/  LDC R1, c[0x0][0x37c] ;  /* 0x0000df00ff017b82 */ /* 0x000fe20000000800 */
[----:B------:R-:W0:Y:S07]  /*0010*/  S2R R3, SR_TID.X ;  /* 0x0000000000037919 */ /* 0x000e2e0000002100 */
[----:B------:R-:W0:Y:S01]  /*0020*/  S2UR UR4, SR_CTAID.X ;  /* 0x00000000000479c3 */ /* 0x000e220000002500 */
[----:B------:R-:W1:Y:S07]  /*0030*/  LDCU.64 UR6, c[0x0][0x3c8] ;  /* 0x00007900ff0677ac */ /* 0x000e6e0008000a00 */
[----:B------:R-:W0:Y:S02]  /*0040*/  LDC R0, c[0x0][0x360] ;  /* 0x0000d800ff007b82 */ /* 0x000e240000000800 */
[----:B0-----:R-:W-:-:S05]  /*0050*/  IMAD R0, R0, UR4, R3 ;  /* 0x0000000400007c24 */ /* 0x001fca000f8e0203 */
[----:B-1----:R-:W-:Y:S02]  /*0060*/  ISETP.GE.U32.AND P0, PT, R0, UR6, PT ;  /* 0x0000000600007c0c */ /* 0x002fe4000bf06070 */
[----:B------:R-:W-:-:S04]  /*0070*/  SHF.R.S32.HI R3, RZ, 0x1f, R0 ;  /* 0x0000001fff037819 */ /* 0x000fc80000011400 */
[----:B------:R-:W-:-:S13]  /*0080*/  ISETP.GE.U32.AND.EX P0, PT, R3, UR7, PT, P0 ;  /* 0x0000000703007c0c */ /* 0x000fda000bf06100 */
[----:B------:R-:W-:Y:S05]  /*0090*/  @P0 EXIT ;  /* 0x000000000000094d */ /* 0x000fea0003800000 */
[----:B------:R-:W0:Y:S01]  /*00a0*/  LDCU.64 UR4, c[0x0][0x3a0] ;  /* 0x00007400ff0477ac */ /* 0x000e220008000a00 */
[C---:B------:R-:W-:Y:S02]  /*00b0*/  SHF.L.U32 R4, R0.reuse, 0x2, RZ ;  /* 0x0000000200047819 */ /* 0x040fe400000006ff */
[----:B------:R-:W-:Y:S01]  /*00c0*/  SHF.L.U64.HI R2, R0, 0x2, R3 ;  /* 0x0000000200027819 */ /* 0x000fe20000010203 */
[----:B------:R-:W1:Y:S01]  /*00d0*/  LDCU.64 UR8, c[0x0][0x358] ;  /* 0x00006b00ff0877ac */ /* 0x000e620008000a00 */
[----:B0-----:R-:W-:-:S04]  /*00e0*/  IADD3 R6, P0, PT, R4, UR4, RZ ;  /* 0x0000000404067c10 */ /* 0x001fc8000ff1e0ff */
[----:B------:R-:W-:Y:S01]  /*00f0*/  IADD3.X R7, PT, PT, R2, UR5, RZ, P0, !PT ;  /* 0x0000000502077c10 */ /* 0x000fe200087fe4ff */
[----:B------:R-:W0:Y:S04]  /*0100*/  LDCU.64 UR4, c[0x0][0x398] ;  /* 0x00007300ff0477ac */ /* 0x000e280008000a00 */
[----:B-1----:R-:W2:Y:S01]  /*0110*/  LDG.E R6, desc[UR8][R6.64] ;  /* 0x0000000806067981 */ /* 0x002ea2000c1e1900 */
[----:B0-----:R-:W-:Y:S01]  /*0120*/  IADD3 R4, P0, PT, R4, UR4, RZ ;  /* 0x0000000404047c10 */ /* 0x001fe2000ff1e0ff */
[----:B------:R-:W2:Y:S03]  /*0130*/  LDCU UR4, c[0x0][0x3d0] ;  /* 0x00007a00ff0477ac */ /* 0x000ea60008000800 */
[----:B------:R-:W-:-:S05]  /*0140*/  IADD3.X R5, PT, PT, R2, UR5, RZ, P0, !PT ;  /* 0x0000000502057c10 */ /* 0x000fca00087fe4ff */
[----:B------:R2:W5:Y:S01]  /*0150*/  LDG.E R2, desc[UR8][R4.64] ;  /* 0x0000000804027981 */ /* 0x000562000c1e1900 */
[----:B------:R-:W-:Y:S01]  /*0160*/  BSSY.RECONVERGENT B0, `(.L_x_0) ;  /* 0x000000e000007945 */ /* 0x000fe20003800200 */
[----:B--2---:R-:W-:-:S04]  /*0170*/  FADD R4, R6, UR4 ;  /* 0x0000000406047e21 */ /* 0x004fc80008000000 */
[----:B------:R0:W1:Y:S01]  /*0180*/  MUFU.RSQ R9, R4 ;  /* 0x0000000400097308 */ /* 0x0000620000001400 */
[----:B------:R-:W-:-:S04]  /*0190*/  IADD3 R8, PT, PT, R4, -0xd000000, RZ ;  /* 0xf300000004087810 */ /* 0x000fc80007ffe0ff */
[----:B------:R-:W-:-:S13]  /*01a0*/  ISETP.GT.U32.AND P0, PT, R8, 0x727fffff, PT ;  /* 0x727fffff0800780c */ /* 0x000fda0003f04070 */
[----:B01----:R-:W-:Y:S05]  /*01b0*/  @!P0 BRA `(.L_x_1) ;  /* 0x0000000000108947 */ /* 0x003fea0003800000 */
[----:B------:R-:W-:-:S07]  /*01c0*/  MOV R10, 0x1e0 ;  /* 0x000001e0000a7802 */ /* 0x000fce0000000f00 */
[----:B-----5:R-:W-:Y:S05]  /*01d0*/  CALL.REL.NOINC `($__internal_1_$__cuda_sm20_sqrt_rn_f32_slowpath) ;  /* 0x0000002400447944 */ /* 0x020fea0003c00000 */
[----:B------:R-:W-:Y:S01]  /*01e0*/  MOV R4, R6 ;  /* 0x0000000600047202 */ /* 0x000fe20000000f00 */
[----:B------:R-:W-:Y:S06]  /*01f0*/  BRA `(.L_x_2) ;  /* 0x0000000000107947 */ /* 0x000fec0003800000 */
.L_x_1:
[----:B------:R-:W-:Y:S01]  /*0200*/  FMUL.FTZ R5, R4, R9 ;  /* 0x0000000904057220 */ /* 0x000fe20000410000 */
[----:B------:R-:W-:-:S03]  /*0210*/  FMUL.FTZ R9, R9, 0.5 ;  /* 0x3f00000009097820 */ /* 0x000fc60000410000 */
[----:B------:R-:W-:-:S04]  /*0220*/  FFMA R4, -R5, R5, R4 ;  /* 0x0000000505047223 */ /* 0x000fc80000000104 */
[----:B------:R-:W-:-:S07]  /*0230*/  FFMA R4, R4, R9, R5 ;  /* 0x0000000904047223 */ /* 0x000fce0000000005 */
.L_x_2:
[----:B------:R-:W-:Y:S05]  /*0240*/  BSYNC.RECONVERGENT B0 ;  /* 0x0000000000007941 */ /* 0x000fea0003800200 */
.L_x_0:
[----:B------:R-:W-:Y:S01]  /*0250*/  IADD3 R5, PT, PT, R4, 0x1800000, RZ ;  /* 0x0180000004057810 */ /* 0x000fe20007ffe0ff */
[----:B------:R-:W-:Y:S03]  /*0260*/  BSSY.RECONVERGENT B0, `(.L_x_3) ;  /* 0x000000b000007945 */ /* 0x000fe60003800200 */
[----:B------:R-:W-:-:S04]  /*0270*/  LOP3.LUT R5, R5, 0x7f800000, RZ, 0xc0, !PT ;  /* 0x7f80000005057812 */ /* 0x000fc800078ec0ff */
[----:B------:R-:W-:-:S13]  /*0280*/  ISETP.GT.U32.AND P0, PT, R5, 0x1ffffff, PT ;  /* 0x01ffffff0500780c */ /* 0x000fda0003f04070 */
[----:B------:R-:W-:Y:S05]  /*0290*/  @P0 BRA `(.L_x_4) ;  /* 0x00000000000c0947 */ /* 0x000fea0003800000 */
[----:B------:R-:W-:-:S07]  /*02a0*/  MOV R6, 0x2c0 ;  /* 0x000002c000067802 */ /* 0x000fce0000000f00 */
[----:B-----5:R-:W-:Y:S05]  /*02b0*/  CALL.REL.NOINC `($__internal_0_$__cuda_sm20_rcp_rn_f32_slowpath) ;  /* 0x0000002000387944 */ /* 0x020fea0003c00000 */
[----:B------:R-:W-:Y:S05]  /*02c0*/  BRA `(.L_x_5) ;  /* 0x0000000000107947 */ /* 0x000fea0003800000 */
.L_x_4:
[----:B------:R-:W0:Y:S02]  /*02d0*/  MUFU.RCP R5, R4 ;  /* 0x0000000400057308 */ /* 0x000e240000001000 */
[----:B0-----:R-:W-:-:S04]  /*02e0*/  FFMA R6, R5, R4, -1 ;  /* 0xbf80000005067423 */ /* 0x001fc80000000004 */
[----:B------:R-:W-:-:S04]  /*02f0*/  FADD.FTZ R6, -R6, -RZ ;  /* 0x800000ff06067221 */ /* 0x000fc80000010100 */
[----:B------:R-:W-:-:S07]  /*0300*/  FFMA R4, R5, R6, R5 ;  /* 0x0000000605047223 */ /* 0x000fce0000000005 */
.L_x_5:
[----:B------:R-:W-:Y:S05]  /*0310*/  BSYNC.RECONVERGENT B0 ;  /* 0x0000000000007941 */ /* 0x000fea0003800200 */
.L_x_3:
[----:B------:R-:W0:Y:S01]  /*0320*/  LDCU.64 UR6, c[0x0][0x3c0] ;  /* 0x00007800ff0677ac */ /* 0x000e220008000a00 */
[----:B------:R-:W-:Y:S01]  /*0330*/  HFMA2 R9, -RZ, RZ, 0, 0 ;  /* 0x00000000ff097431 */ /* 0x000fe200000001ff */
[----:B------:R-:W-:Y:S01]  /*0340*/  MOV R17, RZ ;  /* 0x000000ff00117202 */ /* 0x000fe20000000f00 */
[----:B------:R-:W-:Y:S01]  /*0350*/  HFMA2 R27, -RZ, RZ, 0, 0 ;  /* 0x00000000ff1b7431 */ /* 0x000fe200000001ff */
[----:B0-----:R-:W-:-:S04]  /*0360*/  ISETP.NE.U32.AND P0, PT, RZ, UR6, PT ;  /* 0x00000006ff007c0c */ /* 0x001fc8000bf05070 */
[----:B------:R-:W-:-:S13]  /*0370*/  ISETP.NE.AND.EX P0, PT, RZ, UR7, PT, P0 ;  /* 0x00000007ff007c0c */ /* 0x000fda000bf05300 */
[----:B------:R-:W-:Y:S05]  /*0380*/  @!P0 BRA `(.L_x_6) ;  /* 0x0000001400e08947 */ /* 0x000fea0003800000 */
[----:B------:R-:W-:Y:S01]  /*0390*/  UISETP.GE.U32.AND UP0, UPT, UR6, 0x4, UPT ;  /* 0x000000040600788c */ /* 0x000fe2000bf06070 */
[----:B------:R-:W-:Y:S01]  /*03a0*/  MOV R27, RZ ;  /* 0x000000ff001b7202 */ /* 0x000fe20000000f00 */
[----:B------:R-:W-:Y:S01]  /*03b0*/  ULOP3.LUT UR11, UR6, 0x3, URZ, 0xc0, !UPT ;  /* 0x00000003060b7892 */ /* 0x000fe2000f8ec0ff */
[----:B------:R-:W-:Y:S01]  /*03c0*/  MOV R17, RZ ;  /* 0x000000ff00117202 */ /* 0x000fe20000000f00 */
[----:B------:R-:W-:Y:S01]  /*03d0*/  UISETP.GE.U32.AND.EX UP0, UPT, UR7, URZ, UPT, UP0 ;  /* 0x000000ff0700728c */ /* 0x000fe2000bf06100 */
[----:B------:R-:W-:Y:S01]  /*03e0*/  MOV R9, RZ ;  /* 0x000000ff00097202 */ /* 0x000fe20000000f00 */
[----:B------:R-:W-:Y:S01]  /*03f0*/  UMOV UR5, URZ ;  /* 0x000000ff00057c82 */ /* 0x000fe20008000000 */
[----:B------:R-:W-:-:S06]  /*0400*/  UMOV UR4, URZ ;  /* 0x000000ff00047c82 */ /* 0x000fcc0008000000 */
[----:B------:R-:W-:Y:S05]  /*0410*/  BRA.U !UP0, `(.L_x_7) ;  /* 0x0000001508647547 */ /* 0x000fea000b800000 */
[----:B------:R-:W0:Y:S01]  /*0420*/  LDC R6, c[0x0][0x3c8] ;  /* 0x0000f200ff067b82 */ /* 0x000e220000000800 */
[----:B------:R-:W-:Y:S01]  /*0430*/  ULOP3.LUT UR6, UR6, 0xfffffffc, URZ, 0xc0, !UPT ;  /* 0xfffffffc06067892 */ /* 0x000fe2000f8ec0ff */
[----:B------:R-:W-:Y:S02]  /*0440*/  HFMA2 R27, -RZ, RZ, 0, 0 ;  /* 0x00000000ff1b7431 */ /* 0x000fe400000001ff */
[----:B------:R-:W-:Y:S01]  /*0450*/  IMAD.MOV.U32 R5, RZ, RZ, R0 ;  /* 0x000000ffff057224 */ /* 0x000fe200078e0000 */
[----:B------:R-:W1:Y:S03]  /*0460*/  LDCU UR10, c[0x0][0x3c4] ;  /* 0x00007880ff0a77ac */ /* 0x000e660008000800 */
[----:B------:R-:W2:Y:S01]  /*0470*/  LDC.64 R10, c[0x0][0x380] ;  /* 0x0000e000ff0a7b82 */ /* 0x000ea20000000a00 */
[----:B------:R-:W-:Y:S01]  /*0480*/  UISETP.GT.U32.AND UP0, UPT, UR6, URZ, UPT ;  /* 0x000000ff0600728c */ /* 0x000fe2000bf04070 */
[----:B------:R-:W-:-:S03]  /*0490*/  UMOV UR4, URZ ;  /* 0x000000ff00047c82 */ /* 0x000fc60008000000 */
[----:B------:R-:W-:-:S03]  /*04a0*/  UISETP.GT.AND.EX UP0, UPT, UR7, URZ, UPT, UP0 ;  /* 0x000000ff0700728c */ /* 0x000fc6000bf04300 */
[----:B------:R-:W3:Y:S01]  /*04b0*/  LDC.64 R12, c[0x0][0x388] ;  /* 0x0000e200ff0c7b82 */ /* 0x000ee20000000a00 */
[--C-:B0-----:R-:W-:Y:S02]  /*04c0*/  SHF.R.S64 R8, RZ, 0x1e, R6.reuse ;  /* 0x0000001eff087819 */ /* 0x101fe40000001006 */
[----:B------:R-:W-:-:S03]  /*04d0*/  SHF.R.S32.HI R7, RZ, 0x1e, R6 ;  /* 0x0000001eff077819 */ /* 0x000fc60000011406 */
[----:B-1----:R-:W-:Y:S05]  /*04e0*/  BRA.U !UP0, `(.L_x_8) ;  /* 0x00000011086c7547 */ /* 0x002fea000b800000 */
[----:B------:R-:W-:Y:S02]  /*04f0*/  UISETP.GT.U32.AND UP1, UPT, UR6, 0xc, UPT ;  /* 0x0000000c0600788c */ /* 0x000fe4000bf24070 */
[----:B------:R-:W-:Y:S02]  /*0500*/  UPLOP3.LUT UP0, UPT, UPT, UPT, UPT, 0x80, 0x8 ;  /* 0x000000000008789c */ /* 0x000fe40003f0f070 */
[----:B------:R-:W-:-:S09]  /*0510*/  UISETP.GT.AND.EX UP1, UPT, UR10, URZ, UPT, UP1 ;  /* 0x000000ff0a00728c */ /* 0x000fd2000bf24310 */
[----:B------:R-:W-:Y:S05]  /*0520*/  BRA.U !UP1, `(.L_x_9) ;  /* 0x0000000909d47547 */ /* 0x000fea000b800000 */
[----:B------:R-:W0:Y:S01]  /*0530*/  LDC.64 R18, c[0x0][0x380] ;  /* 0x0000e000ff127b82 */ /* 0x000e220000000a00 */
[----:B------:R-:W-:-:S07]  /*0540*/  UPLOP3.LUT UP0, UPT, UPT, UPT, UPT, 0x40, 0x4 ;  /* 0x000000000004789c */ /* 0x000fce0003f0e870 */
[----:B------:R-:W1:Y:S04]  /*0550*/  LDC.64 R14, c[0x0][0x388] ;  /* 0x0000e200ff0e7b82 */ /* 0x000e680000000a00 */
.L_x_10:
[----:B0-----:R-:W-:-:S04]  /*0560*/  IMAD.WIDE R22, R5, 0x4, R18 ;  /* 0x0000000405167825 */ /* 0x001fc800078e0212 */
[----:B-1----:R-:W-:Y:S01]  /*0570*/  IMAD.WIDE R20, R5, 0x4, R14 ;  /* 0x0000000405147825 */ /* 0x002fe200078e020e */
[----:B------:R-:W4:Y:S04]  /*0580*/  LDG.E R25, desc[UR8][R22.64] ;  /* 0x0000000816197981 */ /* 0x000f28000c1e1900 */
[----:B------:R-:W2:Y:S01]  /*0590*/  LDG.E R26, desc[UR8][R20.64] ;  /* 0x00000008141a7981 */ /* 0x000ea2000c1e1900 */
[----:B----45:R-:W-:-:S04]  /*05a0*/  FADD R16, -R2, R25 ;  /* 0x0000001902107221 */ /* 0x030fc80000000100 */
[C---:B------:R-:W-:Y:S01]  /*05b0*/  FMUL R28, R16.reuse, R4 ;  /* 0x00000004101c7220 */ /* 0x040fe20000400000 */
[----:B--2---:R-:W-:Y:S01]  /*05c0*/  FFMA R27, R16, R26, R27 ;  /* 0x0000001a101b7223 */ /* 0x004fe2000000001b */
[----:B------:R-:W-:Y:S02]  /*05d0*/  IADD3 R16, P1, PT, R22, R8, RZ ;  /* 0x0000000816107210 */ /* 0x000fe40007f3e0ff */
[----:B------:R-:W-:Y:S02]  /*05e0*/  FFMA R28, R28, R26, R17 ;  /* 0x0000001a1c1c7223 */ /* 0x000fe40000000011 */
[----:B------:R-:W-:Y:S02]  /*05f0*/  IADD3.X R17, PT, PT, R23, R7, RZ, P1, !PT ;  /* 0x0000000717117210 */ /* 0x000fe40000ffe4ff */
[----:B------:R-:W-:-:S03]  /*0600*/  IADD3 R24, P1, PT, R20, R8, RZ ;  /* 0x0000000814187210 */ /* 0x000fc60007f3e0ff */
[----:B------:R-:W2:Y:S01]  /*0610*/  LDG.E R23, desc[UR8][R16.64] ;  /* 0x0000000810177981 */ /* 0x000ea2000c1e1900 */
[----:B------:R-:W-:Y:S01]  /*0620*/  IADD3.X R25, PT, PT, R21, R7, RZ, P1, !PT ;  /* 0x0000000715197210 */ /* 0x000fe20000ffe4ff */
[----:B------:R-:W-:-:S04]  /*0630*/  FADD R26, R26, R9 ;  /* 0x000000091a1a7221 */ /* 0x000fc80000000000 */
[----:B------:R-:W4:Y:S01]  /*0640*/  LDG.E R9, desc[UR8][R24.64] ;  /* 0x0000000818097981 */ /* 0x000f22000c1e1900 */
[-C--:B------:R-:W-:Y:S02]  /*0650*/  IADD3 R20, P1, PT, R16, R8.reuse, RZ ;  /* 0x0000000810147210 */ /* 0x080fe40007f3e0ff */
[----:B------:R-:W-:Y:S01]  /*0660*/  IADD3 R22, P2, PT, R24, R8, RZ ;  /* 0x0000000818167210 */ /* 0x000fe20007f5e0ff */
[----:B--2---:R-:W-:-:S04]  /*0670*/  FADD R21, -R2, R23 ;  /* 0x0000001702157221 */ /* 0x004fc80000000100 */
[C---:B------:R-:W-:Y:S01]  /*0680*/  FMUL R23, R21.reuse, R4 ;  /* 0x0000000415177220 */ /* 0x040fe20000400000 */
[----:B----4-:R-:W-:Y:S01]  /*0690*/  FFMA R27, R21, R9, R27 ;  /* 0x00000009151b7223 */ /* 0x010fe2000000001b */
[----:B------:R-:W-:Y:S02]  /*06a0*/  IADD3.X R21, PT, PT, R17, R7, RZ, P1, !PT ;  /* 0x0000000711157210 */ /* 0x000fe40000ffe4ff */
[----:B------:R-:W-:Y:S01]  /*06b0*/  FFMA R28, R23, R9, R28 ;  /* 0x00000009171c7223 */ /* 0x000fe2000000001c */
[----:B------:R-:W-:Y:S02]  /*06c0*/  IADD3.X R23, PT, PT, R25, R7, RZ, P2, !PT ;  /* 0x0000000719177210 */ /* 0x000fe400017fe4ff */
[----:B------:R0:W2:Y:S01]  /*06d0*/  LDG.E R29, desc[UR8][R20.64] ;  /* 0x00000008141d7981 */ /* 0x0000a2000c1e1900 */
[----:B------:R-:W-:-:S03]  /*06e0*/  FADD R26, R26, R9 ;  /* 0x000000091a1a7221 */ /* 0x000fc60000000000 */
[----:B------:R1:W4:Y:S01]  /*06f0*/  LDG.E R9, desc[UR8][R22.64] ;  /* 0x0000000816097981 */ /* 0x000322000c1e1900 */
[-C--:B------:R-:W-:Y:S02]  /*0700*/  IADD3 R16, P1, PT, R20, R8.reuse, RZ ;  /* 0x0000000814107210 */ /* 0x080fe40007f3e0ff */
[----:B------:R-:W-:Y:S02]  /*0710*/  IADD3 R24, P2, PT, R22, R8, RZ ;  /* 0x0000000816187210 */ /* 0x000fe40007f5e0ff */
[-C--:B------:R-:W-:Y:S02]  /*0720*/  IADD3.X R17, PT, PT, R21, R7.reuse, RZ, P1, !PT ;  /* 0x0000000715117210 */ /* 0x080fe40000ffe4ff */
[----:B------:R-:W-:Y:S02]  /*0730*/  IADD3.X R25, PT, PT, R23, R7, RZ, P2, !PT ;  /* 0x0000000717197210 */ /* 0x000fe400017fe4ff */
[----:B------:R-:W-:Y:S02]  /*0740*/  LEA R5, R6, R5, 0x2 ;  /* 0x0000000506057211 */ /* 0x000fe400078e10ff */
[----:B------:R-:W3:Y:S03]  /*0750*/  LDG.E R17, desc[UR8][R16.64] ;  /* 0x0000000810117981 */ /* 0x000ee6000c1e1900 */
[C---:B0-----:R-:W-:Y:S01]  /*0760*/  IMAD.WIDE R20, R5.reuse, 0x4, R18 ;  /* 0x0000000405147825 */ /* 0x041fe200078e0212 */
[----:B------:R-:W3:Y:S03]  /*0770*/  LDG.E R24, desc[UR8][R24.64] ;  /* 0x0000000818187981 */ /* 0x000ee6000c1e1900 */
[----:B-1----:R-:W-:-:S04]  /*0780*/  IMAD.WIDE R22, R5, 0x4, R14 ;  /* 0x0000000405167825 */ /* 0x002fc800078e020e */
[----:B--2---:R-:W-:-:S04]  /*0790*/  FADD R29, -R2, R29 ;  /* 0x0000001d021d7221 */ /* 0x004fc80000000100 */
[C---:B----4-:R-:W-:Y:S01]  /*07a0*/  FFMA R27, R29.reuse, R9, R27 ;  /* 0x000000091d1b7223 */ /* 0x050fe2000000001b */
[----:B------:R-:W-:Y:S01]  /*07b0*/  FMUL R29, R29, R4 ;  /* 0x000000041d1d7220 */ /* 0x000fe20000400000 */
[----:B------:R-:W-:-:S03]  /*07c0*/  FADD R26, R26, R9 ;  /* 0x000000091a1a7221 */ /* 0x000fc60000000000 */
[----:B------:R-:W-:Y:S02]  /*07d0*/  FFMA R29, R29, R9, R28 ;  /* 0x000000091d1d7223 */ /* 0x000fe4000000001c */
[----:B------:R-:W2:Y:S04]  /*07e0*/  LDG.E R9, desc[UR8][R20.64] ;  /* 0x0000000814097981 */ /* 0x000ea8000c1e1900 */
[----:B------:R-:W4:Y:S01]  /*07f0*/  LDG.E R28, desc[UR8][R22.64] ;  /* 0x00000008161c7981 */ /* 0x000f22000c1e1900 */
[----:B---3--:R-:W-:-:S04]  /*0800*/  FADD R16, -R2, R17 ;  /* 0x0000001102107221 */ /* 0x008fc80000000100 */
[C---:B------:R-:W-:Y:S01]  /*0810*/  FFMA R27, R16.reuse, R24, R27 ;  /* 0x00000018101b7223 */ /* 0x040fe2000000001b */
[----:B------:R-:W-:-:S04]  /*0820*/  FMUL R16, R16, R4 ;  /* 0x0000000410107220 */ /* 0x000fc80000400000 */
[----:B------:R-:W-:Y:S01]  /*0830*/  FFMA R29, R16, R24, R29 ;  /* 0x00000018101d7223 */ /* 0x000fe2000000001d */
[----:B------:R-:W-:Y:S01]  /*0840*/  FADD R25, R26, R24 ;  /* 0x000000181a197221 */ /* 0x000fe20000000000 */
[----:B--2---:R-:W-:-:S04]  /*0850*/  FADD R16, -R2, R9 ;  /* 0x0000000902107221 */ /* 0x004fc80000000100 */
[C---:B------:R-:W-:Y:S01]  /*0860*/  FMUL R26, R16.reuse, R4 ;  /* 0x00000004101a7220 */ /* 0x040fe20000400000 */
[----:B----4-:R-:W-:Y:S01]  /*0870*/  FFMA R24, R16, R28, R27 ;  /* 0x0000001c10187223 */ /* 0x010fe2000000001b */
[----:B------:R-:W-:-:S04]  /*0880*/  IADD3 R16, P1, PT, R20, R8, RZ ;  /* 0x0000000814107210 */ /* 0x000fc80007f3e0ff */
[----:B------:R-:W-:Y:S02]  /*0890*/  IADD3.X R17, PT, PT, R21, R7, RZ, P1, !PT ;  /* 0x0000000715117210 */ /* 0x000fe40000ffe4ff */
[----:B------:R-:W-:Y:S01]  /*08a0*/  IADD3 R20, P1, PT, R22, R8, RZ ;  /* 0x0000000816147210 */ /* 0x000fe20007f3e0ff */
[----:B------:R-:W-:-:S03]  /*08b0*/  FFMA R9, R26, R28, R29 ;  /* 0x0000001c1a097223 */ /* 0x000fc6000000001d */
[----:B------:R-:W-:Y:S02]  /*08c0*/  IADD3.X R21, PT, PT, R23, R7, RZ, P1, !PT ;  /* 0x0000000717157210 */ /* 0x000fe40000ffe4ff */
[----:B------:R-:W2:Y:S01]  /*08d0*/  LDG.E R23, desc[UR8][R16.64] ;  /* 0x0000000810177981 */ /* 0x000ea2000c1e1900 */
[----:B------:R-:W-:-:S03]  /*08e0*/  FADD R28, R25, R28 ;  /* 0x0000001c191c7221 */ /* 0x000fc60000000000 */
[----:B------:R-:W3:Y:S01]  /*08f0*/  LDG.E R25, desc[UR8][R20.64] ;  /* 0x0000000814197981 */ /* 0x000ee2000c1e1900 */
[-C--:B------:R-:W-:Y:S02]  /*0900*/  IADD3 R22, P1, PT, R16, R8.reuse, RZ ;  /* 0x0000000810167210 */ /* 0x080fe40007f3e0ff */
[----:B------:R-:W-:Y:S01]  /*0910*/  IADD3 R26, P2, PT, R20, R8, RZ ;  /* 0x00000008141a7210 */ /* 0x000fe20007f5e0ff */
[----:B--2---:R-:W-:-:S04]  /*0920*/  FADD R23, -R2, R23 ;  /* 0x0000001702177221 */ /* 0x004fc80000000100 */
[C---:B---3--:R-:W-:Y:S01]  /*0930*/  FFMA R24, R23.reuse, R25, R24 ;  /* 0x0000001917187223 */ /* 0x048fe20000000018 */
[----:B------:R-:W-:Y:S01]  /*0940*/  FMUL R27, R23, R4 ;  /* 0x00000004171b7220 */ /* 0x000fe20000400000 */
[----:B------:R-:W-:-:S03]  /*0950*/  IADD3.X R23, PT, PT, R17, R7, RZ, P1, !PT ;  /* 0x0000000711177210 */ /* 0x000fc60000ffe4ff */
[----:B------:R-:W-:Y:S01]  /*0960*/  FFMA R9, R27, R25, R9 ;  /* 0x000000191b097223 */ /* 0x000fe20000000009 */
[----:B------:R-:W-:Y:S01]  /*0970*/  IMAD.X R27, R21, 0x1, R7, P2 ;  /* 0x00000001151b7824 */ /* 0x000fe200010e0607 */
[----:B------:R-:W2:Y:S01]  /*0980*/  LDG.E R29, desc[UR8][R22.64] ;  /* 0x00000008161d7981 */ /* 0x000ea2000c1e1900 */
[----:B------:R-:W-:-:S03]  /*0990*/  FADD R28, R28, R25 ;  /* 0x000000191c1c7221 */ /* 0x000fc60000000000 */
[----:B------:R-:W3:Y:S01]  /*09a0*/  LDG.E R25, desc[UR8][R26.64] ;  /* 0x000000081a197981 */ /* 0x000ee2000c1e1900 */
[-C--:B------:R-:W-:Y:S02]  /*09b0*/  IADD3 R16, P1, PT, R22, R8.reuse, RZ ;  /* 0x0000000816107210 */ /* 0x080fe40007f3e0ff */
[----:B------:R-:W-:Y:S02]  /*09c0*/  IADD3 R20, P2, PT, R26, R8, RZ ;  /* 0x000000081a147210 */ /* 0x000fe40007f5e0ff */
[-C--:B------:R-:W-:Y:S02]  /*09d0*/  IADD3.X R17, PT, PT, R23, R7.reuse, RZ, P1, !PT ;  /* 0x0000000717117210 */ /* 0x080fe40000ffe4ff */
[----:B------:R-:W-:Y:S02]  /*09e0*/  IADD3.X R21, PT, PT, R27, R7, RZ, P2, !PT ;  /* 0x000000071b157210 */ /* 0x000fe400017fe4ff */
[----:B------:R-:W-:Y:S02]  /*09f0*/  LEA R5, R6, R5, 0x2 ;  /* 0x0000000506057211 */ /* 0x000fe400078e10ff */
[----:B------:R-:W4:Y:S04]  /*0a00*/  LDG.E R17, desc[UR8][R16.64] ;  /* 0x0000000810117981 */ /* 0x000f28000c1e1900 */
[----:B------:R-:W4:Y:S01]  /*0a10*/  LDG.E R20, desc[UR8][R20.64] ;  /* 0x0000000814147981 */ /* 0x000f22000c1e1900 */
[----:B--2---:R-:W-:-:S04]  /*0a20*/  FADD R23, -R2, R29 ;  /* 0x0000001d02177221 */ /* 0x004fc80000000100 */
[C---:B---3--:R-:W-:Y:S01]  /*0a30*/  FFMA R29, R23.reuse, R25, R24 ;  /* 0x00000019171d7223 */ /* 0x048fe20000000018 */
[----:B------:R-:W-:Y:S01]  /*0a40*/  FMUL R24, R23, R4 ;  /* 0x0000000417187220 */ /* 0x000fe20000400000 */
[----:B------:R-:W-:-:S04]  /*0a50*/  IMAD.WIDE R22, R5, 0x4, R18 ;  /* 0x0000000405167825 */ /* 0x000fc800078e0212 */
[----:B------:R-:W-:Y:S01]  /*0a60*/  FADD R26, R28, R25 ;  /* 0x000000191c1a7221 */ /* 0x000fe20000000000 */
[----:B------:R-:W-:Y:S01]  /*0a70*/  FFMA R9, R24, R25, R9 ;  /* 0x0000001918097223 */ /* 0x000fe20000000009 */
[----:B------:R-:W-:Y:S01]  /*0a80*/  IMAD.WIDE R24, R5, 0x4, R14 ;  /* 0x0000000405187825 */ /* 0x000fe200078e020e */
[----:B------:R-:W2:Y:S04]  /*0a90*/  LDG.E R27, desc[UR8][R22.64] ;  /* 0x00000008161b7981 */ /* 0x000ea8000c1e1900 */
[----:B------:R-:W3:Y:S01]  /*0aa0*/  LDG.E R28, desc[UR8][R24.64] ;  /* 0x00000008181c7981 */ /* 0x000ee2000c1e1900 */
[----:B----4-:R-:W-:-:S04]  /*0ab0*/  FADD R16, -R2, R17 ;  /* 0x0000001102107221 */ /* 0x010fc80000000100 */
[C---:B------:R-:W-:Y:S01]  /*0ac0*/  FFMA R29, R16.reuse, R20, R29 ;  /* 0x00000014101d7223 */ /* 0x040fe2000000001d */
[----:B------:R-:W-:-:S04]  /*0ad0*/  FMUL R16, R16, R4 ;  /* 0x0000000410107220 */ /* 0x000fc80000400000 */
[----:B------:R-:W-:Y:S01]  /*0ae0*/  FFMA R9, R16, R20, R9 ;  /* 0x0000001410097223 */ /* 0x000fe20000000009 */
[----:B--2---:R-:W-:Y:S01]  /*0af0*/  FADD R16, -R2, R27 ;  /* 0x0000001b02107221 */ /* 0x004fe20000000100 */
[----:B------:R-:W-:-:S03]  /*0b00*/  FADD R27, R26, R20 ;  /* 0x000000141a1b7221 */ /* 0x000fc60000000000 */
[C---:B------:R-:W-:Y:S01]  /*0b10*/  FMUL R20, R16.reuse, R4 ;  /* 0x0000000410147220 */ /* 0x040fe20000400000 */
[----:B---3--:R-:W-:Y:S01]  /*0b20*/  FFMA R26, R16, R28, R29 ;  /* 0x0000001c101a7223 */ /* 0x008fe2000000001d */
[----:B------:R-:W-:Y:S02]  /*0b30*/  IADD3 R16, P1, PT, R22, R8, RZ ;  /* 0x0000000816107210 */ /* 0x000fe40007f3e0ff */
[----:B------:R-:W-:Y:S02]  /*0b40*/  FFMA R9, R20, R28, R9 ;  /* 0x0000001c14097223 */ /* 0x000fe40000000009 */
[----:B------:R-:W-:Y:S02]  /*0b50*/  IADD3.X R17, PT, PT, R23, R7, RZ, P1, !PT ;  /* 0x0000000717117210 */ /* 0x000fe40000ffe4ff */
[----:B------:R-:W-:-:S03]  /*0b60*/  IADD3 R20, P1, PT, R24, R8, RZ ;  /* 0x0000000818147210 */ /* 0x000fc60007f3e0ff */
[----:B------:R-:W2:Y:S01]  /*0b70*/  LDG.E R23, desc[UR8][R16.64] ;  /* 0x0000000810177981 */ /* 0x000ea2000c1e1900 */
[----:B------:R-:W-:Y:S01]  /*0b80*/  IADD3.X R21, PT, PT, R25, R7, RZ, P1, !PT ;  /* 0x0000000719157210 */ /* 0x000fe20000ffe4ff */
[----:B------:R-:W-:-:S04]  /*0b90*/  FADD R28, R27, R28 ;  /* 0x0000001c1b1c7221 */ /* 0x000fc80000000000 */
[----:B------:R-:W3:Y:S01]  /*0ba0*/  LDG.E R27, desc[UR8][R20.64] ;  /* 0x00000008141b7981 */ /* 0x000ee2000c1e1900 */
[-C--:B------:R-:W-:Y:S02]  /*0bb0*/  IADD3 R22, P1, PT, R16, R8.reuse, RZ ;  /* 0x0000000810167210 */ /* 0x080fe40007f3e0ff */
[----:B------:R-:W-:Y:S01]  /*0bc0*/  IADD3 R24, P2, PT, R20, R8, RZ ;  /* 0x0000000814187210 */ /* 0x000fe20007f5e0ff */
[----:B--2---:R-:W-:-:S04]  /*0bd0*/  FADD R23, -R2, R23 ;  /* 0x0000001702177221 */ /* 0x004fc80000000100 */
[C---:B------:R-:W-:Y:S01]  /*0be0*/  FMUL R25, R23.reuse, R4 ;  /* 0x0000000417197220 */ /* 0x040fe20000400000 */
[----:B---3--:R-:W-:Y:S01]  /*0bf0*/  FFMA R26, R23, R27, R26 ;  /* 0x0000001b171a7223 */ /* 0x008fe2000000001a */
[----:B------:R-:W-:Y:S02]  /*0c00*/  IADD3.X R23, PT, PT, R17, R7, RZ, P1, !PT ;  /* 0x0000000711177210 */ /* 0x000fe40000ffe4ff */
[----:B------:R-:W-:Y:S01]  /*0c10*/  FFMA R9, R25, R27, R9 ;  /* 0x0000001b19097223 */ /* 0x000fe20000000009 */
[----:B------:R-:W-:Y:S02]  /*0c20*/  IADD3.X R25, PT, PT, R21, R7, RZ, P2, !PT ;  /* 0x0000000715197210 */ /* 0x000fe400017fe4ff */
[----:B------:R-:W2:Y:S01]  /*0c30*/  LDG.E R29, desc[UR8][R22.64] ;  /* 0x00000008161d7981 */ /* 0x000ea2000c1e1900 */
[----:B------:R-:W-:-:S03]  /*0c40*/  FADD R28, R28, R27 ;  /* 0x0000001b1c1c7221 */ /* 0x000fc60000000000 */
[----:B------:R0:W3:Y:S01]  /*0c50*/  LDG.E R27, desc[UR8][R24.64] ;  /* 0x00000008181b7981 */ /* 0x0000e2000c1e1900 */
[-C--:B------:R-:W-:Y:S02]  /*0c60*/  IADD3 R16, P1, PT, R22, R8.reuse, RZ ;  /* 0x0000000816107210 */ /* 0x080fe40007f3e0ff */
[----:B------:R-:W-:Y:S02]  /*0c70*/  IADD3 R20, P2, PT, R24, R8, RZ ;  /* 0x0000000818147210 */ /* 0x000fe40007f5e0ff */
[-C--:B------:R-:W-:Y:S02]  /*0c80*/  IADD3.X R17, PT, PT, R23, R7.reuse, RZ, P1, !PT ;  /* 0x0000000717117210 */ /* 0x080fe40000ffe4ff */
[----:B------:R-:W-:-:S04]  /*0c90*/  IADD3.X R21, PT, PT, R25, R7, RZ, P2, !PT ;  /* 0x0000000719157210 */ /* 0x000fc800017fe4ff */
[----:B------:R-:W4:Y:S04]  /*0ca0*/  LDG.E R17, desc[UR8][R16.64] ;  /* 0x0000000810117981 */ /* 0x000f28000c1e1900 */
[----:B------:R-:W4:Y:S01]  /*0cb0*/  LDG.E R20, desc[UR8][R20.64] ;  /* 0x0000000814147981 */ /* 0x000f22000c1e1900 */
[----:B------:R-:W-:-:S05]  /*0cc0*/  LEA R5, R6, R5, 0x2 ;  /* 0x0000000506057211 */ /* 0x000fca00078e10ff */
[----:B0-----:R-:W-:-:S04]  /*0cd0*/  IMAD.WIDE R24, R5, 0x4, R14 ;  /* 0x0000000405187825 */ /* 0x001fc800078e020e */
[----:B--2---:R-:W-:-:S04]  /*0ce0*/  FADD R23, -R2, R29 ;  /* 0x0000001d02177221 */ /* 0x004fc80000000100 */
[C---:B---3--:R-:W-:Y:S01]  /*0cf0*/  FFMA R29, R23.reuse, R27, R26 ;  /* 0x0000001b171d7223 */ /* 0x048fe2000000001a */
[----:B------:R-:W-:Y:S01]  /*0d00*/  FMUL R26, R23, R4 ;  /* 0x00000004171a7220 */ /* 0x000fe20000400000 */
[----:B------:R-:W-:-:S04]  /*0d10*/  IMAD.WIDE R22, R5, 0x4, R18 ;  /* 0x0000000405167825 */ /* 0x000fc800078e0212 */
[----:B------:R-:W-:Y:S01]  /*0d20*/  FADD R28, R28, R27 ;  /* 0x0000001b1c1c7221 */ /* 0x000fe20000000000 */
[----:B------:R-:W-:Y:S02]  /*0d30*/  FFMA R26, R26, R27, R9 ;  /* 0x0000001b1a1a7223 */ /* 0x000fe40000000009 */
[----:B------:R-:W2:Y:S04]  /*0d40*/  LDG.E R27, desc[UR8][R22.64] ;  /* 0x00000008161b7981 */ /* 0x000ea8000c1e1900 */
[----:B------:R0:W3:Y:S01]  /*0d50*/  LDG.E R9, desc[UR8][R24.64] ;  /* 0x0000000818097981 */ /* 0x0000e2000c1e1900 */
[----:B----4-:R-:W-:-:S04]  /*0d60*/  FADD R17, -R2, R17 ;  /* 0x0000001102117221 */ /* 0x010fc80000000100 */
[C---:B------:R-:W-:Y:S01]  /*0d70*/  FFMA R16, R17.reuse, R20, R29 ;  /* 0x0000001411107223 */ /* 0x040fe2000000001d */
[----:B------:R-:W-:Y:S01]  /*0d80*/  FMUL R17, R17, R4 ;  /* 0x0000000411117220 */ /* 0x000fe20000400000 */
[----:B------:R-:W-:-:S03]  /*0d90*/  FADD R28, R28, R20 ;  /* 0x000000141c1c7221 */ /* 0x000fc60000000000 */
[----:B------:R-:W-:Y:S01]  /*0da0*/  FFMA R26, R17, R20, R26 ;  /* 0x00000014111a7223 */ /* 0x000fe2000000001a */
[----:B------:R-:W-:-:S05]  /*0db0*/  IADD3 R20, P1, PT, R22, R8, RZ ;  /* 0x0000000816147210 */ /* 0x000fca0007f3e0ff */
[----:B------:R-:W-:Y:S01]  /*0dc0*/  IMAD.X R21, R23, 0x1, R7, P1 ;  /* 0x0000000117157824 */ /* 0x000fe200008e0607 */
[----:B0-----:R-:W-:-:S04]  /*0dd0*/  IADD3 R24, P1, PT, R24, R8, RZ ;  /* 0x0000000818187210 */ /* 0x001fc80007f3e0ff */
[----:B------:R-:W-:Y:S01]  /*0de0*/  IADD3.X R25, PT, PT, R25, R7, RZ, P1, !PT ;  /* 0x0000000719197210 */ /* 0x000fe20000ffe4ff */
[----:B------:R-:W4:Y:S01]  /*0df0*/  LDG.E R23, desc[UR8][R20.64] ;  /* 0x0000000814177981 */ /* 0x000f22000c1e1900 */
[----:B--2---:R-:W-:-:S04]  /*0e00*/  FADD R27, -R2, R27 ;  /* 0x0000001b021b7221 */ /* 0x004fc80000000100 */
[C---:B------:R-:W-:Y:S01]  /*0e10*/  FMUL R17, R27.reuse, R4 ;  /* 0x000000041b117220 */ /* 0x040fe20000400000 */
[-C--:B---3--:R-:W-:Y:S02]  /*0e20*/  FFMA R16, R27, R9.reuse, R16 ;  /* 0x000000091b107223 */ /* 0x088fe40000000010 */
[----:B------:R-:W2:Y:S01]  /*0e30*/  LDG.E R27, desc[UR8][R24.64] ;  /* 0x00000008181b7981 */ /* 0x000ea2000c1e1900 */
[----:B------:R-:W-:Y:S01]  /*0e40*/  IADD3 R22, P1, PT, R20, R8, RZ ;  /* 0x0000000814167210 */ /* 0x000fe20007f3e0ff */
[----:B------:R-:W-:Y:S01]  /*0e50*/  FFMA R26, R17, R9, R26 ;  /* 0x00000009111a7223 */ /* 0x000fe2000000001a */
[----:B------:R-:W-:Y:S01]  /*0e60*/  FADD R17, R28, R9 ;  /* 0x000000091c117221 */ /* 0x000fe20000000000 */
[----:B----4-:R-:W-:-:S04]  /*0e70*/  FADD R23, -R2, R23 ;  /* 0x0000001702177221 */ /* 0x010fc80000000100 */
[C---:B------:R-:W-:Y:S01]  /*0e80*/  FMUL R29, R23.reuse, R4 ;  /* 0x00000004171d7220 */ /* 0x040fe20000400000 */
[----:B--2---:R-:W-:Y:S01]  /*0e90*/  FFMA R9, R23, R27, R16 ;  /* 0x0000001b17097223 */ /* 0x004fe20000000010 */
[----:B------:R-:W-:Y:S02]  /*0ea0*/  IADD3.X R23, PT, PT, R21, R7, RZ, P1, !PT ;  /* 0x0000000715177210 */ /* 0x000fe40000ffe4ff */
[-C--:B------:R-:W-:Y:S02]  /*0eb0*/  IADD3 R16, P2, PT, R24, R8.reuse, RZ ;  /* 0x0000000818107210 */ /* 0x080fe40007f5e0ff */
[----:B------:R-:W-:Y:S01]  /*0ec0*/  IADD3 R20, P1, PT, R22, R8, RZ ;  /* 0x0000000816147210 */ /* 0x000fe20007f3e0ff */
[----:B------:R-:W-:Y:S01]  /*0ed0*/  FFMA R26, R29, R27, R26 ;  /* 0x0000001b1d1a7223 */ /* 0x000fe2000000001a */
[----:B------:R-:W-:Y:S01]  /*0ee0*/  FADD R27, R17, R27 ;  /* 0x0000001b111b7221 */ /* 0x000fe20000000000 */
[-C--:B------:R-:W-:Y:S01]  /*0ef0*/  IADD3.X R17, PT, PT, R25, R7.reuse, RZ, P2, !PT ;  /* 0x0000000719117210 */ /* 0x080fe200017fe4ff */
[----:B------:R-:W2:Y:S01]  /*0f00*/  LDG.E R29, desc[UR8][R22.64] ;  /* 0x00000008161d7981 */ /* 0x000ea2000c1e1900 */
[----:B------:R-:W-:-:S02]  /*0f10*/  IADD3.X R21, PT, PT, R23, R7, RZ, P1, !PT ;  /* 0x0000000717157210 */ /* 0x000fc40000ffe4ff */
[----:B------:R-:W-:Y:S01]  /*0f20*/  IADD3 R24, P1, PT, R16, R8, RZ ;  /* 0x0000000810187210 */ /* 0x000fe20007f3e0ff */
[----:B------:R-:W3:Y:S04]  /*0f30*/  LDG.E R28, desc[UR8][R16.64] ;  /* 0x00000008101c7981 */ /* 0x000ee8000c1e1900 */
[----:B------:R-:W4:Y:S01]  /*0f40*/  LDG.E R21, desc[UR8][R20.64] ;  /* 0x0000000814157981 */ /* 0x000f22000c1e1900 */
[----:B------:R-:W-:-:S05]  /*0f50*/  IADD3.X R25, PT, PT, R17, R7, RZ, P1, !PT ;  /* 0x0000000711197210 */ /* 0x000fca0000ffe4ff */
[----:B------:R-:W4:Y:S01]  /*0f60*/  LDG.E R24, desc[UR8][R24.64] ;  /* 0x0000000818187981 */ /* 0x000f22000c1e1900 */
[----:B------:R-:W-:-:S04]  /*0f70*/  UIADD3 UR6, UP1, UPT, UR6, -0x10, URZ ;  /* 0xfffffff006067890 */ /* 0x000fc8000ff3e0ff */
[----:B------:R-:W-:Y:S02]  /*0f80*/  UIADD3.X UR10, UPT, UPT, UR10, -0x1, URZ, UP1, !UPT ;  /* 0xffffffff0a0a7890 */ /* 0x000fe40008ffe4ff */
[----:B------:R-:W-:-:S04]  /*0f90*/  UISETP.GT.U32.AND UP1, UPT, UR6, 0xc, UPT ;  /* 0x0000000c0600788c */ /* 0x000fc8000bf24070 */
[----:B------:R-:W-:Y:S01]  /*0fa0*/  UISETP.GT.AND.EX UP1, UPT, UR10, URZ, UPT, UP1 ;  /* 0x000000ff0a00728c */ /* 0x000fe2000bf24310 */
[----:B------:R-:W-:Y:S01]  /*0fb0*/  LEA R5, R6, R5, 0x2 ;  /* 0x0000000506057211 */ /* 0x000fe200078e10ff */
[----:B------:R-:W-:Y:S01]  /*0fc0*/  UIADD3 UR4, UPT, UPT, UR4, 0x10, URZ ;  /* 0x0000001004047890 */ /* 0x000fe2000fffe0ff */
[----:B--2---:R-:W-:-:S04]  /*0fd0*/  FADD R29, -R2, R29 ;  /* 0x0000001d021d7221 */ /* 0x004fc80000000100 */
[C---:B---3--:R-:W-:Y:S01]  /*0fe0*/  FFMA R17, R29.reuse, R28, R9 ;  /* 0x0000001c1d117223 */ /* 0x048fe20000000009 */
[----:B------:R-:W-:Y:S01]  /*0ff0*/  FMUL R29, R29, R4 ;  /* 0x000000041d1d7220 */ /* 0x000fe20000400000 */
[----:B----4-:R-:W-:Y:S01]  /*1000*/  FADD R16, -R2, R21 ;  /* 0x0000001502107221 */ /* 0x010fe20000000100 */
[----:B------:R-:W-:Y:S02]  /*1010*/  FADD R9, R27, R28 ;  /* 0x0000001c1b097221 */ /* 0x000fe40000000000 */
[----:B------:R-:W-:Y:S01]  /*1020*/  FFMA R29, R29, R28, R26 ;  /* 0x0000001c1d1d7223 */ /* 0x000fe2000000001a */
[C---:B------:R-:W-:Y:S01]  /*1030*/  FMUL R20, R16.reuse, R4 ;  /* 0x0000000410147220 */ /* 0x040fe20000400000 */
[-C--:B------:R-:W-:Y:S01]  /*1040*/  FFMA R27, R16, R24.reuse, R17 ;  /* 0x00000018101b7223 */ /* 0x080fe20000000011 */
[----:B------:R-:W-:Y:S02]  /*1050*/  FADD R9, R9, R24 ;  /* 0x0000001809097221 */ /* 0x000fe40000000000 */
[----:B------:R-:W-:Y:S01]  /*1060*/  FFMA R17, R20, R24, R29 ;  /* 0x0000001814117223 */ /* 0x000fe2000000001d */
[----:B------:R-:W-:Y:S06]  /*1070*/  BRA.U UP1, `(.L_x_10) ;  /* 0xfffffff501387547 */ /* 0x000fec000b83ffff */
.L_x_9:
[----:B------:R-:W-:-:S04]  /*1080*/  UISETP.GT.U32.AND UP1, UPT, UR6, 0x4, UPT ;  /* 0x000000040600788c */ /* 0x000fc8000bf24070 */
[----:B------:R-:W-:-:S09]  /*1090*/  UISETP.GT.AND.EX UP1, UPT, UR10, URZ, UPT, UP1 ;  /* 0x000000ff0a00728c */ /* 0x000fd2000bf24310 */
[----:B------:R-:W-:Y:S05]  /*10a0*/  BRA.U !UP1, `(.L_x_11) ;  /* 0x0000000509707547 */ /* 0x000fea000b800000 */
[----:B------:R-:W0:Y:S08]  /*10b0*/  LDC.64 R20, c[0x0][0x380] ;  /* 0x0000e000ff147b82 */ /* 0x000e300000000a00 */
[----:B------:R-:W1:Y:S01]  /*10c0*/  LDC.64 R18, c[0x0][0x388] ;  /* 0x0000e200ff127b82 */ /* 0x000e620000000a00 */
[----:B0-----:R-:W-:-:S05]  /*10d0*/  IMAD.WIDE R14, R5, 0x4, R20 ;  /* 0x00000004050e7825 */ /* 0x001fca00078e0214 */
[----:B------:R-:W4:Y:S01]  /*10e0*/  LDG.E R23, desc[UR8][R14.64] ;  /* 0x000000080e177981 */ /* 0x000f22000c1e1900 */
[----:B-1----:R-:W-:-:S05]  /*10f0*/  IMAD.WIDE R24, R5, 0x4, R18 ;  /* 0x0000000405187825 */ /* 0x002fca00078e0212 */
        /* <DEDUP_REMOVED lines=8> */
[----:B------:R0:W2:Y:S01]  /*1180*/  LDG.E R15, desc[UR8][R16.64] ;  /* 0x00000008100f7981 */ /* 0x0000a2000c1e1900 */
[----:B------:R-:W-:-:S05]  /*1190*/  IADD3.X R23, PT, PT, R25, R7, RZ, P1, !PT ;  /* 0x0000000719177210 */ /* 0x000fca0000ffe4ff */
[----:B------:R-:W4:Y:S01]  /*11a0*/  LDG.E R25, desc[UR8][R22.64] ;  /* 0x0000000816197981 */ /* 0x000f22000c1e1900 */
[----:B------:R-:W-:Y:S01]  /*11b0*/  FADD R14, R9, R28 ;  /* 0x0000001c090e7221 */ /* 0x000fe20000000000 */
[----:B------:R-:W-:-:S04]  /*11c0*/  IADD3 R28, P1, PT, R22, R8, RZ ;  /* 0x00000008161c7210 */ /* 0x000fc80007f3e0ff */
[----:B------:R-:W-:-:S05]  /*11d0*/  IADD3.X R29, PT, PT, R23, R7, RZ, P1, !PT ;  /* 0x00000007171d7210 */ /* 0x000fca0000ffe4ff */
[----:B------:R1:W3:Y:S01]  /*11e0*/  LDG.E R22, desc[UR8][R28.64] ;  /* 0x000000081c167981 */ /* 0x0002e2000c1e1900 */
[-C--:B0-----:R-:W-:Y:S02]  /*11f0*/  IADD3 R16, P1, PT, R16, R8.reuse, RZ ;  /* 0x0000000810107210 */ /* 0x081fe40007f3e0ff */
[----:B-1----:R-:W-:-:S04]  /*1200*/  IADD3 R28, P2, PT, R28, R8, RZ ;  /* 0x000000081c1c7210 */ /* 0x002fc80007f5e0ff */
[----:B------:R-:W-:Y:S01]  /*1210*/  IADD3.X R29, PT, PT, R29, R7, RZ, P2, !PT ;  /* 0x000000071d1d7210 */ /* 0x000fe200017fe4ff */
[----:B------:R-:W-:-:S04]  /*1220*/  IMAD.X R17, R17, 0x1, R7, P1 ;  /* 0x0000000111117824 */ /* 0x000fc800008e0607 */
[----:B------:R0:W3:Y:S02]  /*1230*/  LDG.E R23, desc[UR8][R28.64] ;  /* 0x000000081c177981 */ /* 0x0000e4000c1e1900 */
[----:B0-----:R-:W-:-:S04]  /*1240*/  IADD3 R28, P1, PT, R16, R8, RZ ;  /* 0x00000008101c7210 */ /* 0x001fc80007f3e0ff */
[----:B------:R-:W-:Y:S01]  /*1250*/  IADD3.X R29, PT, PT, R17, R7, RZ, P1, !PT ;  /* 0x00000007111d7210 */ /* 0x000fe20000ffe4ff */
[----:B--2---:R-:W-:-:S04]  /*1260*/  FADD R24, -R2, R15 ;  /* 0x0000000f02187221 */ /* 0x004fc80000000100 */
[----:B------:R-:W2:Y:S01]  /*1270*/  LDG.E R15, desc[UR8][R28.64] ;  /* 0x000000081c0f7981 */ /* 0x000ea2000c1e1900 */
[C---:B------:R-:W-:Y:S01]  /*1280*/  FMUL R9, R24.reuse, R4 ;  /* 0x0000000418097220 */ /* 0x040fe20000400000 */
[----:B----4-:R-:W-:Y:S02]  /*1290*/  FFMA R27, R24, R25, R27 ;  /* 0x00000019181b7223 */ /* 0x010fe4000000001b */
[----:B------:R0:W4:Y:S01]  /*12a0*/  LDG.E R24, desc[UR8][R16.64] ;  /* 0x0000000810187981 */ /* 0x000122000c1e1900 */
[----:B------:R-:W-:Y:S01]  /*12b0*/  LEA R5, R6, R5, 0x2 ;  /* 0x0000000506057211 */ /* 0x000fe200078e10ff */
[----:B------:R-:W-:-:S04]  /*12c0*/  FFMA R9, R9, R25, R26 ;  /* 0x0000001909097223 */ /* 0x000fc8000000001a */
[----:B------:R-:W-:-:S04]  /*12d0*/  IMAD.WIDE R20, R5, 0x4, R20 ;  /* 0x0000000405147825 */ /* 0x000fc800078e0214 */
[----:B------:R-:W-:Y:S01]  /*12e0*/  FADD R25, R14, R25 ;  /* 0x000000190e197221 */ /* 0x000fe20000000000 */
[----:B------:R-:W-:Y:S01]  /*12f0*/  IMAD.WIDE R18, R5, 0x4, R18 ;  /* 0x0000000405127825 */ /* 0x000fe200078e0212 */
[----:B0-----:R-:W-:-:S03]  /*1300*/  IADD3 R16, P1, PT, R20, R8, RZ ;  /* 0x0000000814107210 */ /* 0x001fc60007f3e0ff */
[----:B---3--:R-:W-:Y:S01]  /*1310*/  FADD R28, R25, R22 ;  /* 0x00000016191c7221 */ /* 0x008fe20000000000 */
[----:B------:R-:W-:Y:S02]  /*1320*/  IADD3.X R17, PT, PT, R21, R7, RZ, P1, !PT ;  /* 0x0000000715117210 */ /* 0x000fe40000ffe4ff */
[----:B------:R-:W-:Y:S01]  /*1330*/  IADD3 R14, P2, PT, R18, R8, RZ ;  /* 0x00000008120e7210 */ /* 0x000fe20007f5e0ff */
[----:B------:R-:W-:Y:S01]  /*1340*/  FADD R28, R28, R23 ;  /* 0x000000171c1c7221 */ /* 0x000fe20000000000 */
[C---:B--2---:R-:W-:Y:S01]  /*1350*/  FADD R29, -R2.reuse, R15 ;  /* 0x0000000f021d7221 */ /* 0x044fe20000000100 */
[----:B----4-:R-:W-:-:S04]  /*1360*/  FADD R24, -R2, R24 ;  /* 0x0000001802187221 */ /* 0x010fc80000000100 */
[C---:B------:R-:W-:Y:S01]  /*1370*/  FMUL R26, R24.reuse, R4 ;  /* 0x00000004181a7220 */ /* 0x040fe20000400000 */
[-C--:B------:R-:W-:Y:S01]  /*1380*/  FFMA R27, R24, R22.reuse, R27 ;  /* 0x00000016181b7223 */ /* 0x080fe2000000001b */
[----:B------:R-:W-:Y:S01]  /*1390*/  IADD3.X R15, PT, PT, R19, R7, RZ, P2, !PT ;  /* 0x00000007130f7210 */ /* 0x000fe200017fe4ff */
[----:B------:R-:W2:Y:S01]  /*13a0*/  LDG.E R24, desc[UR8][R18.64] ;  /* 0x0000000812187981 */ /* 0x000ea2000c1e1900 */
[----:B------:R-:W-:Y:S01]  /*13b0*/  FFMA R26, R26, R22, R9 ;  /* 0x000000161a1a7223 */ /* 0x000fe20000000009 */
[C---:B------:R-:W-:Y:S02]  /*13c0*/  FMUL R22, R29.reuse, R4 ;  /* 0x000000041d167220 */ /* 0x040fe40000400000 */
[----:B------:R0:W3:Y:S01]  /*13d0*/  LDG.E R9, desc[UR8][R20.64] ;  /* 0x0000000814097981 */ /* 0x0000e2000c1e1900 */
[-C--:B------:R-:W-:Y:S01]  /*13e0*/  FFMA R25, R29, R23.reuse, R27 ;  /* 0x000000171d197223 */ /* 0x080fe2000000001b */
[----:B------:R-:W-:Y:S01]  /*13f0*/  FFMA R29, R22, R23, R26 ;  /* 0x00000017161d7223 */ /* 0x000fe2000000001a */
[-C--:B------:R-:W-:Y:S01]  /*1400*/  IADD3 R22, P2, PT, R14, R8.reuse, RZ ;  /* 0x000000080e167210 */ /* 0x080fe20007f5e0ff */
[----:B------:R1:W4:Y:S01]  /*1410*/  LDG.E R27, desc[UR8][R16.64] ;  /* 0x00000008101b7981 */ /* 0x000322000c1e1900 */
[----:B0-----:R-:W-:-:S03]  /*1420*/  IADD3 R20, P1, PT, R16, R8, RZ ;  /* 0x0000000810147210 */ /* 0x001fc60007f3e0ff */
[----:B------:R0:W4:Y:S01]  /*1430*/  LDG.E R26, desc[UR8][R14.64] ;  /* 0x000000080e1a7981 */ /* 0x000122000c1e1900 */
[-C--:B------:R-:W-:Y:S02]  /*1440*/  IADD3.X R21, PT, PT, R17, R7.reuse, RZ, P1, !PT ;  /* 0x0000000711157210 */ /* 0x080fe40000ffe4ff */
[-C--:B------:R-:W-:Y:S02]  /*1450*/  IADD3 R18, P1, PT, R20, R8.reuse, RZ ;  /* 0x0000000814127210 */ /* 0x080fe40007f3e0ff */
[-C--:B------:R-:W-:Y:S01]  /*1460*/  IADD3.X R23, PT, PT, R15, R7.reuse, RZ, P2, !PT ;  /* 0x000000070f177210 */ /* 0x080fe200017fe4ff */
[----:B------:R-:W4:Y:S01]  /*1470*/  LDG.E R20, desc[UR8][R20.64] ;  /* 0x0000000814147981 */ /* 0x000f22000c1e1900 */
[-C--:B------:R-:W-:Y:S02]  /*1480*/  IADD3.X R19, PT, PT, R21, R7.reuse, RZ, P1, !PT ;  /* 0x0000000715137210 */ /* 0x080fe40000ffe4ff */
[----:B-1----:R-:W-:Y:S01]  /*1490*/  IADD3 R16, P1, PT, R22, R8, RZ ;  /* 0x0000000816107210 */ /* 0x002fe20007f3e0ff */
[----:B------:R1:W4:Y:S03]  /*14a0*/  LDG.E R14, desc[UR8][R22.64] ;  /* 0x00000008160e7981 */ /* 0x000326000c1e1900 */
[----:B------:R-:W-:Y:S01]  /*14b0*/  IADD3.X R17, PT, PT, R23, R7, RZ, P1, !PT ;  /* 0x0000000717117210 */ /* 0x000fe20000ffe4ff */
[----:B------:R1:W4:Y:S05]  /*14c0*/  LDG.E R19, desc[UR8][R18.64] ;  /* 0x0000000812137981 */ /* 0x00032a000c1e1900 */
[----:B------:R1:W4:Y:S01]  /*14d0*/  LDG.E R17, desc[UR8][R16.64] ;  /* 0x0000000810117981 */ /* 0x000322000c1e1900 */
[----:B------:R-:W-:Y:S01]  /*14e0*/  UIADD3 UR6, UP0, UPT, UR6, -0x8, URZ ;  /* 0xfffffff806067890 */ /* 0x000fe2000ff1e0ff */
[----:B------:R-:W-:Y:S01]  /*14f0*/  LEA R5, R6, R5, 0x2 ;  /* 0x0000000506057211 */ /* 0x000fe200078e10ff */
[----:B------:R-:W-:-:S02]  /*1500*/  UIADD3 UR4, UPT, UPT, UR4, 0x8, URZ ;  /* 0x0000000804047890 */ /* 0x000fc4000fffe0ff */
[----:B------:R-:W-:Y:S02]  /*1510*/  UIADD3.X UR10, UPT, UPT, UR10, -0x1, URZ, UP0, !UPT ;  /* 0xffffffff0a0a7890 */ /* 0x000fe400087fe4ff */
[----:B------:R-:W-:Y:S01]  /*1520*/  UPLOP3.LUT UP0, UPT, UPT, UPT, UPT, 0x40, 0x4 ;  /* 0x000000000004789c */ /* 0x000fe20003f0e870 */
[----:B---3--:R-:W-:-:S04]  /*1530*/  FADD R9, -R2, R9 ;  /* 0x0000000902097221 */ /* 0x008fc80000000100 */
[C---:B--2---:R-:W-:Y:S01]  /*1540*/  FFMA R25, R9.reuse, R24, R25 ;  /* 0x0000001809197223 */ /* 0x044fe20000000019 */
[----:B----4-:R-:W-:Y:S01]  /*1550*/  FADD R27, -R2, R27 ;  /* 0x0000001b021b7221 */ /* 0x010fe20000000100 */
[-C--:B------:R-:W-:Y:S01]  /*1560*/  FMUL R9, R9, R4.reuse ;  /* 0x0000000409097220 */ /* 0x080fe20000400000 */
[----:B0-----:R-:W-:Y:S02]  /*1570*/  FADD R15, R28, R24 ;  /* 0x000000181c0f7221 */ /* 0x001fe40000000000 */
[----:B-1----:R-:W-:Y:S01]  /*1580*/  FMUL R22, R27, R4 ;  /* 0x000000041b167220 */ /* 0x002fe20000400000 */
[----:B------:R-:W-:Y:S01]  /*1590*/  FFMA R9, R9, R24, R29 ;  /* 0x0000001809097223 */ /* 0x000fe2000000001d */
[-C--:B------:R-:W-:Y:S01]  /*15a0*/  FFMA R25, R27, R26.reuse, R25 ;  /* 0x0000001a1b197223 */ /* 0x080fe20000000019 */
[----:B------:R-:W-:Y:S02]  /*15b0*/  FADD R15, R15, R26 ;  /* 0x0000001a0f0f7221 */ /* 0x000fe40000000000 */
[----:B------:R-:W-:Y:S01]  /*15c0*/  FFMA R9, R22, R26, R9 ;  /* 0x0000001a16097223 */ /* 0x000fe20000000009 */
[----:B------:R-:W-:-:S04]  /*15d0*/  FADD R20, -R2, R20 ;  /* 0x0000001402147221 */ /* 0x000fc80000000100 */
[C---:B------:R-:W-:Y:S01]  /*15e0*/  FFMA R18, R20.reuse, R14, R25 ;  /* 0x0000000e14127223 */ /* 0x040fe20000000019 */
[----:B------:R-:W-:Y:S01]  /*15f0*/  FMUL R20, R20, R4 ;  /* 0x0000000414147220 */ /* 0x000fe20000400000 */
[----:B------:R-:W-:Y:S01]  /*1600*/  FADD R19, -R2, R19 ;  /* 0x0000001302137221 */ /* 0x000fe20000000100 */
[----:B------:R-:W-:Y:S02]  /*1610*/  FADD R16, R15, R14 ;  /* 0x0000000e0f107221 */ /* 0x000fe40000000000 */
[----:B------:R-:W-:Y:S01]  /*1620*/  FFMA R20, R20, R14, R9 ;  /* 0x0000000e14147223 */ /* 0x000fe20000000009 */
[C---:B------:R-:W-:Y:S01]  /*1630*/  FMUL R15, R19.reuse, R4 ;  /* 0x00000004130f7220 */ /* 0x040fe20000400000 */
[-C--:B------:R-:W-:Y:S01]  /*1640*/  FFMA R27, R19, R17.reuse, R18 ;  /* 0x00000011131b7223 */ /* 0x080fe20000000012 */
[----:B------:R-:W-:Y:S02]  /*1650*/  FADD R9, R16, R17 ;  /* 0x0000001110097221 */ /* 0x000fe40000000000 */
[----:B------:R-:W-:-:S07]  /*1660*/  FFMA R17, R15, R17, R20 ;  /* 0x000000110f117223 */ /* 0x000fce0000000014 */
.L_x_11:
[----:B------:R-:W-:-:S04]  /*1670*/  UISETP.NE.U32.AND UP1, UPT, UR6, URZ, UPT ;  /* 0x000000ff0600728c */ /* 0x000fc8000bf25070 */
[----:B------:R-:W-:-:S09]  /*1680*/  UISETP.NE.OR.EX UP0, UPT, UR10, URZ, UP0, UP1 ;  /* 0x000000ff0a00728c */ /* 0x000fd20008705710 */
[----:B------:R-:W-:Y:S05]  /*1690*/  BRA.U !UP0, `(.L_x_7) ;  /* 0x0000000108c47547 */ /* 0x000fea000b800000 */
.L_x_8:
[----:B--2---:R-:W-:-:S04]  /*16a0*/  IMAD.WIDE R28, R5, 0x4, R10 ;  /* 0x00000004051c7825 */ /* 0x004fc800078e020a */
[----:B---3--:R-:W-:Y:S01]  /*16b0*/  IMAD.WIDE R14, R5, 0x4, R12 ;  /* 0x00000004050e7825 */ /* 0x008fe200078e020c */
[-C--:B------:R-:W-:Y:S02]  /*16c0*/  IADD3 R24, P1, PT, R28, R8.reuse, RZ ;  /* 0x000000081c187210 */ /* 0x080fe40007f3e0ff */
[-C--:B------:R-:W-:Y:S02]  /*16d0*/  IADD3 R22, P2, PT, R14, R8.reuse, RZ ;  /* 0x000000080e167210 */ /* 0x080fe40007f5e0ff */
[----:B------:R0:W2:Y:S01]  /*16e0*/  LDG.E R26, desc[UR8][R14.64] ;  /* 0x000000080e1a7981 */ /* 0x0000a2000c1e1900 */
[----:B------:R-:W-:Y:S02]  /*16f0*/  IADD3.X R25, PT, PT, R29, R7, RZ, P1, !PT ;  /* 0x000000071d197210 */ /* 0x000fe40000ffe4ff */
[----:B------:R-:W-:Y:S01]  /*1700*/  IADD3 R20, P1, PT, R24, R8, RZ ;  /* 0x0000000818147210 */ /* 0x000fe20007f3e0ff */
[----:B------:R-:W3:Y:S01]  /*1710*/  LDG.E R29, desc[UR8][R28.64] ;  /* 0x000000081c1d7981 */ /* 0x000ee2000c1e1900 */
[----:B------:R-:W-:-:S02]  /*1720*/  IMAD.X R23, R15, 0x1, R7, P2 ;  /* 0x000000010f177824 */ /* 0x000fc400010e0607 */
[-C--:B------:R-:W-:Y:S01]  /*1730*/  IADD3.X R21, PT, PT, R25, R7.reuse, RZ, P1, !PT ;  /* 0x0000000719157210 */ /* 0x080fe20000ffe4ff */
[----:B------:R1:W4:Y:S01]  /*1740*/  LDG.E R16, desc[UR8][R24.64] ;  /* 0x0000000818107981 */ /* 0x000322000c1e1900 */
[-C--:B------:R-:W-:Y:S02]  /*1750*/  IADD3 R18, P1, PT, R20, R8.reuse, RZ ;  /* 0x0000000814127210 */ /* 0x080fe40007f3e0ff */
[-C--:B0-----:R-:W-:Y:S01]  /*1760*/  IADD3 R14, P2, PT, R22, R8.reuse, RZ ;  /* 0x00000008160e7210 */ /* 0x081fe20007f5e0ff */
[----:B------:R-:W4:Y:S01]  /*1770*/  LDG.E R20, desc[UR8][R20.64] ;  /* 0x0000000814147981 */ /* 0x000f22000c1e1900 */
[-C--:B------:R-:W-:Y:S02]  /*1780*/  IADD3.X R19, PT, PT, R21, R7.reuse, RZ, P1, !PT ;  /* 0x0000000715137210 */ /* 0x080fe40000ffe4ff */
[----:B------:R-:W-:Y:S01]  /*1790*/  IADD3.X R15, PT, PT, R23, R7, RZ, P2, !PT ;  /* 0x00000007170f7210 */ /* 0x000fe200017fe4ff */
[----:B------:R-:W4:Y:S01]  /*17a0*/  LDG.E R22, desc[UR8][R22.64] ;  /* 0x0000000816167981 */ /* 0x000f22000c1e1900 */
[----:B-1----:R-:W-:-:S03]  /*17b0*/  IADD3 R24, P1, PT, R14, R8, RZ ;  /* 0x000000080e187210 */ /* 0x002fc60007f3e0ff */
[----:B------:R-:W4:Y:S04]  /*17c0*/  LDG.E R28, desc[UR8][R14.64] ;  /* 0x000000080e1c7981 */ /* 0x000f28000c1e1900 */
[----:B------:R-:W4:Y:S01]  /*17d0*/  LDG.E R19, desc[UR8][R18.64] ;  /* 0x0000000812137981 */ /* 0x000f22000c1e1900 */
[----:B------:R-:W-:-:S05]  /*17e0*/  IADD3.X R25, PT, PT, R15, R7, RZ, P1, !PT ;  /* 0x000000070f197210 */ /* 0x000fca0000ffe4ff */
[----:B------:R-:W4:Y:S01]  /*17f0*/  LDG.E R24, desc[UR8][R24.64] ;  /* 0x0000000818187981 */ /* 0x000f22000c1e1900 */
[----:B------:R-:W-:-:S04]  /*1800*/  UIADD3 UR6, UP0, UPT, UR6, -0x4, URZ ;  /* 0xfffffffc06067890 */ /* 0x000fc8000ff1e0ff */
[----:B------:R-:W-:Y:S02]  /*1810*/  UIADD3.X UR10, UPT, UPT, UR10, -0x1, URZ, UP0, !UPT ;  /* 0xffffffff0a0a7890 */ /* 0x000fe400087fe4ff */
[----:B------:R-:W-:-:S04]  /*1820*/  UISETP.NE.U32.AND UP0, UPT, UR6, URZ, UPT ;  /* 0x000000ff0600728c */ /* 0x000fc8000bf05070 */
[----:B------:R-:W-:Y:S01]  /*1830*/  UISETP.NE.AND.EX UP0, UPT, UR10, URZ, UPT, UP0 ;  /* 0x000000ff0a00728c */ /* 0x000fe2000bf05300 */
[----:B------:R-:W-:Y:S01]  /*1840*/  LEA R5, R6, R5, 0x2 ;  /* 0x0000000506057211 */ /* 0x000fe200078e10ff */
[----:B------:R-:W-:Y:S01]  /*1850*/  UIADD3 UR4, UPT, UPT, UR4, 0x4, URZ ;  /* 0x0000000404047890 */ /* 0x000fe2000fffe0ff */
[----:B---3-5:R-:W-:-:S04]  /*1860*/  FADD R29, -R2, R29 ;  /* 0x0000001d021d7221 */ /* 0x028fc80000000100 */
[C---:B--2---:R-:W-:Y:S01]  /*1870*/  FFMA R27, R29.reuse, R26, R27 ;  /* 0x0000001a1d1b7223 */ /* 0x044fe2000000001b */
[----:B----4-:R-:W-:Y:S01]  /*1880*/  FADD R16, -R2, R16 ;  /* 0x0000001002107221 */ /* 0x010fe20000000100 */
[----:B------:R-:W-:Y:S01]  /*1890*/  FMUL R29, R29, R4 ;  /* 0x000000041d1d7220 */ /* 0x000fe20000400000 */
[----:B------:R-:W-:Y:S01]  /*18a0*/  FADD R9, R26, R9 ;  /* 0x000000091a097221 */ /* 0x000fe20000000000 */
[----:B------:R-:W-:Y:S02]  /*18b0*/  FADD R20, -R2, R20 ;  /* 0x0000001402147221 */ /* 0x000fe40000000100 */
[----:B------:R-:W-:Y:S01]  /*18c0*/  FFMA R29, R29, R26, R17 ;  /* 0x0000001a1d1d7223 */ /* 0x000fe20000000011 */
[C---:B------:R-:W-:Y:S01]  /*18d0*/  FFMA R27, R16.reuse, R22, R27 ;  /* 0x00000016101b7223 */ /* 0x040fe2000000001b */
[----:B------:R-:W-:Y:S01]  /*18e0*/  FMUL R16, R16, R4 ;  /* 0x0000000410107220 */ /* 0x000fe20000400000 */
[----:B------:R-:W-:Y:S02]  /*18f0*/  FADD R9, R9, R22 ;  /* 0x0000001609097221 */ /* 0x000fe40000000000 */
[----:B------:R-:W-:Y:S01]  /*1900*/  FFMA R27, R20, R28, R27 ;  /* 0x0000001c141b7223 */ /* 0x000fe2000000001b */
[----:B------:R-:W-:Y:S01]  /*1910*/  FFMA R29, R16, R22, R29 ;  /* 0x00000016101d7223 */ /* 0x000fe2000000001d */
[----:B------:R-:W-:Y:S01]  /*1920*/  FMUL R20, R20, R4 ;  /* 0x0000000414147220 */ /* 0x000fe20000400000 */
[----:B------:R-:W-:Y:S01]  /*1930*/  FADD R14, -R2, R19 ;  /* 0x00000013020e7221 */ /* 0x000fe20000000100 */
[----:B------:R-:W-:-:S02]  /*1940*/  FADD R9, R9, R28 ;  /* 0x0000001c09097221 */ /* 0x000fc40000000000 */
[----:B------:R-:W-:Y:S01]  /*1950*/  FFMA R29, R20, R28, R29 ;  /* 0x0000001c141d7223 */ /* 0x000fe2000000001d */
[C---:B------:R-:W-:Y:S01]  /*1960*/  FMUL R16, R14.reuse, R4 ;  /* 0x000000040e107220 */ /* 0x040fe20000400000 */
[-C--:B------:R-:W-:Y:S01]  /*1970*/  FFMA R27, R14, R24.reuse, R27 ;  /* 0x000000180e1b7223 */ /* 0x080fe2000000001b */
[----:B------:R-:W-:Y:S02]  /*1980*/  FADD R9, R9, R24 ;  /* 0x0000001809097221 */ /* 0x000fe40000000000 */
[----:B------:R-:W-:Y:S01]  /*1990*/  FFMA R17, R16, R24, R29 ;  /* 0x0000001810117223 */ /* 0x000fe2000000001d */
[----:B------:R-:W-:Y:S06]  /*19a0*/  BRA.U UP0, `(.L_x_8) ;  /* 0xfffffffd003c7547 */ /* 0x000fec000b83ffff */
.L_x_7:
[----:B------:R-:W-:-:S04]  /*19b0*/  UISETP.NE.U32.AND UP0, UPT, UR11, URZ, UPT ;  /* 0x000000ff0b00728c */ /* 0x000fc8000bf05070 */
[----:B------:R-:W-:-:S09]  /*19c0*/  UISETP.NE.AND.EX UP0, UPT, UR5, URZ, UPT, UP0 ;  /* 0x000000ff0500728c */ /* 0x000fd2000bf05300 */
[----:B------:R-:W-:Y:S05]  /*19d0*/  BRA.U !UP0, `(.L_x_6) ;  /* 0x00000001084c7547 */ /* 0x000fea000b800000 */
[----:B------:R-:W0:Y:S08]  /*19e0*/  LDC R18, c[0x0][0x3c8] ;  /* 0x0000f200ff127b82 */ /* 0x000e300000000800 */
[----:B------:R-:W1:Y:S08]  /*19f0*/  LDC.64 R6, c[0x0][0x380] ;  /* 0x0000e000ff067b82 */ /* 0x000e700000000a00 */
[----:B--2---:R-:W2:Y:S01]  /*1a00*/  LDC.64 R10, c[0x0][0x388] ;  /* 0x0000e200ff0a7b82 */ /* 0x004ea20000000a00 */
[----:B0-----:R-:W-:-:S07]  /*1a10*/  IMAD R5, R18, UR4, R0 ;  /* 0x0000000412057c24 */ /* 0x001fce000f8e0200 */
.L_x_12:
[----:B-1-3--:R-:W-:-:S04]  /*1a20*/  IMAD.WIDE R12, R5, 0x4, R6 ;  /* 0x00000004050c7825 */ /* 0x00afc800078e0206 */
[C---:B--2---:R-:W-:Y:S02]  /*1a30*/  IMAD.WIDE R14, R5.reuse, 0x4, R10 ;  /* 0x00000004050e7825 */ /* 0x044fe400078e020a */
[----:B------:R-:W2:Y:S04]  /*1a40*/  LDG.E R13, desc[UR8][R12.64] ;  /* 0x000000080c0d7981 */ /* 0x000ea8000c1e1900 */
[----:B------:R-:W3:Y:S01]  /*1a50*/  LDG.E R14, desc[UR8][R14.64] ;  /* 0x000000080e0e7981 */ /* 0x000ee2000c1e1900 */
[----:B------:R-:W-:Y:S01]  /*1a60*/  UIADD3 UR11, UP0, UPT, UR11, -0x1, URZ ;  /* 0xffffffff0b0b7890 */ /* 0x000fe2000ff1e0ff */
[----:B------:R-:W-:-:S03]  /*1a70*/  IADD3 R5, PT, PT, R5, R18, RZ ;  /* 0x0000001205057210 */ /* 0x000fc60007ffe0ff */
[----:B------:R-:W-:Y:S02]  /*1a80*/  UIADD3.X UR5, UPT, UPT, UR5, -0x1, URZ, UP0, !UPT ;  /* 0xffffffff05057890 */ /* 0x000fe400087fe4ff */
[----:B------:R-:W-:-:S04]  /*1a90*/  UISETP.NE.U32.AND UP0, UPT, UR11, URZ, UPT ;  /* 0x000000ff0b00728c */ /* 0x000fc8000bf05070 */
[----:B------:R-:W-:Y:S01]  /*1aa0*/  UISETP.NE.AND.EX UP0, UPT, UR5, URZ, UPT, UP0 ;  /* 0x000000ff0500728c */ /* 0x000fe2000bf05300 */
[----:B--2--5:R-:W-:-:S04]  /*1ab0*/  FADD R8, -R2, R13 ;  /* 0x0000000d02087221 */ /* 0x024fc80000000100 */
[C---:B------:R-:W-:Y:S01]  /*1ac0*/  FMUL R16, R8.reuse, R4 ;  /* 0x0000000408107220 */ /* 0x040fe20000400000 */
[-C--:B---3--:R-:W-:Y:S01]  /*1ad0*/  FFMA R27, R8, R14.reuse, R27 ;  /* 0x0000000e081b7223 */ /* 0x088fe2000000001b */
[----:B------:R-:W-:Y:S02]  /*1ae0*/  FADD R9, R14, R9 ;  /* 0x000000090e097221 */ /* 0x000fe40000000000 */
[----:B------:R-:W-:Y:S01]  /*1af0*/  FFMA R17, R16, R14, R17 ;  /* 0x0000000e10117223 */ /* 0x000fe20000000011 */
[----:B------:R-:W-:Y:S06]  /*1b00*/  BRA.U UP0, `(.L_x_12) ;  /* 0xfffffffd00c47547 */ /* 0x000fec000b83ffff */
.L_x_6:
[----:B------:R-:W2:Y:S01]  /*1b10*/  LDCU.128 UR4, c[0x0][0x3b0] ;  /* 0x00007600ff0477ac */ /* 0x000ea20008000c00 */
[C---:B------:R-:W-:Y:S02]  /*1b20*/  SHF.L.U32 R14, R0.reuse, 0x2, RZ ;  /* 0x00000002000e7819 */ /* 0x040fe400000006ff */
[----:B------:R-:W-:Y:S01]  /*1b30*/  SHF.L.U64.HI R3, R0, 0x2, R3 ;  /* 0x0000000200037819 */ /* 0x000fe20000010203 */
[----:B------:R-:W0:Y:S01]  /*1b40*/  LDCU.64 UR10, c[0x0][0x390] ;  /* 0x00007200ff0a77ac */ /* 0x000e220008000a00 */
[C---:B--2---:R-:W-:Y:S02]  /*1b50*/  IADD3 R10, P1, PT, R14.reuse, UR4, RZ ;  /* 0x000000040e0a7c10 */ /* 0x044fe4000ff3e0ff */
[C---:B---3--:R-:W-:Y:S02]  /*1b60*/  IADD3 R12, P2, PT, R14.reuse, UR6, RZ ;  /* 0x000000060e0c7c10 */ /* 0x048fe4000ff5e0ff */
[----:B0-----:R-:W-:Y:S02]  /*1b70*/  IADD3 R14, P3, PT, R14, UR10, RZ ;  /* 0x0000000a0e0e7c10 */ /* 0x001fe4000ff7e0ff */
[C---:B------:R-:W-:Y:S01]  /*1b80*/  IADD3.X R11, PT, PT, R3.reuse, UR5, RZ, P1, !PT ;  /* 0x00000005030b7c10 */ /* 0x040fe20008ffe4ff */
[----:B------:R-:W0:Y:S01]  /*1b90*/  LDCU.64 UR4, c[0x0][0x3c0] ;  /* 0x00007800ff0477ac */ /* 0x000e220008000a00 */
[----:B------:R-:W-:-:S02]  /*1ba0*/  IADD3.X R13, PT, PT, R3, UR7, RZ, P2, !PT ;  /* 0x00000007030d7c10 */ /* 0x000fc400097fe4ff */
[----:B------:R-:W-:Y:S01]  /*1bb0*/  IADD3.X R15, PT, PT, R3, UR11, RZ, P3, !PT ;  /* 0x0000000b030f7c10 */ /* 0x000fe20009ffe4ff */
[----:B------:R1:W-:Y:S04]  /*1bc0*/  STG.E desc[UR8][R10.64], R17 ;  /* 0x000000110a007986 */ /* 0x0003e8000c101908 */
[----:B------:R1:W-:Y:S04]  /*1bd0*/  STG.E desc[UR8][R12.64], R9 ;  /* 0x000000090c007986 */ /* 0x0003e8000c101908 */
[----:B------:R-:W2:Y:S01]  /*1be0*/  LDG.E R5, desc[UR8][R14.64] ;  /* 0x000000080e057981 */ /* 0x000ea2000c1e1900 */
[----:B------:R-:W-:Y:S01]  /*1bf0*/  BSSY.RECONVERGENT B0, `(.L_x_13) ;  /* 0x000000d000007945 */ /* 0x000fe20003800200 */
[----:B0-----:R-:W0:Y:S08]  /*1c00*/  I2F.U64 R6, UR4 ;  /* 0x0000000400067d12 */ /* 0x001e300008301000 */
[----:B0-----:R-:W0:Y:S02]  /*1c10*/  MUFU.RCP R3, R6 ;  /* 0x0000000600037308 */ /* 0x001e240000001000 */
[----:B0-----:R-:W-:-:S04]  /*1c20*/  FFMA R8, -R6, R3, 1 ;  /* 0x3f80000006087423 */ /* 0x001fc80000000103 */
[----:B------:R-:W-:Y:S01]  /*1c30*/  FFMA R8, R3, R8, R3 ;  /* 0x0000000803087223 */ /* 0x000fe20000000003 */
[----:B--2---:R-:W-:-:S04]  /*1c40*/  FMUL R5, R5, R4 ;  /* 0x0000000405057220 */ /* 0x004fc80000400000 */
[----:B------:R-:W0:Y:S01]  /*1c50*/  FCHK P1, R5, R6 ;  /* 0x0000000605007302 */ /* 0x000e220000020000 */
[----:B------:R-:W-:-:S04]  /*1c60*/  FFMA R3, R5, R8, RZ ;  /* 0x0000000805037223 */ /* 0x000fc800000000ff */
[----:B------:R-:W-:-:S04]  /*1c70*/  FFMA R7, -R6, R3, R5 ;  /* 0x0000000306077223 */ /* 0x000fc80000000105 */
[----:B------:R-:W-:Y:S01]  /*1c80*/  FFMA R3, R8, R7, R3 ;  /* 0x0000000708037223 */ /* 0x000fe20000000003 */
[----:B01----:R-:W-:Y:S06]  /*1c90*/  @!P1 BRA `(.L_x_14) ;  /* 0x0000000000089947 */ /* 0x003fec0003800000 */
[----:B------:R-:W-:-:S07]  /*1ca0*/  MOV R8, 0x1cc0 ;  /* 0x00001cc000087802 */ /* 0x000fce0000000f00 */
[----:B-----5:R-:W-:Y:S05]  /*1cb0*/  CALL.REL.NOINC `($__internal_2_$__cuda_sm3x_div_rn_noftz_f32_slowpath) ;  /* 0x0000000800e87944 */ /* 0x020fea0003c00000 */
.L_x_14:
[----:B------:R-:W-:Y:S05]  /*1cc0*/  BSYNC.RECONVERGENT B0 ;  /* 0x0000000000007941 */ /* 0x000fea0003800200 */
.L_x_13:
[----:B------:R-:W-:Y:S05]  /*1cd0*/  @!P0 EXIT ;  /* 0x000000000000894d */ /* 0x000fea0003800000 */
[----:B------:R-:W0:Y:S01]  /*1ce0*/  LDCU.64 UR6, c[0x0][0x3c0] ;  /* 0x00007800ff0677ac */ /* 0x000e220008000a00 */
[----:B------:R-:W-:Y:S01]  /*1cf0*/  UMOV UR5, URZ ;  /* 0x000000ff00057c82 */ /* 0x000fe20008000000 */
[----:B------:R-:W-:Y:S01]  /*1d00*/  UMOV UR4, URZ ;  /* 0x000000ff00047c82 */ /* 0x000fe20008000000 */
[----:B0-----:R-:W-:Y:S02]  /*1d10*/  UISETP.GE.U32.AND UP0, UPT, UR6, 0x4, UPT ;  /* 0x000000040600788c */ /* 0x001fe4000bf06070 */
[----:B------:R-:W-:Y:S02]  /*1d20*/  ULOP3.LUT UR10, UR6, 0x3, URZ, 0xc0, !UPT ;  /* 0x00000003060a7892 */ /* 0x000fe4000f8ec0ff */
[----:B------:R-:W-:-:S04]  /*1d30*/  UISETP.GE.U32.AND.EX UP0, UPT, UR7, URZ, UPT, UP0 ;  /* 0x000000ff0700728c */ /* 0x000fc8000bf06100 */
[----:B------:R-:W-:-:S04]  /*1d40*/  ISETP.NE.U32.AND P0, PT, RZ, UR10, PT ;  /* 0x0000000aff007c0c */ /* 0x000fc8000bf05070 */
[----:B------:R-:W-:Y:S01]  /*1d50*/  ISETP.NE.AND.EX P0, PT, RZ, UR5, PT, P0 ;  /* 0x00000005ff007c0c */ /* 0x000fe2000bf05300 */
[----:B------:R-:W-:-:S12]  /*1d60*/  BRA.U !UP0, `(.L_x_15) ;  /* 0x0000000508287547 */ /* 0x000fd8000b800000 */
[----:B------:R-:W0:Y:S01]  /*1d70*/  LDC R5, c[0x0][0x3c8] ;  /* 0x0000f200ff057b82 */ /* 0x000e220000000800 */
[----:B------:R-:W-:Y:S01]  /*1d80*/  MOV R25, R0 ;  /* 0x0000000000197202 */ /* 0x000fe20000000f00 */
[----:B------:R-:W1:Y:S01]  /*1d90*/  LDCU UR7, c[0x0][0x3c4] ;  /* 0x00007880ff0777ac */ /* 0x000e620008000800 */
[----:B------:R-:W-:-:S05]  /*1da0*/  ULOP3.LUT UR6, UR6, 0xfffffffc, URZ, 0xc0, !UPT ;  /* 0xfffffffc06067892 */ /* 0x000fca000f8ec0ff */
[----:B------:R-:W2:Y:S01]  /*1db0*/  LDC.64 R10, c[0x0][0x380] ;  /* 0x0000e000ff0a7b82 */ /* 0x000ea20000000a00 */
[----:B------:R-:W-:-:S07]  /*1dc0*/  UMOV UR4, URZ ;  /* 0x000000ff00047c82 */ /* 0x000fce0008000000 */
[----:B------:R-:W3:Y:S08]  /*1dd0*/  LDC.64 R12, c[0x0][0x388] ;  /* 0x0000e200ff0c7b82 */ /* 0x000ef00000000a00 */
[----:B------:R-:W4:Y:S01]  /*1de0*/  LDC.64 R14, c[0x0][0x3a8] ;  /* 0x0000ea00ff0e7b82 */ /* 0x000f220000000a00 */
[--C-:B0-----:R-:W-:Y:S02]  /*1df0*/  SHF.R.S64 R23, RZ, 0x1e, R5.reuse ;  /* 0x0000001eff177819 */ /* 0x101fe40000001005 */
[----:B-1----:R-:W-:-:S07]  /*1e00*/  SHF.R.S32.HI R7, RZ, 0x1e, R5 ;  /* 0x0000001eff077819 */ /* 0x002fce0000011405 */
.L_x_16:
[----:B--2---:R-:W-:-:S05]  /*1e10*/  IMAD.WIDE R16, R25, 0x4, R10 ;  /* 0x0000000419107825 */ /* 0x004fca00078e020a */
[----:B------:R-:W2:Y:S01]  /*1e20*/  LDG.E R21, desc[UR8][R16.64] ;  /* 0x0000000810157981 */ /* 0x000ea2000c1e1900 */
[----:B0--3--:R-:W-:-:S05]  /*1e30*/  IMAD.WIDE R18, R25, 0x4, R12 ;  /* 0x0000000419127825 */ /* 0x009fca00078e020c */
[----:B------:R-:W3:Y:S01]  /*1e40*/  LDG.E R8, desc[UR8][R18.64] ;  /* 0x0000000812087981 */ /* 0x000ee2000c1e1900 */
[----:B------:R-:W-:Y:S01]  /*1e50*/  IADD3 R20, P1, PT, R16, R23, RZ ;  /* 0x0000001710147210 */ /* 0x000fe20007f3e0ff */
[----:B----4-:R-:W-:-:S04]  /*1e60*/  IMAD.WIDE R28, R25, 0x4, R14 ;  /* 0x00000004191c7825 */ /* 0x010fc800078e020e */
[----:B--2--5:R-:W-:-:S04]  /*1e70*/  FADD R21, -R2, R21 ;  /* 0x0000001502157221 */ /* 0x024fc80000000100 */
[----:B------:R-:W-:Y:S01]  /*1e80*/  FMUL R21, R21, R4 ;  /* 0x0000000415157220 */ /* 0x000fe20000400000 */
[----:B---3--:R-:W-:-:S03]  /*1e90*/  FFMA R8, R6, R8, -R9 ;  /* 0x0000000806087223 */ /* 0x008fc60000000809 */
[----:B------:R-:W-:-:S04]  /*1ea0*/  FMUL R21, R21, R4 ;  /* 0x0000000415157220 */ /* 0x000fc80000400000 */
[----:B------:R-:W-:Y:S01]  /*1eb0*/  FFMA R8, R21, -R27, R8 ;  /* 0x8000001b15087223 */ /* 0x000fe20000000008 */
[----:B------:R-:W-:Y:S02]  /*1ec0*/  IADD3.X R21, PT, PT, R17, R7, RZ, P1, !PT ;  /* 0x0000000711157210 */ /* 0x000fe40000ffe4ff */
[----:B------:R-:W-:Y:S01]  /*1ed0*/  IADD3 R16, P1, PT, R18, R23, RZ ;  /* 0x0000001712107210 */ /* 0x000fe20007f3e0ff */
[----:B------:R-:W-:-:S05]  /*1ee0*/  FMUL R8, R8, R3 ;  /* 0x0000000308087220 */ /* 0x000fca0000400000 */
[----:B------:R0:W-:Y:S01]  /*1ef0*/  STG.E desc[UR8][R28.64], R8 ;  /* 0x000000081c007986 */ /* 0x0001e2000c101908 */
[----:B------:R-:W-:-:S03]  /*1f00*/  IADD3.X R17, PT, PT, R19, R7, RZ, P1, !PT ;  /* 0x0000000713117210 */ /* 0x000fc60000ffe4ff */
[----:B------:R-:W2:Y:S04]  /*1f10*/  LDG.E R18, desc[UR8][R20.64] ;  /* 0x0000000814127981 */ /* 0x000ea8000c1e1900 */
[----:B------:R-:W3:Y:S01]  /*1f20*/  LDG.E R22, desc[UR8][R16.64] ;  /* 0x0000000810167981 */ /* 0x000ee2000c1e1900 */
[----:B--2---:R-:W-:Y:S01]  /*1f30*/  FADD R19, -R2, R18 ;  /* 0x0000001202137221 */ /* 0x004fe20000000100 */
[----:B------:R-:W-:-:S03]  /*1f40*/  IADD3 R18, P1, PT, R28, R23, RZ ;  /* 0x000000171c127210 */ /* 0x000fc60007f3e0ff */
[----:B------:R-:W-:Y:S01]  /*1f50*/  FMUL R19, R19, R4 ;  /* 0x0000000413137220 */ /* 0x000fe20000400000 */
[----:B---3--:R-:W-:-:S03]  /*1f60*/  FFMA R22, R6, R22, -R9 ;  /* 0x0000001606167223 */ /* 0x008fc60000000809 */
[----:B------:R-:W-:-:S04]  /*1f70*/  FMUL R19, R19, R4 ;  /* 0x0000000413137220 */ /* 0x000fc80000400000 */
[----:B------:R-:W-:Y:S01]  /*1f80*/  FFMA R22, R19, -R27, R22 ;  /* 0x8000001b13167223 */ /* 0x000fe20000000016 */
[----:B------:R-:W-:Y:S01]  /*1f90*/  IMAD.X R19, R29, 0x1, R7, P1 ;  /* 0x000000011d137824 */ /* 0x000fe200008e0607 */
[----:B------:R-:W-:Y:S02]  /*1fa0*/  IADD3 R20, P1, PT, R20, R23, RZ ;  /* 0x0000001714147210 */ /* 0x000fe40007f3e0ff */
[----:B0-----:R-:W-:Y:S02]  /*1fb0*/  FMUL R29, R22, R3 ;  /* 0x00000003161d7220 */ /* 0x001fe40000400000 */
[----:B------:R-:W-:Y:S02]  /*1fc0*/  IADD3.X R21, PT, PT, R21, R7, RZ, P1, !PT ;  /* 0x0000000715157210 */ /* 0x000fe40000ffe4ff */
[----:B------:R-:W-:Y:S01]  /*1fd0*/  IADD3 R16, P1, PT, R16, R23, RZ ;  /* 0x0000001710107210 */ /* 0x000fe20007f3e0ff */
[----:B------:R0:W-:Y:S04]  /*1fe0*/  STG.E desc[UR8][R18.64], R29 ;  /* 0x0000001d12007986 */ /* 0x0001e8000c101908 */
[----:B------:R1:W2:Y:S01]  /*1ff0*/  LDG.E R8, desc[UR8][R20.64] ;  /* 0x0000000814087981 */ /* 0x0002a2000c1e1900 */
[----:B------:R-:W-:-:S05]  /*2000*/  IADD3.X R17, PT, PT, R17, R7, RZ, P1, !PT ;  /* 0x0000000711117210 */ /* 0x000fca0000ffe4ff */
[----:B------:R3:W4:Y:S01]  /*2010*/  LDG.E R22, desc[UR8][R16.64] ;  /* 0x0000000810167981 */ /* 0x000722000c1e1900 */
[----:B0-----:R-:W-:-:S04]  /*2020*/  IADD3 R18, P1, PT, R18, R23, RZ ;  /* 0x0000001712127210 */ /* 0x001fc80007f3e0ff */
[----:B------:R-:W-:Y:S02]  /*2030*/  IADD3.X R19, PT, PT, R19, R7, RZ, P1, !PT ;  /* 0x0000000713137210 */ /* 0x000fe40000ffe4ff */
[----:B-1----:R-:W-:-:S04]  /*2040*/  IADD3 R20, P1, PT, R20, R23, RZ ;  /* 0x0000001714147210 */ /* 0x002fc80007f3e0ff */
[----:B------:R-:W-:Y:S02]  /*2050*/  IADD3.X R21, PT, PT, R21, R7, RZ, P1, !PT ;  /* 0x0000000715157210 */ /* 0x000fe40000ffe4ff */
[----:B---3--:R-:W-:-:S04]  /*2060*/  IADD3 R16, P1, PT, R16, R23, RZ ;  /* 0x0000001710107210 */ /* 0x008fc80007f3e0ff */
[----:B------:R-:W-:Y:S01]  /*2070*/  IADD3.X R17, PT, PT, R17, R7, RZ, P1, !PT ;  /* 0x0000000711117210 */ /* 0x000fe20000ffe4ff */
[----:B--2---:R-:W-:-:S04]  /*2080*/  FADD R8, -R2, R8 ;  /* 0x0000000802087221 */ /* 0x004fc80000000100 */
[----:B------:R-:W-:Y:S01]  /*2090*/  FMUL R8, R8, R4 ;  /* 0x0000000408087220 */ /* 0x000fe20000400000 */
[----:B----4-:R-:W-:-:S03]  /*20a0*/  FFMA R22, R6, R22, -R9 ;  /* 0x0000001606167223 */ /* 0x010fc60000000809 */
[----:B------:R-:W-:-:S04]  /*20b0*/  FMUL R8, R8, R4 ;  /* 0x0000000408087220 */ /* 0x000fc80000400000 */
[----:B------:R-:W-:-:S04]  /*20c0*/  FFMA R8, R8, -R27, R22 ;  /* 0x8000001b08087223 */ /* 0x000fc80000000016 */
[----:B------:R-:W-:-:S05]  /*20d0*/  FMUL R29, R8, R3 ;  /* 0x00000003081d7220 */ /* 0x000fca0000400000 */
[----:B------:R0:W-:Y:S04]  /*20e0*/  STG.E desc[UR8][R18.64], R29 ;  /* 0x0000001d12007986 */ /* 0x0001e8000c101908 */
[----:B------:R-:W2:Y:S04]  /*20f0*/  LDG.E R21, desc[UR8][R20.64] ;  /* 0x0000000814157981 */ /* 0x000ea8000c1e1900 */
[----:B------:R-:W3:Y:S01]  /*2100*/  LDG.E R16, desc[UR8][R16.64] ;  /* 0x0000000810107981 */ /* 0x000ee2000c1e1900 */
[----:B------:R-:W-:Y:S01]  /*2110*/  UIADD3 UR6, UP0, UPT, UR6, -0x4, URZ ;  /* 0xfffffffc06067890 */ /* 0x000fe2000ff1e0ff */
[----:B------:R-:W-:Y:S01]  /*2120*/  LEA R25, R5, R25, 0x2 ;  /* 0x0000001905197211 */ /* 0x000fe200078e10ff */
[----:B------:R-:W-:Y:S01]  /*2130*/  UIADD3 UR4, UPT, UPT, UR4, 0x4, URZ ;  /* 0x0000000404047890 */ /* 0x000fe2000fffe0ff */
[----:B0-----:R-:W-:Y:S01]  /*2140*/  IADD3 R18, P1, PT, R18, R23, RZ ;  /* 0x0000001712127210 */ /* 0x001fe20007f3e0ff */
[----:B------:R-:W-:-:S02]  /*2150*/  UIADD3.X UR7, UPT, UPT, UR7, -0x1, URZ, UP0, !UPT ;  /* 0xffffffff07077890 */ /* 0x000fc400087fe4ff */
[----:B------:R-:W-:Y:S01]  /*2160*/  UISETP.NE.U32.AND UP0, UPT, UR6, URZ, UPT ;  /* 0x000000ff0600728c */ /* 0x000fe2000bf05070 */
[----:B------:R-:W-:-:S03]  /*2170*/  IADD3.X R19, PT, PT, R19, R7, RZ, P1, !PT ;  /* 0x0000000713137210 */ /* 0x000fc60000ffe4ff */
[----:B------:R-:W-:Y:S01]  /*2180*/  UISETP.NE.AND.EX UP0, UPT, UR7, URZ, UPT, UP0 ;  /* 0x000000ff0700728c */ /* 0x000fe2000bf05300 */
[----:B--2---:R-:W-:-:S04]  /*2190*/  FADD R8, -R2, R21 ;  /* 0x0000001502087221 */ /* 0x004fc80000000100 */
[----:B------:R-:W-:Y:S01]  /*21a0*/  FMUL R22, R8, R4 ;  /* 0x0000000408167220 */ /* 0x000fe20000400000 */
[----:B---3--:R-:W-:-:S03]  /*21b0*/  FFMA R8, R6, R16, -R9 ;  /* 0x0000001006087223 */ /* 0x008fc60000000809 */
[----:B------:R-:W-:-:S04]  /*21c0*/  FMUL R22, R22, R4 ;  /* 0x0000000416167220 */ /* 0x000fc80000400000 */
[----:B------:R-:W-:-:S04]  /*21d0*/  FFMA R8, R22, -R27, R8 ;  /* 0x8000001b16087223 */ /* 0x000fc80000000008 */
[----:B------:R-:W-:-:S05]  /*21e0*/  FMUL R29, R8, R3 ;  /* 0x00000003081d7220 */ /* 0x000fca0000400000 */
[----:B------:R0:W-:Y:S01]  /*21f0*/  STG.E desc[UR8][R18.64], R29 ;  /* 0x0000001d12007986 */ /* 0x0001e2000c101908 */
[----:B------:R-:W-:Y:S05]  /*2200*/  BRA.U UP0, `(.L_x_16) ;  /* 0xfffffffd00007547 */ /* 0x000fea000b83ffff */
.L_x_15:
[----:B------:R-:W-:Y:S05]  /*2210*/  @!P0 EXIT ;  /* 0x000000000000894d */ /* 0x000fea0003800000 */
[----:B------:R-:W1:Y:S08]  /*2220*/  LDC R8, c[0x0][0x3c8] ;  /* 0x0000f200ff087b82 */ /* 0x000e700000000800 */
[----:B------:R-:W2:Y:S08]  /*2230*/  LDC.64 R10, c[0x0][0x380] ;  /* 0x0000e000ff0a7b82 */ /* 0x000eb00000000a00 */
[----:B------:R-:W3:Y:S08]  /*2240*/  LDC.64 R12, c[0x0][0x388] ;  /* 0x0000e200ff0c7b82 */ /* 0x000ef00000000a00 */
[----:B------:R-:W4:Y:S01]  /*2250*/  LDC.64 R14, c[0x0][0x3a8] ;  /* 0x0000ea00ff0e7b82 */ /* 0x000f220000000a00 */
[----:B-1----:R-:W-:-:S07]  /*2260*/  IMAD R5, R8, UR4, R0 ;  /* 0x0000000408057c24 */ /* 0x002fce000f8e0200 */
.L_x_17:
[----:B--2---:R-:W-:-:S04]  /*2270*/  IMAD.WIDE R16, R5, 0x4, R10 ;  /* 0x0000000405107825 */ /* 0x004fc800078e020a */
[C---:B0--3--:R-:W-:Y:S02]  /*2280*/  IMAD.WIDE R18, R5.reuse, 0x4, R12 ;  /* 0x0000000405127825 */ /* 0x049fe400078e020c */
[----:B------:R-:W2:Y:S04]  /*2290*/  LDG.E R17, desc[UR8][R16.64] ;  /* 0x0000000810117981 */ /* 0x000ea8000c1e1900 */
[----:B------:R-:W3:Y:S01]  /*22a0*/  LDG.E R18, desc[UR8][R18.64] ;  /* 0x0000000812127981 */ /* 0x000ee2000c1e1900 */
[C---:B-1--4-:R-:W-:Y:S01]  /*22b0*/  IMAD.WIDE R20, R5.reuse, 0x4, R14 ;  /* 0x0000000405147825 */ /* 0x052fe200078e020e */
[----:B------:R-:W-:Y:S01]  /*22c0*/  UIADD3 UR10, UP0, UPT, UR10, -0x1, URZ ;  /* 0xffffffff0a0a7890 */ /* 0x000fe2000ff1e0ff */
[----:B------:R-:W-:-:S03]  /*22d0*/  IADD3 R5, PT, PT, R5, R8, RZ ;  /* 0x0000000805057210 */ /* 0x000fc60007ffe0ff */
[----:B------:R-:W-:Y:S02]  /*22e0*/  UIADD3.X UR5, UPT, UPT, UR5, -0x1, URZ, UP0, !UPT ;  /* 0xffffffff05057890 */ /* 0x000fe400087fe4ff */
[----:B------:R-:W-:-:S04]  /*22f0*/  UISETP.NE.U32.AND UP0, UPT, UR10, URZ, UPT ;  /* 0x000000ff0a00728c */ /* 0x000fc8000bf05070 */
[----:B------:R-:W-:Y:S01]  /*2300*/  UISETP.NE.AND.EX UP0, UPT, UR5, URZ, UPT, UP0 ;  /* 0x000000ff0500728c */ /* 0x000fe2000bf05300 */
[----:B--2--5:R-:W-:-:S04]  /*2310*/  FADD R7, -R2, R17 ;  /* 0x0000001102077221 */ /* 0x024fc80000000100 */
[----:B------:R-:W-:Y:S01]  /*2320*/  FMUL R7, R7, R4 ;  /* 0x0000000407077220 */ /* 0x000fe20000400000 */
[----:B---3--:R-:W-:-:S03]  /*2330*/  FFMA R0, R6, R18, -R9 ;  /* 0x0000001206007223 */ /* 0x008fc60000000809 */
[----:B------:R-:W-:-:S04]  /*2340*/  FMUL R7, R7, R4 ;  /* 0x0000000407077220 */ /* 0x000fc80000400000 */
[----:B------:R-:W-:-:S04]  /*2350*/  FFMA R0, R7, -R27, R0 ;  /* 0x8000001b07007223 */ /* 0x000fc80000000000 */
[----:B------:R-:W-:-:S05]  /*2360*/  FMUL R7, R0, R3 ;  /* 0x0000000300077220 */ /* 0x000fca0000400000 */
[----:B------:R1:W-:Y:S01]  /*2370*/  STG.E desc[UR8][R20.64], R7 ;  /* 0x0000000714007986 */ /* 0x0003e2000c101908 */
[----:B------:R-:W-:Y:S05]  /*2380*/  BRA.U UP0, `(.L_x_17) ;  /* 0xfffffffd00b87547 */ /* 0x000fea000b83ffff */
[----:B------:R-:W-:Y:S05]  /*2390*/  EXIT ;  /* 0x000000000000794d */ /* 0x000fea0003800000 */
        .weak           $__internal_0_$__cuda_sm20_rcp_rn_f32_slowpath
        .type           $__internal_0_$__cuda_sm20_rcp_rn_f32_slowpath,@function
        .size           $__internal_0_$__cuda_sm20_rcp_rn_f32_slowpath,($__internal_1_$__cuda_sm20_sqrt_rn_f32_slowpath - $__internal_0_$__cuda_sm20_rcp_rn_f32_slowpath)
$__internal_0_$__cuda_sm20_rcp_rn_f32_slowpath:
[----:B------:R-:W-:Y:S01]  /*23a0*/  SHF.L.U32 R5, R4, 0x1, RZ ;  /* 0x0000000104057819 */ /* 0x000fe200000006ff */
[----:B------:R-:W-:Y:S03]  /*23b0*/  BSSY.RECONVERGENT B1, `(.L_x_18) ;  /* 0x0000030000017945 */ /* 0x000fe60003800200 */
[----:B------:R-:W-:-:S04]  /*23c0*/  SHF.R.U32.HI R11, RZ, 0x18, R5 ;  /* 0x00000018ff0b7819 */ /* 0x000fc80000011605 */
[----:B------:R-:W-:-:S13]  /*23d0*/  ISETP.NE.U32.AND P0, PT, R11, RZ, PT ;  /* 0x000000ff0b00720c */ /* 0x000fda0003f05070 */
[----:B------:R-:W-:Y:S05]  /*23e0*/  @P0 BRA `(.L_x_19) ;  /* 0x0000000000280947 */ /* 0x000fea0003800000 */
[----:B------:R-:W-:-:S04]  /*23f0*/  SHF.L.U32 R5, R4, 0x1, RZ ;  /* 0x0000000104057819 */ /* 0x000fc800000006ff */
[----:B------:R-:W-:-:S13]  /*2400*/  ISETP.NE.AND P0, PT, R5, RZ, PT ;  /* 0x000000ff0500720c */ /* 0x000fda0003f05270 */
[----:B------:R-:W-:Y:S01]  /*2410*/  @P0 FFMA R8, R4, 1.84467440737095516160e+19, RZ ;  /* 0x5f80000004080823 */ /* 0x000fe200000000ff */
[----:B------:R-:W-:Y:S08]  /*2420*/  @!P0 MUFU.RCP R7, R4 ;  /* 0x0000000400078308 */ /* 0x000ff00000001000 */
[----:B------:R-:W0:Y:S02]  /*2430*/  @P0 MUFU.RCP R5, R8 ;  /* 0x0000000800050308 */ /* 0x000e240000001000 */
[----:B0-----:R-:W-:-:S04]  /*2440*/  @P0 FFMA R9, R8, R5, -1 ;  /* 0xbf80000008090423 */ /* 0x001fc80000000005 */
[----:B------:R-:W-:-:S04]  /*2450*/  @P0 FADD.FTZ R10, -R9, -RZ ;  /* 0x800000ff090a0221 */ /* 0x000fc80000010100 */
[----:B------:R-:W-:-:S04]  /*2460*/  @P0 FFMA R5, R5, R10, R5 ;  /* 0x0000000a05050223 */ /* 0x000fc80000000005 */
[----:B------:R-:W-:Y:S01]  /*2470*/  @P0 FFMA R7, R5, 1.84467440737095516160e+19, RZ ;  /* 0x5f80000005070823 */ /* 0x000fe200000000ff */
[----:B------:R-:W-:Y:S06]  /*2480*/  BRA `(.L_x_20) ;  /* 0x0000000000887947 */ /* 0x000fec0003800000 */
.L_x_19:
[----:B------:R-:W-:-:S05]  /*2490*/  VIADD R13, R11, 0xffffff03 ;  /* 0xffffff030b0d7836 */ /* 0x000fca0000000000 */
[----:B------:R-:W-:-:S13]  /*24a0*/  ISETP.GT.U32.AND P0, PT, R13, 0x1, PT ;  /* 0x000000010d00780c */ /* 0x000fda0003f04070 */
[----:B------:R-:W-:Y:S05]  /*24b0*/  @P0 BRA `(.L_x_21) ;  /* 0x0000000000780947 */ /* 0x000fea0003800000 */
[----:B------:R-:W-:Y:S01]  /*24c0*/  LOP3.LUT R5, R4, 0x7fffff, RZ, 0xc0, !PT ;  /* 0x007fffff04057812 */ /* 0x000fe200078ec0ff */
[----:B------:R-:W-:-:S03]  /*24d0*/  HFMA2 R10, -RZ, RZ, 0, 1.78813934326171875e-07 ;  /* 0x00000003ff0a7431 */ /* 0x000fc600000001ff */
[----:B------:R-:W-:-:S04]  /*24e0*/  LOP3.LUT R5, R5, 0x3f800000, RZ, 0xfc, !PT ;  /* 0x3f80000005057812 */ /* 0x000fc800078efcff */
[----:B------:R-:W0:Y:S01]  /*24f0*/  MUFU.RCP R8, R5 ;  /* 0x0000000500087308 */ /* 0x000e220000001000 */
[----:B------:R-:W-:Y:S01]  /*2500*/  SHF.L.U32 R10, R10, R13, RZ ;  /* 0x0000000d0a0a7219 */ /* 0x000fe200000006ff */
[----:B0-----:R-:W-:-:S04]  /*2510*/  FFMA R7, R5, R8, -1 ;  /* 0xbf80000005077423 */ /* 0x001fc80000000008 */
[----:B------:R-:W-:-:S04]  /*2520*/  FADD.FTZ R7, -R7, -RZ ;  /* 0x800000ff07077221 */ /* 0x000fc80000010100 */
[CCC-:B------:R-:W-:Y:S01]  /*2530*/  FFMA.RM R9, R8.reuse, R7.reuse, R8.reuse ;  /* 0x0000000708097223 */ /* 0x1c0fe20000004008 */
[----:B------:R-:W-:-:S04]  /*2540*/  FFMA.RP R8, R8, R7, R8 ;  /* 0x0000000708087223 */ /* 0x000fc80000008008 */
[C---:B------:R-:W-:Y:S02]  /*2550*/  LOP3.LUT R7, R9.reuse, 0x7fffff, RZ, 0xc0, !PT ;  /* 0x007fffff09077812 */ /* 0x040fe400078ec0ff */
[----:B------:R-:W-:Y:S02]  /*2560*/  FSETP.NEU.FTZ.AND P0, PT, R9, R8, PT ;  /* 0x000000080900720b */ /* 0x000fe40003f1d000 */
[----:B------:R-:W-:Y:S02]  /*2570*/  LOP3.LUT R7, R7, 0x800000, RZ, 0xfc, !PT ;  /* 0x0080000007077812 */ /* 0x000fe400078efcff */
[----:B------:R-:W-:Y:S02]  /*2580*/  SEL R8, RZ, 0xffffffff, !P0 ;  /* 0xffffffffff087807 */ /* 0x000fe40004000000 */
[----:B------:R-:W-:Y:S02]  /*2590*/  LOP3.LUT R10, R10, R7, RZ, 0xc0, !PT ;  /* 0x000000070a0a7212 */ /* 0x000fe400078ec0ff */
[----:B------:R-:W-:-:S02]  /*25a0*/  IADD3 R8, PT, PT, -R8, RZ, RZ ;  /* 0x000000ff08087210 */ /* 0x000fc40007ffe1ff */
[-C--:B------:R-:W-:Y:S02]  /*25b0*/  SHF.R.U32.HI R10, RZ, R13.reuse, R10 ;  /* 0x0000000dff0a7219 */ /* 0x080fe4000001160a */
[----:B------:R-:W-:Y:S02]  /*25c0*/  LOP3.LUT P1, RZ, R8, R13, R7, 0xf8, !PT ;  /* 0x0000000d08ff7212 */ /* 0x000fe4000782f807 */
[C---:B------:R-:W-:Y:S02]  /*25d0*/  LOP3.LUT P0, RZ, R10.reuse, 0x1, RZ, 0xc0, !PT ;  /* 0x000000010aff7812 */ /* 0x040fe4000780c0ff */
[----:B------:R-:W-:Y:S02]  /*25e0*/  LOP3.LUT P2, RZ, R10, 0x2, RZ, 0xc0, !PT ;  /* 0x000000020aff7812 */ /* 0x000fe4000784c0ff */
[----:B------:R-:W-:Y:S02]  /*25f0*/  IADD3 R8, PT, PT, R11, -0xfc, RZ ;  /* 0xffffff040b087810 */ /* 0x000fe40007ffe0ff */
[----:B------:R-:W-:-:S02]  /*2600*/  PLOP3.LUT P0, PT, P0, P1, P2, 0xe0, 0x0 ;  /* 0x000000000000781c */ /* 0x000fc40000703c20 */
[----:B------:R-:W-:Y:S02]  /*2610*/  LOP3.LUT P1, RZ, R4, 0x7fffff, RZ, 0xc0, !PT ;  /* 0x007fffff04ff7812 */ /* 0x000fe4000782c0ff */
[----:B------:R-:W-:Y:S02]  /*2620*/  SEL R5, RZ, 0x1, !P0 ;  /* 0x00000001ff057807 */ /* 0x000fe40004000000 */
[----:B------:R-:W-:Y:S02]  /*2630*/  SHF.R.U32.HI R7, RZ, R8, R7 ;  /* 0x00000008ff077219 */ /* 0x000fe40000011607 */
[----:B------:R-:W-:-:S04]  /*2640*/  IADD3 R5, PT, PT, -R5, RZ, RZ ;  /* 0x000000ff05057210 */ /* 0x000fc80007ffe1ff */
[----:B------:R-:W-:-:S13]  /*2650*/  ISETP.GE.AND P0, PT, R5, RZ, PT ;  /* 0x000000ff0500720c */ /* 0x000fda0003f06270 */
[----:B------:R-:W-:-:S04]  /*2660*/  @!P0 IADD3 R7, PT, PT, R7, 0x1, RZ ;  /* 0x0000000107078810 */ /* 0x000fc80007ffe0ff */
[----:B------:R-:W-:-:S04]  /*2670*/  @!P1 SHF.L.U32 R7, R7, 0x1, RZ ;  /* 0x0000000107079819 */ /* 0x000fc800000006ff */
[----:B------:R-:W-:Y:S01]  /*2680*/  LOP3.LUT R7, R7, 0x80000000, R4, 0xf8, !PT ;  /* 0x8000000007077812 */ /* 0x000fe200078ef804 */
[----:B------:R-:W-:Y:S06]  /*2690*/  BRA `(.L_x_20) ;  /* 0x0000000000047947 */ /* 0x000fec0003800000 */
.L_x_21:
[----:B------:R0:W1:Y:S02]  /*26a0*/  MUFU.RCP R7, R4 ;  /* 0x0000000400077308 */ /* 0x0000640000001000 */
.L_x_20:
[----:B------:R-:W-:Y:S05]  /*26b0*/  BSYNC.RECONVERGENT B1 ;  /* 0x0000000000017941 */ /* 0x000fea0003800200 */
.L_x_18:
[----:B01----:R-:W-:Y:S01]  /*26c0*/  MOV R4, R7 ;  /* 0x0000000700047202 */ /* 0x003fe20000000f00 */
[----:B------:R-:W-:-:S04]  /*26d0*/  HFMA2 R7, -RZ, RZ, 0, 0 ;  /* 0x00000000ff077431 */ /* 0x000fc800000001ff */
[----:B------:R-:W-:Y:S05]  /*26e0*/  RET.REL.NODEC R6 `(_Z25batchnorm_backward_kernelPKfS0_S0_S0_S0_PfS1_S1_mmf) ;  /* 0xffffffd806447950 */ /* 0x000fea0003c3ffff */
        .weak           $__internal_1_$__cuda_sm20_sqrt_rn_f32_slowpath
        .type           $__internal_1_$__cuda_sm20_sqrt_rn_f32_slowpath,@function
        .size           $__internal_1_$__cuda_sm20_sqrt_rn_f32_slowpath,($__internal_2_$__cuda_sm3x_div_rn_noftz_f32_slowpath - $__internal_1_$__cuda_sm20_sqrt_rn_f32_slowpath)
$__internal_1_$__cuda_sm20_sqrt_rn_f32_slowpath:
[----:B------:R-:W-:-:S13]  /*26f0*/  LOP3.LUT P0, RZ, R4, 0x7fffffff, RZ, 0xc0, !PT ;  /* 0x7fffffff04ff7812 */ /* 0x000fda000780c0ff */
[----:B------:R-:W-:Y:S01]  /*2700*/  @!P0 MOV R5, R4 ;  /* 0x0000000400058202 */ /* 0x000fe20000000f00 */
[----:B------:R-:W-:Y:S06]  /*2710*/  @!P0 BRA `(.L_x_22) ;  /* 0x0000000000408947 */ /* 0x000fec0003800000 */
[----:B------:R-:W-:-:S13]  /*2720*/  FSETP.GEU.FTZ.AND P0, PT, R4, RZ, PT ;  /* 0x000000ff0400720b */ /* 0x000fda0003f1e000 */
[----:B------:R-:W-:Y:S01]  /*2730*/  @!P0 MOV R5, 0x7fffffff ;  /* 0x7fffffff00058802 */ /* 0x000fe20000000f00 */
[----:B------:R-:W-:Y:S06]  /*2740*/  @!P0 BRA `(.L_x_22) ;  /* 0x0000000000348947 */ /* 0x000fec0003800000 */
[----:B------:R-:W-:-:S13]  /*2750*/  FSETP.GTU.FTZ.AND P0, PT, |R4|, +INF , PT ;  /* 0x7f8000000400780b */ /* 0x000fda0003f1c200 */
[----:B------:R-:W-:Y:S01]  /*2760*/  @P0 FADD.FTZ R5, R4, 1 ;  /* 0x3f80000004050421 */ /* 0x000fe20000010000 */
[----:B------:R-:W-:Y:S06]  /*2770*/  @P0 BRA `(.L_x_22) ;  /* 0x0000000000280947 */ /* 0x000fec0003800000 */
[----:B------:R-:W-:-:S13]  /*2780*/  FSETP.NEU.FTZ.AND P0, PT, |R4|, +INF , PT ;  /* 0x7f8000000400780b */ /* 0x000fda0003f1d200 */
[----:B------:R-:W-:-:S04]  /*2790*/  @P0 FFMA R6, R4, 1.84467440737095516160e+19, RZ ;  /* 0x5f80000004060823 */ /* 0x000fc800000000ff */
[----:B------:R-:W0:Y:S02]  /*27a0*/  @P0 MUFU.RSQ R5, R6 ;  /* 0x0000000600050308 */ /* 0x000e240000001400 */
[----:B0-----:R-:W-:Y:S01]  /*27b0*/  @P0 FMUL.FTZ R7, R6, R5 ;  /* 0x0000000506070220 */ /* 0x001fe20000410000 */
[----:B------:R-:W-:Y:S01]  /*27c0*/  @P0 FMUL.FTZ R9, R5, 0.5 ;  /* 0x3f00000005090820 */ /* 0x000fe20000410000 */
[----:B------:R-:W-:Y:S02]  /*27d0*/  @!P0 IMAD.MOV.U32 R5, RZ, RZ, R4 ;  /* 0x000000ffff058224 */ /* 0x000fe400078e0004 */
[----:B------:R-:W-:-:S04]  /*27e0*/  @P0 FADD.FTZ R8, -R7, -RZ ;  /* 0x800000ff07080221 */ /* 0x000fc80000010100 */
[----:B------:R-:W-:-:S04]  /*27f0*/  @P0 FFMA R8, R7, R8, R6 ;  /* 0x0000000807080223 */ /* 0x000fc80000000006 */
[----:B------:R-:W-:-:S04]  /*2800*/  @P0 FFMA R8, R8, R9, R7 ;  /* 0x0000000908080223 */ /* 0x000fc80000000007 */
[----:B------:R-:W-:-:S07]  /*2810*/  @P0 FMUL.FTZ R5, R8, 2.3283064365386962891e-10 ;  /* 0x2f80000008050820 */ /* 0x000fce0000410000 */
.L_x_22:
[----:B------:R-:W-:Y:S01]  /*2820*/  MOV R6, R5 ;  /* 0x0000000500067202 */ /* 0x000fe20000000f00 */
[----:B------:R-:W-:Y:S01]  /*2830*/  HFMA2 R5, -RZ, RZ, 0, 0 ;  /* 0x00000000ff057431 */ /* 0x000fe200000001ff */
[----:B------:R-:W-:-:S04]  /*2840*/  MOV R4, R10 ;  /* 0x0000000a00047202 */ /* 0x000fc80000000f00 */
[----:B------:R-:W-:Y:S05]  /*2850*/  RET.REL.NODEC R4 `(_Z25batchnorm_backward_kernelPKfS0_S0_S0_S0_PfS1_S1_mmf) ;  /* 0xffffffd404e87950 */ /* 0x000fea0003c3ffff */
        .weak           $__internal_2_$__cuda_sm3x_div_rn_noftz_f32_slowpath
        .type           $__internal_2_$__cuda_sm3x_div_rn_noftz_f32_slowpath,@function
        .size           $__internal_2_$__cuda_sm3x_div_rn_noftz_f32_slowpath,(.L_x_222 - $__internal_2_$__cuda_sm3x_div_rn_noftz_f32_slowpath)
$__internal_2_$__cuda_sm3x_div_rn_noftz_f32_slowpath:
[----:B------:R-:W-:Y:S01]  /*2860*/  SHF.R.U32.HI R10, RZ, 0x17, R6 ;  /* 0x00000017ff0a7819 */ /* 0x000fe20000011606 */
[----:B------:R-:W-:Y:S01]  /*2870*/  BSSY.RECONVERGENT B1, `(.L_x_23) ;  /* 0x0000064000017945 */ /* 0x000fe20003800200 */
[----:B------:R-:W-:Y:S02]  /*2880*/  SHF.R.U32.HI R3, RZ, 0x17, R5 ;  /* 0x00000017ff037819 */ /* 0x000fe40000011605 */
[----:B------:R-:W-:Y:S02]  /*2890*/  LOP3.LUT R10, R10, 0xff, RZ, 0xc0, !PT ;  /* 0x000000ff0a0a7812 */ /* 0x000fe400078ec0ff */
[----:B------:R-:W-:Y:S02]  /*28a0*/  LOP3.LUT R11, R3, 0xff, RZ, 0xc0, !PT ;  /* 0x000000ff030b7812 */ /* 0x000fe400078ec0ff */
[----:B------:R-:W-:Y:S02]  /*28b0*/  IADD3 R13, PT, PT, R10, -0x1, RZ ;  /* 0xffffffff0a0d7810 */ /* 0x000fe40007ffe0ff */
[----:B------:R-:W-:-:S02]  /*28c0*/  IADD3 R14, PT, PT, R11, -0x1, RZ ;  /* 0xffffffff0b0e7810 */ /* 0x000fc40007ffe0ff */
[----:B------:R-:W-:Y:S02]  /*28d0*/  ISETP.GT.U32.AND P1, PT, R13, 0xfd, PT ;  /* 0x000000fd0d00780c */ /* 0x000fe40003f24070 */
[----:B------:R-:W-:Y:S02]  /*28e0*/  MOV R12, R6 ;  /* 0x00000006000c7202 */ /* 0x000fe40000000f00 */
[----:B------:R-:W-:-:S13]  /*28f0*/  ISETP.GT.U32.OR P1, PT, R14, 0xfd, P1 ;  /* 0x000000fd0e00780c */ /* 0x000fda0000f24470 */
[----:B------:R-:W-:Y:S01]  /*2900*/  @!P1 MOV R7, RZ ;  /* 0x000000ff00079202 */ /* 0x000fe20000000f00 */
[----:B------:R-:W-:Y:S06]  /*2910*/  @!P1 BRA `(.L_x_24) ;  /* 0x0000000000609947 */ /* 0x000fec0003800000 */
[----:B------:R-:W-:Y:S02]  /*2920*/  FSETP.GTU.FTZ.AND P2, PT, |R6|, +INF , PT ;  /* 0x7f8000000600780b */ /* 0x000fe40003f5c200 */
[----:B------:R-:W-:Y:S02]  /*2930*/  FSETP.GTU.FTZ.AND P1, PT, |R5|, +INF , PT ;  /* 0x7f8000000500780b */ /* 0x000fe40003f3c200 */
[----:B------:R-:W-:Y:S02]  /*2940*/  MOV R3, R5 ;  /* 0x0000000500037202 */ /* 0x000fe40000000f00 */
[----:B------:R-:W-:-:S13]  /*2950*/  PLOP3.LUT P1, PT, P1, P2, PT, 0xf8, 0x8f ;  /* 0x00000000008f781c */ /* 0x000fda0000f25f70 */
[----:B------:R-:W-:Y:S05]  /*2960*/  @P1 BRA `(.L_x_25) ;  /* 0x00000004004c1947 */ /* 0x000fea0003800000 */
[----:B------:R-:W-:-:S13]  /*2970*/  LOP3.LUT P1, RZ, R12, 0x7fffffff, R5, 0xc8, !PT ;  /* 0x7fffffff0cff7812 */ /* 0x000fda000782c805 */
[----:B------:R-:W-:Y:S05]  /*2980*/  @!P1 BRA `(.L_x_26) ;  /* 0x00000004003c9947 */ /* 0x000fea0003800000 */
[C---:B------:R-:W-:Y:S02]  /*2990*/  FSETP.NEU.FTZ.AND P3, PT, |R3|.reuse, +INF , PT ;  /* 0x7f8000000300780b */ /* 0x040fe40003f7d200 */
[----:B------:R-:W-:Y:S02]  /*29a0*/  FSETP.NEU.FTZ.AND P2, PT, |R6|, +INF , PT ;  /* 0x7f8000000600780b */ /* 0x000fe40003f5d200 */
[----:B------:R-:W-:-:S11]  /*29b0*/  FSETP.NEU.FTZ.AND P1, PT, |R3|, +INF , PT ;  /* 0x7f8000000300780b */ /* 0x000fd60003f3d200 */
[----:B------:R-:W-:Y:S05]  /*29c0*/  @!P2 BRA !P3, `(.L_x_26) ;  /* 0x00000004002ca947 */ /* 0x000fea0005800000 */
[----:B------:R-:W-:-:S04]  /*29d0*/  LOP3.LUT P3, RZ, R5, 0x7fffffff, RZ, 0xc0, !PT ;  /* 0x7fffffff05ff7812 */ /* 0x000fc8000786c0ff */
[----:B------:R-:W-:-:S13]  /*29e0*/  PLOP3.LUT P2, PT, P2, P3, PT, 0x2f, 0xf2 ;  /* 0x0000000000f2781c */ /* 0x000fda0001746577 */
[----:B------:R-:W-:Y:S05]  /*29f0*/  @P2 BRA `(.L_x_27) ;  /* 0x0000000400182947 */ /* 0x000fea0003800000 */
[----:B------:R-:W-:-:S04]  /*2a00*/  LOP3.LUT P2, RZ, R12, 0x7fffffff, RZ, 0xc0, !PT ;  /* 0x7fffffff0cff7812 */ /* 0x000fc8000784c0ff */
[----:B------:R-:W-:-:S13]  /*2a10*/  PLOP3.LUT P1, PT, P1, P2, PT, 0x2f, 0xf2 ;  /* 0x0000000000f2781c */ /* 0x000fda0000f24577 */
[----:B------:R-:W-:Y:S05]  /*2a20*/  @P1 BRA `(.L_x_28) ;  /* 0x0000000400001947 */ /* 0x000fea0003800000 */
[----:B------:R-:W-:Y:S02]  /*2a30*/  ISETP.GE.AND P1, PT, R14, RZ, PT ;  /* 0x000000ff0e00720c */ /* 0x000fe40003f26270 */
[----:B------:R-:W-:-:S11]  /*2a40*/  ISETP.GE.AND P2, PT, R13, RZ, PT ;  /* 0x000000ff0d00720c */ /* 0x000fd60003f46270 */
[----:B------:R-:W-:Y:S01]  /*2a50*/  @P1 MOV R7, RZ ;  /* 0x000000ff00071202 */ /* 0x000fe20000000f00 */
[----:B------:R-:W-:Y:S01]  /*2a60*/  @!P1 FFMA R5, R3, 1.84467440737095516160e+19, RZ ;  /* 0x5f80000003059823 */ /* 0x000fe200000000ff */
[----:B------:R-:W-:Y:S01]  /*2a70*/  @!P1 MOV R7, 0xffffffc0 ;  /* 0xffffffc000079802 */ /* 0x000fe20000000f00 */
[----:B------:R-:W-:-:S04]  /*2a80*/  @!P2 FFMA R12, R6, 1.84467440737095516160e+19, RZ ;  /* 0x5f800000060ca823 */ /* 0x000fc800000000ff */
[----:B------:R-:W-:-:S07]  /*2a90*/  @!P2 VIADD R7, R7, 0x40 ;  /* 0x000000400707a836 */ /* 0x000fce0000000000 */
.L_x_24:
[----:B------:R-:W-:Y:S01]  /*2aa0*/  LEA R3, R10, 0xc0800000, 0x17 ;  /* 0xc08000000a037811 */ /* 0x000fe200078eb8ff */
[----:B------:R-:W-:Y:S01]  /*2ab0*/  BSSY.RECONVERGENT B2, `(.L_x_29) ;  /* 0x0000036000027945 */ /* 0x000fe20003800200 */
[----:B------:R-:W-:Y:S02]  /*2ac0*/  IADD3 R11, PT, PT, R11, -0x7f, RZ ;  /* 0xffffff810b0b7810 */ /* 0x000fe40007ffe0ff */
[----:B------:R-:W-:Y:S02]  /*2ad0*/  IADD3 R12, PT, PT, -R3, R12, RZ ;  /* 0x0000000c030c7210 */ /* 0x000fe40007ffe1ff */
[C---:B------:R-:W-:Y:S01]  /*2ae0*/  IADD3 R10, PT, PT, R11.reuse, 0x7f, -R10 ;  /* 0x0000007f0b0a7810 */ /* 0x040fe20007ffe80a */
[----:B------:R-:W-:Y:S01]  /*2af0*/  IMAD R3, R11, -0x800000, R5 ;  /* 0xff8000000b037824 */ /* 0x000fe200078e0205 */
[----:B------:R-:W0:Y:S01]  /*2b00*/  MUFU.RCP R13, R12 ;  /* 0x0000000c000d7308 */ /* 0x000e220000001000 */
[----:B------:R-:W-:Y:S01]  /*2b10*/  FADD.FTZ R14, -R12, -RZ ;  /* 0x800000ff0c0e7221 */ /* 0x000fe20000010100 */
[----:B------:R-:W-:-:S03]  /*2b20*/  IADD3 R10, PT, PT, R10, R7, RZ ;  /* 0x000000070a0a7210 */ /* 0x000fc60007ffe0ff */
[----:B0-----:R-:W-:-:S04]  /*2b30*/  FFMA R16, R13, R14, 1 ;  /* 0x3f8000000d107423 */ /* 0x001fc8000000000e */
[----:B------:R-:W-:-:S04]  /*2b40*/  FFMA R18, R13, R16, R13 ;  /* 0x000000100d127223 */ /* 0x000fc8000000000d */
[----:B------:R-:W-:-:S04]  /*2b50*/  FFMA R5, R3, R18, RZ ;  /* 0x0000001203057223 */ /* 0x000fc800000000ff */
[----:B------:R-:W-:-:S04]  /*2b60*/  FFMA R16, R14, R5, R3 ;  /* 0x000000050e107223 */ /* 0x000fc80000000003 */
[----:B------:R-:W-:-:S04]  /*2b70*/  FFMA R13, R18, R16, R5 ;  /* 0x00000010120d7223 */ /* 0x000fc80000000005 */
[----:B------:R-:W-:-:S04]  /*2b80*/  FFMA R14, R14, R13, R3 ;  /* 0x0000000d0e0e7223 */ /* 0x000fc80000000003 */
[----:B------:R-:W-:-:S05]  /*2b90*/  FFMA R3, R18, R14, R13 ;  /* 0x0000000e12037223 */ /* 0x000fca000000000d */
[----:B------:R-:W-:-:S04]  /*2ba0*/  SHF.R.U32.HI R5, RZ, 0x17, R3 ;  /* 0x00000017ff057819 */ /* 0x000fc80000011603 */
[----:B------:R-:W-:-:S04]  /*2bb0*/  LOP3.LUT R5, R5, 0xff, RZ, 0xc0, !PT ;  /* 0x000000ff05057812 */ /* 0x000fc800078ec0ff */
[----:B------:R-:W-:-:S04]  /*2bc0*/  IADD3 R11, PT, PT, R5, R10, RZ ;  /* 0x0000000a050b7210 */ /* 0x000fc80007ffe0ff */
[----:B------:R-:W-:-:S04]  /*2bd0*/  IADD3 R5, PT, PT, R11, -0x1, RZ ;  /* 0xffffffff0b057810 */ /* 0x000fc80007ffe0ff */
[----:B------:R-:W-:-:S13]  /*2be0*/  ISETP.GE.U32.AND P1, PT, R5, 0xfe, PT ;  /* 0x000000fe0500780c */ /* 0x000fda0003f26070 */
[----:B------:R-:W-:Y:S05]  /*2bf0*/  @!P1 BRA `(.L_x_30) ;  /* 0x0000000000809947 */ /* 0x000fea0003800000 */
[----:B------:R-:W-:-:S13]  /*2c00*/  ISETP.GT.AND P1, PT, R11, 0xfe, PT ;  /* 0x000000fe0b00780c */ /* 0x000fda0003f24270 */
[----:B------:R-:W-:Y:S05]  /*2c10*/  @P1 BRA `(.L_x_31) ;  /* 0x00000000006c1947 */ /* 0x000fea0003800000 */
[----:B------:R-:W-:-:S13]  /*2c20*/  ISETP.GE.AND P1, PT, R11, 0x1, PT ;  /* 0x000000010b00780c */ /* 0x000fda0003f26270 */
[----:B------:R-:W-:Y:S05]  /*2c30*/  @P1 BRA `(.L_x_32) ;  /* 0x0000000000741947 */ /* 0x000fea0003800000 */
[----:B------:R-:W-:Y:S02]  /*2c40*/  ISETP.GE.AND P1, PT, R11, -0x18, PT ;  /* 0xffffffe80b00780c */ /* 0x000fe40003f26270 */
[----:B------:R-:W-:-:S11]  /*2c50*/  LOP3.LUT R3, R3, 0x80000000, RZ, 0xc0, !PT ;  /* 0x8000000003037812 */ /* 0x000fd600078ec0ff */
[----:B------:R-:W-:Y:S05]  /*2c60*/  @!P1 BRA `(.L_x_32) ;  /* 0x0000000000689947 */ /* 0x000fea0003800000 */
[CCC-:B------:R-:W-:Y:S01]  /*2c70*/  FFMA.RZ R5, R18.reuse, R14.reuse, R13.reuse ;  /* 0x0000000e12057223 */ /* 0x1c0fe2000000c00d */
[C---:B------:R-:W-:Y:S01]  /*2c80*/  IADD3 R12, PT, PT, R11.reuse, 0x20, RZ ;  /* 0x000000200b0c7810 */ /* 0x040fe20007ffe0ff */
[CCC-:B------:R-:W-:Y:S01]  /*2c90*/  FFMA.RM R10, R18.reuse, R14.reuse, R13.reuse ;  /* 0x0000000e120a7223 */ /* 0x1c0fe2000000400d */
[----:B------:R-:W-:Y:S02]  /*2ca0*/  ISETP.NE.AND P3, PT, R11, RZ, PT ;  /* 0x000000ff0b00720c */ /* 0x000fe40003f65270 */
[----:B------:R-:W-:Y:S01]  /*2cb0*/  LOP3.LUT R7, R5, 0x7fffff, RZ, 0xc0, !PT ;  /* 0x007fffff05077812 */ /* 0x000fe200078ec0ff */
[----:B------:R-:W-:Y:S01]  /*2cc0*/  FFMA.RP R5, R18, R14, R13 ;  /* 0x0000000e12057223 */ /* 0x000fe2000000800d */
[----:B------:R-:W-:Y:S02]  /*2cd0*/  ISETP.NE.AND P2, PT, R11, RZ, PT ;  /* 0x000000ff0b00720c */ /* 0x000fe40003f45270 */
[----:B------:R-:W-:Y:S02]  /*2ce0*/  LOP3.LUT R7, R7, 0x800000, RZ, 0xfc, !PT ;  /* 0x0080000007077812 */ /* 0x000fe400078efcff */
[----:B------:R-:W-:-:S02]  /*2cf0*/  IADD3 R11, PT, PT, -R11, RZ, RZ ;  /* 0x000000ff0b0b7210 */ /* 0x000fc40007ffe1ff */
[----:B------:R-:W-:Y:S02]  /*2d00*/  SHF.L.U32 R12, R7, R12, RZ ;  /* 0x0000000c070c7219 */ /* 0x000fe400000006ff */
[----:B------:R-:W-:Y:S02]  /*2d10*/  FSETP.NEU.FTZ.AND P1, PT, R5, R10, PT ;  /* 0x0000000a0500720b */ /* 0x000fe40003f3d000 */
[----:B------:R-:W-:Y:S02]  /*2d20*/  SEL R10, R11, RZ, P3 ;  /* 0x000000ff0b0a7207 */ /* 0x000fe40001800000 */
[----:B------:R-:W-:Y:S02]  /*2d30*/  ISETP.NE.AND P2, PT, R12, RZ, P2 ;  /* 0x000000ff0c00720c */ /* 0x000fe40001745270 */
[----:B------:R-:W-:Y:S02]  /*2d40*/  SHF.R.U32.HI R10, RZ, R10, R7 ;  /* 0x0000000aff0a7219 */ /* 0x000fe40000011607 */
[----:B------:R-:W-:-:S02]  /*2d50*/  PLOP3.LUT P1, PT, P1, P2, PT, 0xf8, 0x8f ;  /* 0x00000000008f781c */ /* 0x000fc40000f25f70 */
[----:B------:R-:W-:Y:S02]  /*2d60*/  SHF.R.U32.HI R12, RZ, 0x1, R10 ;  /* 0x00000001ff0c7819 */ /* 0x000fe4000001160a */
[----:B------:R-:W-:-:S04]  /*2d70*/  SEL R5, RZ, 0x1, !P1 ;  /* 0x00000001ff057807 */ /* 0x000fc80004800000 */
[----:B------:R-:W-:-:S04]  /*2d80*/  LOP3.LUT R5, R5, 0x1, R12, 0xf8, !PT ;  /* 0x0000000105057812 */ /* 0x000fc800078ef80c */
[----:B------:R-:W-:-:S04]  /*2d90*/  LOP3.LUT R5, R5, R10, RZ, 0xc0, !PT ;  /* 0x0000000a05057212 */ /* 0x000fc800078ec0ff */
[----:B------:R-:W-:-:S04]  /*2da0*/  IADD3 R12, PT, PT, R12, R5, RZ ;  /* 0x000000050c0c7210 */ /* 0x000fc80007ffe0ff */
[----:B------:R-:W-:Y:S01]  /*2db0*/  LOP3.LUT R3, R12, R3, RZ, 0xfc, !PT ;  /* 0x000000030c037212 */ /* 0x000fe200078efcff */
[----:B------:R-:W-:Y:S06]  /*2dc0*/  BRA `(.L_x_32) ;  /* 0x0000000000107947 */ /* 0x000fec0003800000 */
.L_x_31:
[----:B------:R-:W-:-:S04]  /*2dd0*/  LOP3.LUT R3, R3, 0x80000000, RZ, 0xc0, !PT ;  /* 0x8000000003037812 */ /* 0x000fc800078ec0ff */
[----:B------:R-:W-:Y:S01]  /*2de0*/  LOP3.LUT R3, R3, 0x7f800000, RZ, 0xfc, !PT ;  /* 0x7f80000003037812 */ /* 0x000fe200078efcff */
[----:B------:R-:W-:Y:S06]  /*2df0*/  BRA `(.L_x_32) ;  /* 0x0000000000047947 */ /* 0x000fec0003800000 */
.L_x_30:
[----:B------:R-:W-:-:S07]  /*2e00*/  LEA R3, R10, R3, 0x17 ;  /* 0x000000030a037211 */ /* 0x000fce00078eb8ff */
.L_x_32:
[----:B------:R-:W-:Y:S05]  /*2e10*/  BSYNC.RECONVERGENT B2 ;  /* 0x0000000000027941 */ /* 0x000fea0003800200 */
.L_x_29:
[----:B------:R-:W-:Y:S05]  /*2e20*/  BRA `(.L_x_33) ;  /* 0x0000000000207947 */ /* 0x000fea0003800000 */
.L_x_28:
[----:B------:R-:W-:-:S04]  /*2e30*/  LOP3.LUT R3, R12, 0x80000000, R5, 0x48, !PT ;  /* 0x800000000c037812 */ /* 0x000fc800078e4805 */
[----:B------:R-:W-:Y:S01]  /*2e40*/  LOP3.LUT R3, R3, 0x7f800000, RZ, 0xfc, !PT ;  /* 0x7f80000003037812 */ /* 0x000fe200078efcff */
[----:B------:R-:W-:Y:S06]  /*2e50*/  BRA `(.L_x_33) ;  /* 0x0000000000147947 */ /* 0x000fec0003800000 */
.L_x_27:
[----:B------:R-:W-:Y:S01]  /*2e60*/  LOP3.LUT R3, R12, 0x80000000, R5, 0x48, !PT ;  /* 0x800000000c037812 */ /* 0x000fe200078e4805 */
[----:B------:R-:W-:Y:S06]  /*2e70*/  BRA `(.L_x_33) ;  /* 0x00000000000c7947 */ /* 0x000fec0003800000 */
.L_x_26:
[----:B------:R-:W0:Y:S01]  /*2e80*/  MUFU.RSQ R3, -QNAN ;  /* 0xffc0000000037908 */ /* 0x000e220000001400 */
[----:B------:R-:W-:Y:S05]  /*2e90*/  BRA `(.L_x_33) ;  /* 0x0000000000047947 */ /* 0x000fea0003800000 */
.L_x_25:
[----:B------:R-:W-:-:S07]  /*2ea0*/  FADD.FTZ R3, R3, R6 ;  /* 0x0000000603037221 */ /* 0x000fce0000010000 */
.L_x_33:
[----:B------:R-:W-:Y:S05]  /*2eb0*/  BSYNC.RECONVERGENT B1 ;  /* 0x0000000000017941 */ /* 0x000fea0003800200 */
.L_x_23:
[----:B------:R-:W-:Y:S01]  /*2ec0*/  HFMA2 R11, -RZ, RZ, 0, 0 ;  /* 0x00000000ff0b7431 */ /* 0x000fe200000001ff */
[----:B------:R-:W-:-:S04]  /*2ed0*/  MOV R10, R8 ;  /* 0x00000008000a7202 */ /* 0x000fc80000000f00 */
[----:B0-----:R-:W-:Y:S05]  /*2ee0*/  RET.REL.NODEC R10 `(_Z25batchnorm_backward_kernelPKfS0_S0_S0_S0_PfS1_S1_mmf) ;  /* 0xffffffd00a447950 */ /* 0x001fea0003c3ffff */
.L_x_34:
[----:B------:R-:W-:-:S00]  /*2ef0*/  BRA `(.L_x_34) ;  /* 0xfffffffc00fc7947 */ /* 0x000fc0000383ffff */
[----:B------:R-:W-:-:S00]  /*2f00*/  NOP ;  /* 0x0000000000007918 */ /* 0x000fc00000000000 */
[----:B------:R-:W-:-:S00]  /*2f10*/  NOP ;  /* 0x0000000000007918 */ /* 0x000fc00000000000 */
[----:B------:R-:W-:-:S00]  /*2f20*/  NOP ;  /* 0x0000000000007918 */ /* 0x000fc00000000000 */
[----:B------:R-:W-:-:S00]  /*2f30*/  NOP ;  /* 0x0000000000007918 */ /* 0x000fc00000000000 */
[----:B------:R-:W-:-:S00]  /*2f40*/  NOP ;  /* 0x0000000000007918 */ /* 0x000fc00000000000 */
[----:B------:R-:W-:-:S00]  /*2f50*/  NOP ;  /* 0x0000000000007918 */ /* 0x000fc00000000000 */
[----:B------:R-:W-:-:S00]  /*2f60*/  NOP ;  /* 0x0000000000007918 */ /* 0x000fc00000000000 */
[----:B------:R-:W-:-:S00]  /*2f70*/  NOP ;  /* 0x0000000000007918 */ /* 0x000fc00000000000 */
.L_x_222:


//--------------------- .text._Z24batchnorm_forward_kernelPKfS0_S0_S0_S0_Pfmmf --------------------------
	.section	.text._Z24batchnorm_forward_kernelPKfS0_S0_S0_S0_Pfmmf,"ax",@progbits
	.align	128
        .global         _Z24batchnorm_forward_kernelPKfS0_S0_S0_S0_Pfmmf
        .type           _Z24batchnorm_forward_kernelPKfS0_S0_S0_S0_Pfmmf,@function
        .size           _Z24batchnorm_forward_kernelPKfS0_S0_S0_S0_Pfmmf,(.L_x_224 - _Z24batchnorm_forward_kernelPKfS0_S0_S0_S0_Pfmmf)
        .other          _Z24batchnorm_forward_kernelPKfS0_S0_S0_S0_Pfmmf,@"STO_CUDA_ENTRY STV_DEFAULT"
_Z24batchnorm_forward_kernelPKfS0_S0_S0_S0_Pfmmf:
.text._Z24batchnorm_forward_kernelPKfS0_S0_S0_S0_Pfmmf:
[----:B------:R-:W-:Y:S01]  /*0000*/  LDC R1, c[0x0][0x37c] ;  /* 0x0000df00ff017b82 */ /* 0x000fe20000000800 */
[----:B------:R-:W0:Y:S07]  /*0010*/  S2R R0, SR_TID.X ;  /* 0x0000000000007919 */ /* 0x000e2e0000002100 */
[----:B------:R-:W0:Y:S08]  /*0020*/  S2UR UR4, SR_CTAID.Y ;  /* 0x00000000000479c3 */ /* 0x000e300000002600 */
[----:B------:R-:W0:Y:S08]  /*0030*/  LDC R7, c[0x0][0x360] ;  /* 0x0000d800ff077b82 */ /* 0x000e300000000800 */
[----:B------:R-:W1:Y:S08]  /*0040*/  LDC.64 R4, c[0x0][0x3b8] ;  /* 0x0000ee00ff047b82 */ /* 0x000e700000000a00 */
[----:B------:R-:W2:Y:S08]  /*0050*/  S2UR UR6, SR_CTAID.X ;  /* 0x00000000000679c3 */ /* 0x000eb00000002500 */
[----:B------:R-:W2:Y:S01]  /*0060*/  LDC.64 R2, c[0x0][0x3b0] ;  /* 0x0000ec00ff027b82 */ /* 0x000ea20000000a00 */
[----:B0-----:R-:W-:-:S05]  /*0070*/  IMAD R7, R7, UR4, R0 ;  /* 0x0000000407077c24 */ /* 0x001fca000f8e0200 */
[----:B-1----:R-:W-:-:S04]  /*0080*/  ISETP.GE.U32.AND P0, PT, R7, R4, PT ;  /* 0x000000040700720c */ /* 0x002fc80003f06070 */
[----:B------:R-:W-:Y:S02]  /*0090*/  ISETP.GE.U32.AND.EX P0, PT, RZ, R5, PT, P0 ;  /* 0x00000005ff00720c */ /* 0x000fe40003f06100 */
[----:B--2---:R-:W-:-:S04]  /*00a0*/  ISETP.LE.U32.AND P1, PT, R2, UR6, PT ;  /* 0x0000000602007c0c */ /* 0x004fc8000bf23070 */
[----:B------:R-:W-:-:S13]  /*00b0*/  ISETP.GE.U32.OR.EX P0, PT, RZ, R3, P0, P1 ;  /* 0x00000003ff00720c */ /* 0x000fda0000706510 */
[----:B------:R-:W-:Y:S05]  /*00c0*/  @P0 EXIT ;  /* 0x000000000000094d */ /* 0x000fea0003800000 */
[----:B------:R-:W0:Y:S01]  /*00d0*/  LDCU.64 UR10, c[0x0][0x3a0] ;  /* 0x00007400ff0a77ac */ /* 0x000e220008000a00 */
[----:B------:R-:W-:Y:S01]  /*00e0*/  IMAD.SHL.U32 R5, R7, 0x4, RZ ;  /* 0x0000000407057824 */ /* 0x000fe200078e00ff */
[----:B------:R-:W-:Y:S01]  /*00f0*/  SHF.R.U32.HI R10, RZ, 0x1e, R7 ;  /* 0x0000001eff0a7819 */ /* 0x000fe20000011607 */
[----:B------:R-:W1:Y:S01]  /*0100*/  LDC.64 R2, c[0x0][0x380] ;  /* 0x0000e000ff027b82 */ /* 0x000e620000000a00 */
[----:B------:R-:W2:Y:S01]  /*0110*/  LDCU.64 UR4, c[0x0][0x358] ;  /* 0x00006b00ff0477ac */ /* 0x000ea20008000a00 */
[----:B------:R-:W3:Y:S01]  /*0120*/  LDCU.64 UR8, c[0x0][0x398] ;  /* 0x00007300ff0877ac */ /* 0x000ee20008000a00 */
[----:B0-----:R-:W-:-:S04]  /*0130*/  IADD3 R8, P0, PT, R5, UR10, RZ ;  /* 0x0000000a05087c10 */ /* 0x001fc8000ff1e0ff */
[----:B------:R-:W-:-:S05]  /*0140*/  IADD3.X R9, PT, PT, R10, UR11, RZ, P0, !PT ;  /* 0x0000000b0a097c10 */ /* 0x000fca00087fe4ff */
[----:B--2---:R-:W2:Y:S01]  /*0150*/  LDG.E R8, desc[UR4][R8.64] ;  /* 0x0000000408087981 */ /* 0x004ea2000c1e1900 */
[----:B---3--:R-:W-:Y:S01]  /*0160*/  IADD3 R6, P0, PT, R5, UR8, RZ ;  /* 0x0000000805067c10 */ /* 0x008fe2000ff1e0ff */
[----:B------:R-:W-:Y:S01]  /*0170*/  IMAD R4, R4, UR6, R7 ;  /* 0x0000000604047c24 */ /* 0x000fe2000f8e0207 */
[----:B------:R-:W2:Y:S02]  /*0180*/  LDCU UR6, c[0x0][0x3c0] ;  /* 0x00007800ff0677ac */ /* 0x000ea40008000800 */
[----:B------:R-:W-:Y:S01]  /*0190*/  IADD3.X R7, PT, PT, R10, UR9, RZ, P0, !PT ;  /* 0x000000090a077c10 */ /* 0x000fe200087fe4ff */
[----:B-1----:R-:W-:-:S05]  /*01a0*/  IMAD.WIDE R2, R4, 0x4, R2 ;  /* 0x0000000404027825 */ /* 0x002fca00078e0202 */
[----:B------:R2:W3:Y:S04]  /*01b0*/  LDG.E R0, desc[UR4][R2.64] ;  /* 0x0000000402007981 */ /* 0x0004e8000c1e1900 */
[----:B------:R-:W3:Y:S01]  /*01c0*/  LDG.E R7, desc[UR4][R6.64] ;  /* 0x0000000406077981 */ /* 0x000ee2000c1e1900 */
[----:B------:R-:W-:Y:S01]  /*01d0*/  BSSY.RECONVERGENT B0, `(.L_x_35) ;  /* 0x000000f000007945 */ /* 0x000fe20003800200 */
[----:B--2---:R-:W-:-:S04]  /*01e0*/  FADD R2, R8, UR6 ;  /* 0x0000000608027e21 */ /* 0x004fc80008000000 */
[----:B------:R-:W-:Y:S01]  /*01f0*/  VIADD R12, R2, 0xf3000000 ;  /* 0xf3000000020c7836 */ /* 0x000fe20000000000 */
[----:B------:R0:W1:Y:S04]  /*0200*/  MUFU.RSQ R11, R2 ;  /* 0x00000002000b7308 */ /* 0x0000680000001400 */
[----:B------:R-:W-:Y:S01]  /*0210*/  ISETP.GT.U32.AND P0, PT, R12, 0x727fffff, PT ;  /* 0x727fffff0c00780c */ /* 0x000fe20003f04070 */
[----:B---3--:R-:W-:-:S12]  /*0220*/  FADD R0, R0, -R7 ;  /* 0x8000000700007221 */ /* 0x008fd80000000000 */
[----:B01----:R-:W-:Y:S05]  /*0230*/  @!P0 BRA `(.L_x_36) ;  /* 0x0000000000108947 */ /* 0x003fea0003800000 */
[----:B------:R-:W-:-:S07]  /*0240*/  MOV R11, 0x260 ;  /* 0x00000260000b7802 */ /* 0x000fce0000000f00 */
[----:B------:R-:W-:Y:S05]  /*0250*/  CALL.REL.NOINC `($__internal_3_$__cuda_sm20_sqrt_rn_f32_slowpath) ;  /* 0x0000000000847944 */ /* 0x000fea0003c00000 */
[----:B------:R-:W-:Y:S01]  /*0260*/  IMAD.MOV.U32 R3, RZ, RZ, R6 ;  /* 0x000000ffff037224 */ /* 0x000fe200078e0006 */
[----:B------:R-:W-:Y:S06]  /*0270*/  BRA `(.L_x_37) ;  /* 0x0000000000107947 */ /* 0x000fec0003800000 */
.L_x_36:
[----:B------:R-:W-:Y:S01]  /*0280*/  FMUL.FTZ R3, R2, R11 ;  /* 0x0000000b02037220 */ /* 0x000fe20000410000 */
[----:B------:R-:W-:-:S03]  /*0290*/  FMUL.FTZ R11, R11, 0.5 ;  /* 0x3f0000000b0b7820 */ /* 0x000fc60000410000 */
[----:B------:R-:W-:-:S04]  /*02a0*/  FFMA R2, -R3, R3, R2 ;  /* 0x0000000303027223 */ /* 0x000fc80000000102 */
[----:B------:R-:W-:-:S07]  /*02b0*/  FFMA R3, R2, R11, R3 ;  /* 0x0000000b02037223 */ /* 0x000fce0000000003 */
.L_x_37:
[----:B------:R-:W-:Y:S05]  /*02c0*/  BSYNC.RECONVERGENT B0 ;  /* 0x0000000000007941 */ /* 0x000fea0003800200 */
.L_x_35:
[----:B------:R-:W0:Y:S01]  /*02d0*/  MUFU.RCP R2, R3 ;  /* 0x0000000300027308 */ /* 0x000e220000001000 */
[----:B------:R-:W-:Y:S07]  /*02e0*/  BSSY.RECONVERGENT B0, `(.L_x_38) ;  /* 0x000000b000007945 */ /* 0x000fee0003800200 */
[----:B------:R-:W1:Y:S01]  /*02f0*/  FCHK P0, R0, R3 ;  /* 0x0000000300007302 */ /* 0x000e620000000000 */
[----:B0-----:R-:W-:-:S04]  /*0300*/  FFMA R7, R2, -R3, 1 ;  /* 0x3f80000002077423 */ /* 0x001fc80000000803 */
[----:B------:R-:W-:-:S04]  /*0310*/  FFMA R7, R2, R7, R2 ;  /* 0x0000000702077223 */ /* 0x000fc80000000002 */
[----:B------:R-:W-:-:S04]  /*0320*/  FFMA R2, R0, R7, RZ ;  /* 0x0000000700027223 */ /* 0x000fc800000000ff */
[----:B------:R-:W-:-:S04]  /*0330*/  FFMA R6, R2, -R3, R0 ;  /* 0x8000000302067223 */ /* 0x000fc80000000000 */
[----:B------:R-:W-:Y:S01]  /*0340*/  FFMA R11, R7, R6, R2 ;  /* 0x00000006070b7223 */ /* 0x000fe20000000002 */
[----:B-1----:R-:W-:Y:S06]  /*0350*/  @!P0 BRA `(.L_x_39) ;  /* 0x00000000000c8947 */ /* 0x002fec0003800000 */
[----:B------:R-:W-:-:S07]  /*0360*/  MOV R2, 0x380 ;  /* 0x0000038000027802 */ /* 0x000fce0000000f00 */
[----:B------:R-:W-:Y:S05]  /*0370*/  CALL.REL.NOINC `($__internal_4_$__cuda_sm3x_div_rn_noftz_f32_slowpath) ;  /* 0x0000000000987944 */ /* 0x000fea0003c00000 */
[----:B------:R-:W-:-:S07]  /*0380*/  IMAD.MOV.U32 R11, RZ, RZ, R0 ;  /* 0x000000ffff0b7224 */ /* 0x000fce00078e0000 */
.L_x_39:
[----:B------:R-:W-:Y:S05]  /*0390*/  BSYNC.RECONVERGENT B0 ;  /* 0x0000000000007941 */ /* 0x000fea0003800200 */
.L_x_38:
[----:B------:R-:W0:Y:S01]  /*03a0*/  LDCU.64 UR8, c[0x0][0x390] ;  /* 0x00007200ff0877ac */ /* 0x000e220008000a00 */
[----:B------:R-:W1:Y:S01]  /*03b0*/  LDC.64 R8, c[0x0][0x3a8] ;  /* 0x0000ea00ff087b82 */ /* 0x000e620000000a00 */
[----:B------:R-:W2:Y:S01]  /*03c0*/  LDCU.64 UR6, c[0x0][0x388] ;  /* 0x00007100ff0677ac */ /* 0x000ea20008000a00 */
[C---:B0-----:R-:W-:Y:S02]  /*03d0*/  IADD3 R6, P1, PT, R5.reuse, UR8, RZ ;  /* 0x0000000805067c10 */ /* 0x041fe4000ff3e0ff */
[----:B--2---:R-:W-:Y:S02]  /*03e0*/  IADD3 R2, P0, PT, R5, UR6, RZ ;  /* 0x0000000605027c10 */ /* 0x004fe4000ff1e0ff */
[C---:B------:R-:W-:Y:S02]  /*03f0*/  IADD3.X R7, PT, PT, R10.reuse, UR9, RZ, P1, !PT ;  /* 0x000000090a077c10 */ /* 0x040fe40008ffe4ff */
[----:B------:R-:W-:-:S04]  /*0400*/  IADD3.X R3, PT, PT, R10, UR7, RZ, P0, !PT ;  /* 0x000000070a037c10 */ /* 0x000fc800087fe4ff */
[----:B------:R-:W2:Y:S04]  /*0410*/  LDG.E R7, desc[UR4][R6.64] ;  /* 0x0000000406077981 */ /* 0x000ea8000c1e1900 */
[----:B------:R-:W2:Y:S01]  /*0420*/  LDG.E R2, desc[UR4][R2.64] ;  /* 0x0000000402027981 */ /* 0x000ea2000c1e1900 */
[----:B-1----:R-:W-:-:S04]  /*0430*/  IMAD.WIDE R4, R4, 0x4, R8 ;  /* 0x0000000404047825 */ /* 0x002fc800078e0208 */
[----:B--2---:R-:W-:-:S05]  /*0440*/  FFMA R11, R2, R11, R7 ;  /* 0x0000000b020b7223 */ /* 0x004fca0000000007 */
[----:B------:R-:W-:Y:S01]  /*0450*/  STG.E desc[UR4][R4.64], R11 ;  /* 0x0000000b04007986 */ /* 0x000fe2000c101904 */
[----:B------:R-:W-:Y:S05]  /*0460*/  EXIT ;  /* 0x000000000000794d */ /* 0x000fea0003800000 */
        .weak           $__internal_3_$__cuda_sm20_sqrt_rn_f32_slowpath
        .type           $__internal_3_$__cuda_sm20_sqrt_rn_f32_slowpath,@function
        .size           $__internal_3_$__cuda_sm20_sqrt_rn_f32_slowpath,($__internal_4_$__cuda_sm3x_div_rn_noftz_f32_slowpath - $__internal_3_$__cuda_sm20_sqrt_rn_f32_slowpath)
$__internal_3_$__cuda_sm20_sqrt_rn_f32_slowpath:
[----:B------:R-:W-:-:S13]  /*0470*/  LOP3.LUT P0, RZ, R2, 0x7fffffff, RZ, 0xc0, !PT ;  /* 0x7fffffff02ff7812 */ /* 0x000fda000780c0ff */
[----:B------:R-:W-:Y:S01]  /*0480*/  @!P0 IMAD.MOV.U32 R3, RZ, RZ, R2 ;  /* 0x000000ffff038224 */ /* 0x000fe200078e0002 */
[----:B------:R-:W-:Y:S06]  /*0490*/  @!P0 BRA `(.L_x_40) ;  /* 0x0000000000408947 */ /* 0x000fec0003800000 */
[----:B------:R-:W-:-:S13]  /*04a0*/  FSETP.GEU.FTZ.AND P0, PT, R2, RZ, PT ;  /* 0x000000ff0200720b */ /* 0x000fda0003f1e000 */
[----:B------:R-:W-:Y:S01]  /*04b0*/  @!P0 IMAD.MOV.U32 R3, RZ, RZ, 0x7fffffff ;  /* 0x7fffffffff038424 */ /* 0x000fe200078e00ff */
        /* <DEDUP_REMOVED lines=14> */
.L_x_40:
[----:B------:R-:W-:Y:S02]  /*05a0*/  IMAD.MOV.U32 R6, RZ, RZ, R3 ;  /* 0x000000ffff067224 */ /* 0x000fe400078e0003 */
[----:B------:R-:W-:Y:S02]  /*05b0*/  IMAD.MOV.U32 R2, RZ, RZ, R11 ;  /* 0x000000ffff027224 */ /* 0x000fe400078e000b */
[----:B------:R-:W-:-:S04]  /*05c0*/  IMAD.MOV.U32 R3, RZ, RZ, 0x0 ;  /* 0x00000000ff037424 */ /* 0x000fc800078e00ff */
[----:B------:R-:W-:Y:S05]  /*05d0*/  RET.REL.NODEC R2 `(_Z24batchnorm_forward_kernelPKfS0_S0_S0_S0_Pfmmf) ;  /* 0xfffffff802887950 */ /* 0x000fea0003c3ffff */
        .weak           $__internal_4_$__cuda_sm3x_div_rn_noftz_f32_slowpath
        .type           $__internal_4_$__cuda_sm3x_div_rn_noftz_f32_slowpath,@function
        .size           $__internal_4_$__cuda_sm3x_div_rn_noftz_f32_slowpath,(.L_x_224 - $__internal_4_$__cuda_sm3x_div_rn_noftz_f32_slowpath)
$__internal_4_$__cuda_sm3x_div_rn_noftz_f32_slowpath:
[----:B------:R-:W-:Y:S01]  /*05e0*/  SHF.R.U32.HI R7, RZ, 0x17, R3 ;  /* 0x00000017ff077819 */ /* 0x000fe20000011603 */
[----:B------:R-:W-:Y:S01]  /*05f0*/  BSSY.RECONVERGENT B1, `(.L_x_41) ;  /* 0x0000063000017945 */ /* 0x000fe20003800200 */
[--C-:B------:R-:W-:Y:S02]  /*0600*/  SHF.R.U32.HI R6, RZ, 0x17, R0.reuse ;  /* 0x00000017ff067819 */ /* 0x100fe40000011600 */
[----:B------:R-:W-:Y:S01]  /*0610*/  LOP3.LUT R13, R7, 0xff, RZ, 0xc0, !PT ;  /* 0x000000ff070d7812 */ /* 0x000fe200078ec0ff */
[----:B------:R-:W-:Y:S01]  /*0620*/  IMAD.MOV.U32 R7, RZ, RZ, R0 ;  /* 0x000000ffff077224 */ /* 0x000fe200078e0000 */
[----:B------:R-:W-:-:S03]  /*0630*/  LOP3.LUT R6, R6, 0xff, RZ, 0xc0, !PT ;  /* 0x000000ff06067812 */ /* 0x000fc600078ec0ff */
[----:B------:R-:W-:Y:S02]  /*0640*/  VIADD R11, R13, 0xffffffff ;  /* 0xffffffff0d0b7836 */ /* 0x000fe40000000000 */
[----:B------:R-:W-:-:S03]  /*0650*/  VIADD R9, R6, 0xffffffff ;  /* 0xffffffff06097836 */ /* 0x000fc60000000000 */
[----:B------:R-:W-:-:S04]  /*0660*/  ISETP.GT.U32.AND P0, PT, R11, 0xfd, PT ;  /* 0x000000fd0b00780c */ /* 0x000fc80003f04070 */
[----:B------:R-:W-:-:S13]  /*0670*/  ISETP.GT.U32.OR P0, PT, R9, 0xfd, P0 ;  /* 0x000000fd0900780c */ /* 0x000fda0000704470 */
[----:B------:R-:W-:Y:S01]  /*0680*/  @!P0 IMAD.MOV.U32 R8, RZ, RZ, RZ ;  /* 0x000000ffff088224 */ /* 0x000fe200078e00ff */
[----:B------:R-:W-:Y:S06]  /*0690*/  @!P0 BRA `(.L_x_42) ;  /* 0x00000000005c8947 */ /* 0x000fec0003800000 */
[----:B------:R-:W-:Y:S02]  /*06a0*/  FSETP.GTU.FTZ.AND P1, PT, |R3|, +INF , PT ;  /* 0x7f8000000300780b */ /* 0x000fe40003f3c200 */
[----:B------:R-:W-:-:S04]  /*06b0*/  FSETP.GTU.FTZ.AND P0, PT, |R0|, +INF , PT ;  /* 0x7f8000000000780b */ /* 0x000fc80003f1c200 */
        /* <DEDUP_REMOVED lines=16> */
[----:B------:R-:W-:Y:S02]  /*07c0*/  @P0 IMAD.MOV.U32 R8, RZ, RZ, RZ ;  /* 0x000000ffff080224 */ /* 0x000fe400078e00ff */
[----:B------:R-:W-:Y:S01]  /*07d0*/  @!P0 FFMA R7, R0, 1.84467440737095516160e+19, RZ ;  /* 0x5f80000000078823 */ /* 0x000fe200000000ff */
[----:B------:R-:W-:Y:S02]  /*07e0*/  @!P0 IMAD.MOV.U32 R8, RZ, RZ, -0x40 ;  /* 0xffffffc0ff088424 */ /* 0x000fe400078e00ff */
[----:B------:R-:W-:Y:S02]  /*07f0*/  @!P1 FFMA R3, R3, 1.84467440737095516160e+19, RZ ;  /* 0x5f80000003039823 */ /* 0x000fe400000000ff */
[----:B------:R-:W-:-:S07]  /*0800*/  @!P1 VIADD R8, R8, 0x40 ;  /* 0x0000004008089836 */ /* 0x000fce0000000000 */
.L_x_42:
[----:B------:R-:W-:Y:S01]  /*0810*/  LEA R0, R13, 0xc0800000, 0x17 ;  /* 0xc08000000d007811 */ /* 0x000fe200078eb8ff */
[----:B------:R-:W-:Y:S01]  /*0820*/  VIADD R6, R6, 0xffffff81 ;  /* 0xffffff8106067836 */ /* 0x000fe20000000000 */
[----:B------:R-:W-:Y:S03]  /*0830*/  BSSY.RECONVERGENT B2, `(.L_x_47) ;  /* 0x0000035000027945 */ /* 0x000fe60003800200 */
[----:B------:R-:W-:Y:S02]  /*0840*/  IMAD.IADD R3, R3, 0x1, -R0 ;  /* 0x0000000103037824 */ /* 0x000fe400078e0a00 */
[----:B------:R-:W-:Y:S02]  /*0850*/  IMAD R0, R6, -0x800000, R7 ;  /* 0xff80000006007824 */ /* 0x000fe400078e0207 */
[----:B------:R-:W0:Y:S01]  /*0860*/  MUFU.RCP R9, R3 ;  /* 0x0000000300097308 */ /* 0x000e220000001000 */
[----:B------:R-:W-:-:S04]  /*0870*/  FADD.FTZ R11, -R3, -RZ ;  /* 0x800000ff030b7221 */ /* 0x000fc80000010100 */
[----:B0-----:R-:W-:-:S04]  /*0880*/  FFMA R12, R9, R11, 1 ;  /* 0x3f800000090c7423 */ /* 0x001fc8000000000b */
[----:B------:R-:W-:-:S04]  /*0890*/  FFMA R14, R9, R12, R9 ;  /* 0x0000000c090e7223 */ /* 0x000fc80000000009 */
[----:B------:R-:W-:-:S04]  /*08a0*/  FFMA R7, R0, R14, RZ ;  /* 0x0000000e00077223 */ /* 0x000fc800000000ff */
[----:B------:R-:W-:-:S04]  /*08b0*/  FFMA R12, R11, R7, R0 ;  /* 0x000000070b0c7223 */ /* 0x000fc80000000000 */
[----:B------:R-:W-:Y:S01]  /*08c0*/  FFMA R9, R14, R12, R7 ;  /* 0x0000000c0e097223 */ /* 0x000fe20000000007 */
[----:B------:R-:W-:-:S03]  /*08d0*/  IADD3 R7, PT, PT, R6, 0x7f, -R13 ;  /* 0x0000007f06077810 */ /* 0x000fc60007ffe80d */
[----:B------:R-:W-:Y:S02]  /*08e0*/  FFMA R12, R11, R9, R0 ;  /* 0x000000090b0c7223 */ /* 0x000fe40000000000 */
[----:B------:R-:W-:Y:S02]  /*08f0*/  IMAD.IADD R7, R7, 0x1, R8 ;  /* 0x0000000107077824 */ /* 0x000fe400078e0208 */
[----:B------:R-:W-:-:S05]  /*0900*/  FFMA R0, R14, R12, R9 ;  /* 0x0000000c0e007223 */ /* 0x000fca0000000009 */
[----:B------:R-:W-:-:S04]  /*0910*/  SHF.R.U32.HI R3, RZ, 0x17, R0 ;  /* 0x00000017ff037819 */ /* 0x000fc80000011600 */
[----:B------:R-:W-:-:S05]  /*0920*/  LOP3.LUT R3, R3, 0xff, RZ, 0xc0, !PT ;  /* 0x000000ff03037812 */ /* 0x000fca00078ec0ff */
[----:B------:R-:W-:-:S04]  /*0930*/  IMAD.IADD R11, R3, 0x1, R7 ;  /* 0x00000001030b7824 */ /* 0x000fc800078e0207 */
[----:B------:R-:W-:-:S05]  /*0940*/  VIADD R3, R11, 0xffffffff ;  /* 0xffffffff0b037836 */ /* 0x000fca0000000000 */
        /* <DEDUP_REMOVED lines=10> */
[C---:B------:R-:W-:Y:S02]  /*09f0*/  VIADD R8, R11.reuse, 0x20 ;  /* 0x000000200b087836 */ /* 0x040fe40000000000 */
[CCC-:B------:R-:W-:Y:S01]  /*0a00*/  FFMA.RM R6, R14.reuse, R12.reuse, R9.reuse ;  /* 0x0000000c0e067223 */ /* 0x1c0fe20000004009 */
[----:B------:R-:W-:Y:S02]  /*0a10*/  ISETP.NE.AND P2, PT, R11, RZ, PT ;  /* 0x000000ff0b00720c */ /* 0x000fe40003f45270 */
[----:B------:R-:W-:Y:S01]  /*0a20*/  LOP3.LUT R7, R3, 0x7fffff, RZ, 0xc0, !PT ;  /* 0x007fffff03077812 */ /* 0x000fe200078ec0ff */
[----:B------:R-:W-:Y:S01]  /*0a30*/  FFMA.RP R3, R14, R12, R9 ;  /* 0x0000000c0e037223 */ /* 0x000fe20000008009 */
[----:B------:R-:W-:Y:S01]  /*0a40*/  IMAD.MOV R9, RZ, RZ, -R11 ;  /* 0x000000ffff097224 */ /* 0x000fe200078e0a0b */
[----:B------:R-:W-:Y:S02]  /*0a50*/  ISETP.NE.AND P1, PT, R11, RZ, PT ;  /* 0x000000ff0b00720c */ /* 0x000fe40003f25270 */
[----:B------:R-:W-:-:S02]  /*0a60*/  LOP3.LUT R7, R7, 0x800000, RZ, 0xfc, !PT ;  /* 0x0080000007077812 */ /* 0x000fc400078efcff */
[----:B------:R-:W-:Y:S02]  /*0a70*/  FSETP.NEU.FTZ.AND P0, PT, R3, R6, PT ;  /* 0x000000060300720b */ /* 0x000fe40003f1d000 */
[----:B------:R-:W-:Y:S02]  /*0a80*/  SHF.L.U32 R8, R7, R8, RZ ;  /* 0x0000000807087219 */ /* 0x000fe400000006ff */
[----:B------:R-:W-:Y:S02]  /*0a90*/  SEL R6, R9, RZ, P2 ;  /* 0x000000ff09067207 */ /* 0x000fe40001000000 */
[----:B------:R-:W-:Y:S02]  /*0aa0*/  ISETP.NE.AND P1, PT, R8, RZ, P1 ;  /* 0x000000ff0800720c */ /* 0x000fe40000f25270 */
[----:B------:R-:W-:Y:S02]  /*0ab0*/  SHF.R.U32.HI R6, RZ, R6, R7 ;  /* 0x00000006ff067219 */ /* 0x000fe40000011607 */
[----:B------:R-:W-:-:S02]  /*0ac0*/  PLOP3.LUT P0, PT, P0, P1, PT, 0xf8, 0x8f ;  /* 0x00000000008f781c */ /* 0x000fc40000703f70 */
[----:B------:R-:W-:Y:S02]  /*0ad0*/  SHF.R.U32.HI R8, RZ, 0x1, R6 ;  /* 0x00000001ff087819 */ /* 0x000fe40000011606 */
[----:B------:R-:W-:-:S04]  /*0ae0*/  SEL R3, RZ, 0x1, !P0 ;  /* 0x00000001ff037807 */ /* 0x000fc80004000000 */
[----:B------:R-:W-:-:S04]  /*0af0*/  LOP3.LUT R3, R3, 0x1, R8, 0xf8, !PT ;  /* 0x0000000103037812 */ /* 0x000fc800078ef808 */
[----:B------:R-:W-:-:S05]  /*0b00*/  LOP3.LUT R3, R3, R6, RZ, 0xc0, !PT ;  /* 0x0000000603037212 */ /* 0x000fca00078ec0ff */
[----:B------:R-:W-:-:S05]  /*0b10*/  IMAD.IADD R3, R8, 0x1, R3 ;  /* 0x0000000108037824 */ /* 0x000fca00078e0203 */
[----:B------:R-:W-:Y:S01]  /*0b20*/  LOP3.LUT R0, R3, R0, RZ, 0xfc, !PT ;  /* 0x0000000003007212 */ /* 0x000fe200078efcff */
[----:B------:R-:W-:Y:S06]  /*0b30*/  BRA `(.L_x_50) ;  /* 0x0000000000107947 */ /* 0x000fec0003800000 */
.L_x_49:
[----:B------:R-:W-:-:S04]  /*0b40*/  LOP3.LUT R0, R0, 0x80000000, RZ, 0xc0, !PT ;  /* 0x8000000000007812 */ /* 0x000fc800078ec0ff */
[----:B------:R-:W-:Y:S01]  /*0b50*/  LOP3.LUT R0, R0, 0x7f800000, RZ, 0xfc, !PT ;  /* 0x7f80000000007812 */ /* 0x000fe200078efcff */
[----:B------:R-:W-:Y:S06]  /*0b60*/  BRA `(.L_x_50) ;  /* 0x0000000000047947 */ /* 0x000fec0003800000 */
.L_x_48:
[----:B------:R-:W-:-:S07]  /*0b70*/  IMAD R0, R7, 0x800000, R0 ;  /* 0x0080000007007824 */ /* 0x000fce00078e0200 */
.L_x_50:
[----:B------:R-:W-:Y:S05]  /*0b80*/  BSYNC.RECONVERGENT B2 ;  /* 0x0000000000027941 */ /* 0x000fea0003800200 */
.L_x_47:
[----:B------:R-:W-:Y:S05]  /*0b90*/  BRA `(.L_x_51) ;  /* 0x0000000000207947 */ /* 0x000fea0003800000 */
.L_x_46:
[----:B------:R-:W-:-:S04]  /*0ba0*/  LOP3.LUT R0, R3, 0x80000000, R7, 0x48, !PT ;  /* 0x8000000003007812 */ /* 0x000fc800078e4807 */
[----:B------:R-:W-:Y:S01]  /*0bb0*/  LOP3.LUT R0, R0, 0x7f800000, RZ, 0xfc, !PT ;  /* 0x7f80000000007812 */ /* 0x000fe200078efcff */
[----:B------:R-:W-:Y:S06]  /*0bc0*/  BRA `(.L_x_51) ;  /* 0x0000000000147947 */ /* 0x000fec0003800000 */
.L_x_45:
[----:B------:R-:W-:Y:S01]  /*0bd0*/  LOP3.LUT R0, R3, 0x80000000, R7, 0x48, !PT ;  /* 0x8000000003007812 */ /* 0x000fe200078e4807 */
[----:B------:R-:W-:Y:S06]  /*0be0*/  BRA `(.L_x_51) ;  /* 0x00000000000c7947 */ /* 0x000fec0003800000 */
.L_x_44:
[----:B------:R-:W0:Y:S01]  /*0bf0*/  MUFU.RSQ R0, -QNAN ;  /* 0xffc0000000007908 */ /* 0x000e220000001400 */
[----:B------:R-:W-:Y:S05]  /*0c00*/  BRA `(.L_x_51) ;  /* 0x0000000000047947 */ /* 0x000fea0003800000 */
.L_x_43:
[----:B------:R-:W-:-:S07]  /*0c10*/  FADD.FTZ R0, R0, R3 ;  /* 0x0000000300007221 */ /* 0x000fce0000010000 */
.L_x_51:
[----:B------:R-:W-:Y:S05]  /*0c20*/  BSYNC.RECONVERGENT B1 ;  /* 0x0000000000017941 */ /* 0x000fea0003800200 */
.L_x_41:
[----:B------:R-:W-:-:S04]  /*0c30*/  IMAD.MOV.U32 R3, RZ, RZ, 0x0 ;  /* 0x00000000ff037424 */ /* 0x000fc800078e00ff */
[----:B0-----:R-:W-:Y:S05]  /*0c40*/  RET.REL.NODEC R2 `(_Z24batchnorm_forward_kernelPKfS0_S0_S0_S0_Pfmmf) ;  /* 0xfffffff002ec7950 */ /* 0x001fea0003c3ffff */
.L_x_52:
        /* <DEDUP_REMOVED lines=11> */
.L_x_224:


//--------------------- .text._Z20batchnorm_var_kernelPKfS0_Pfmm --------------------------
	.section	.text._Z20batchnorm_var_kernelPKfS0_Pfmm,"ax",@progbits
	.align	128
        .global         _Z20batchnorm_var_kernelPKfS0_Pfmm
        .type           _Z20batchnorm_var_kernelPKfS0_Pfmm,@function
        .size           _Z20batchnorm_var_kernelPKfS0_Pfmm,(.L_x_225 - _Z20batchnorm_var_kernelPKfS0_Pfmm)
        .other          _Z20batchnorm_var_kernelPKfS0_Pfmm,@"STO_CUDA_ENTRY STV_DEFAULT"
_Z20batchnorm_var_kernelPKfS0_Pfmm:
.text._Z20batchnorm_var_kernelPKfS0_Pfmm:
[----:B------:R-:W-:Y:S01]  /*0000*/  LDC R1, c[0x0][0x37c] ;  /* 0x0000df00ff017b82 */ /* 0x000fe20000000800 */
[----:B------:R-:W0:Y:S07]  /*0010*/  S2R R15, SR_TID.X ;  /* 0x00000000000f7919 */ /* 0x000e2e0000002100 */
[----:B------:R-:W0:Y:S08]  /*0020*/  S2UR UR4, SR_CTAID.X ;  /* 0x00000000000479c3 */ /* 0x000e300000002500 */
[----:B------:R-:W0:Y:S08]  /*0030*/  LDC R14, c[0x0][0x360] ;  /* 0x0000d800ff0e7b82 */ /* 0x000e300000000800 */
[----:B------:R-:W1:Y:S01]  /*0040*/  LDC.64 R12, c[0x0][0x3a0] ;  /* 0x0000e800ff0c7b82 */ /* 0x000e620000000a00 */
[----:B0-----:R-:W-:-:S05]  /*0050*/  IMAD R14, R14, UR4, R15 ;  /* 0x000000040e0e7c24 */ /* 0x001fca000f8e020f */
[----:B------:R-:W-:Y:S02]  /*0060*/  SHF.R.S32.HI R15, RZ, 0x1f, R14 ;  /* 0x0000001fff0f7819 */ /* 0x000fe4000001140e */
[----:B-1----:R-:W-:-:S04]  /*0070*/  ISETP.GE.U32.AND P0, PT, R14, R12, PT ;  /* 0x0000000c0e00720c */ /* 0x002fc80003f06070 */
[----:B------:R-:W-:-:S13]  /*0080*/  ISETP.GE.U32.AND.EX P0, PT, R15, R13, PT, P0 ;  /* 0x0000000d0f00720c */ /* 0x000fda0003f06100 */
[----:B------:R-:W-:Y:S05]  /*0090*/  @P0 EXIT ;  /* 0x000000000000094d */ /* 0x000fea0003800000 */
[----:B------:R-:W0:Y:S01]  /*00a0*/  LDCU.64 UR8, c[0x0][0x398] ;  /* 0x00007300ff0877ac */ /* 0x000e220008000a00 */
[C---:B------:R-:W-:Y:S01]  /*00b0*/  SHF.L.U32 R0, R14.reuse, 0x2, RZ ;  /* 0x000000020e007819 */ /* 0x040fe200000006ff */
[----:B------:R-:W-:Y:S01]  /*00c0*/  IMAD.MOV.U32 R16, RZ, RZ, RZ ;  /* 0x000000ffff107224 */ /* 0x000fe200078e00ff */
[----:B------:R-:W-:Y:S01]  /*00d0*/  SHF.L.U64.HI R2, R14, 0x2, R15 ;  /* 0x000000020e027819 */ /* 0x000fe2000001020f */
[----:B------:R-:W1:Y:S01]  /*00e0*/  LDCU.64 UR4, c[0x0][0x388] ;  /* 0x00007100ff0477ac */ /* 0x000e620008000a00 */
[----:B------:R-:W2:Y:S01]  /*00f0*/  LDCU.64 UR10, c[0x0][0x358] ;  /* 0x00006b00ff0a77ac */ /* 0x000ea20008000a00 */
[----:B0-----:R-:W-:-:S04]  /*0100*/  UISETP.NE.U32.AND UP0, UPT, UR8, URZ, UPT ;  /* 0x000000ff0800728c */ /* 0x001fc8000bf05070 */
[----:B------:R-:W-:Y:S01]  /*0110*/  UISETP.NE.AND.EX UP0, UPT, UR9, URZ, UPT, UP0 ;  /* 0x000000ff0900728c */ /* 0x000fe2000bf05300 */
[----:B-1----:R-:W-:-:S04]  /*0120*/  IADD3 R4, P0, PT, R0, UR4, RZ ;  /* 0x0000000400047c10 */ /* 0x002fc8000ff1e0ff */
[----:B------:R-:W-:-:S04]  /*0130*/  IADD3.X R5, PT, PT, R2, UR5, RZ, P0, !PT ;  /* 0x0000000502057c10 */ /* 0x000fc800087fe4ff */
[----:B--2---:R-:W-:Y:S05]  /*0140*/  BRA.U !UP0, `(.L_x_53) ;  /* 0x0000000d08e47547 */ /* 0x004fea000b800000 */
[----:B------:R0:W5:Y:S01]  /*0150*/  LDG.E R4, desc[UR10][R4.64] ;  /* 0x0000000a04047981 */ /* 0x000162000c1e1900 */
[----:B------:R-:W-:Y:S01]  /*0160*/  UISETP.GE.U32.AND UP1, UPT, UR8, 0x10, UPT ;  /* 0x000000100800788c */ /* 0x000fe2000bf26070 */
[----:B------:R-:W-:Y:S01]  /*0170*/  HFMA2 R16, -RZ, RZ, 0, 0 ;  /* 0x00000000ff107431 */ /* 0x000fe200000001ff */
[----:B------:R-:W-:Y:S02]  /*0180*/  ULOP3.LUT UR13, UR8, 0xf, URZ, 0xc0, !UPT ;  /* 0x0000000f080d7892 */ /* 0x000fe4000f8ec0ff */
[----:B------:R-:W-:Y:S02]  /*0190*/  UISETP.GE.U32.AND.EX UP1, UPT, UR9, URZ, UPT, UP1 ;  /* 0x000000ff0900728c */ /* 0x000fe4000bf26110 */
[----:B------:R-:W-:Y:S01]  /*01a0*/  UISETP.NE.U32.AND UP0, UPT, UR13, URZ, UPT ;  /* 0x000000ff0d00728c */ /* 0x000fe2000bf05070 */
[----:B------:R-:W-:Y:S01]  /*01b0*/  UMOV UR5, URZ ;  /* 0x000000ff00057c82 */ /* 0x000fe20008000000 */
[----:B------:R-:W-:Y:S02]  /*01c0*/  UMOV UR6, URZ ;  /* 0x000000ff00067c82 */ /* 0x000fe40008000000 */
[----:B------:R-:W-:-:S03]  /*01d0*/  UISETP.NE.AND.EX UP0, UPT, URZ, URZ, UPT, UP0 ;  /* 0x000000ffff00728c */ /* 0x000fc6000bf05300 */
[----:B0-----:R-:W-:Y:S08]  /*01e0*/  BRA.U !UP1, `(.L_x_54) ;  /* 0x0000000509887547 */ /* 0x001ff0000b800000 */
[----:B------:R-:W0:Y:S01]  /*01f0*/  LDCU.64 UR14, c[0x0][0x380] ;  /* 0x00007000ff0e77ac */ /* 0x000e220008000a00 */
[C-C-:B------:R-:W-:Y:S01]  /*0200*/  SHF.L.U64.HI R5, R12.reuse, 0x6, R13.reuse ;  /* 0x000000060c057819 */ /* 0x140fe2000001020d */
[C---:B------:R-:W-:Y:S01]  /*0210*/  IMAD.SHL.U32 R3, R12.reuse, 0x4, RZ ;  /* 0x000000040c037824 */ /* 0x040fe200078e00ff */
[----:B------:R-:W-:Y:S01]  /*0220*/  SHF.L.U64.HI R7, R12, 0x2, R13 ;  /* 0x000000020c077819 */ /* 0x000fe2000001020d */
[----:B------:R-:W1:Y:S01]  /*0230*/  LDCU UR6, c[0x0][0x39c] ;  /* 0x00007380ff0677ac */ /* 0x000e620008000800 */
[----:B------:R-:W-:Y:S01]  /*0240*/  MOV R16, RZ ;  /* 0x000000ff00107202 */ /* 0x000fe20000000f00 */
[----:B------:R-:W-:-:S07]  /*0250*/  ULOP3.LUT UR5, UR8, 0xfffffff0, URZ, 0xc0, !UPT ;  /* 0xfffffff008057892 */ /* 0x000fce000f8ec0ff */
[----:B------:R-:W-:Y:S01]  /*0260*/  UMOV UR4, UR5 ;  /* 0x0000000500047c82 */ /* 0x000fe20008000000 */
[----:B0-----:R-:W-:-:S04]  /*0270*/  IADD3 R6, P0, PT, R0, UR14, RZ ;  /* 0x0000000e00067c10 */ /* 0x001fc8000ff1e0ff */
[----:B------:R-:W-:Y:S01]  /*0280*/  IADD3.X R8, PT, PT, R2, UR15, RZ, P0, !PT ;  /* 0x0000000f02087c10 */ /* 0x000fe200087fe4ff */
[----:B-1----:R-:W-:-:S08]  /*0290*/  UMOV UR7, UR6 ;  /* 0x0000000600077c82 */ /* 0x002fd00008000000 */
.L_x_55:
[----:B------:R-:W-:Y:S01]  /*02a0*/  MOV R19, R8 ;  /* 0x0000000800137202 */ /* 0x000fe20000000f00 */
[----:B------:R-:W-:Y:S01]  /*02b0*/  IMAD.MOV.U32 R18, RZ, RZ, R6 ;  /* 0x000000ffff127224 */ /* 0x000fe200078e0006 */
[----:B------:R-:W-:-:S04]  /*02c0*/  IADD3 R26, P0, PT, R6, R3, RZ ;  /* 0x00000003061a7210 */ /* 0x000fc80007f1e0ff */
[----:B------:R-:W2:Y:S01]  /*02d0*/  LDG.E R19, desc[UR10][R18.64] ;  /* 0x0000000a12137981 */ /* 0x000ea2000c1e1900 */
[----:B------:R-:W-:Y:S01]  /*02e0*/  IMAD.X R27, R8, 0x1, R7, P0 ;  /* 0x00000001081b7824 */ /* 0x000fe200000e0607 */
[----:B------:R-:W-:-:S04]  /*02f0*/  IADD3 R20, P0, PT, R26, R3, RZ ;  /* 0x000000031a147210 */ /* 0x000fc80007f1e0ff */
[----:B------:R0:W3:Y:S01]  /*0300*/  LDG.E R17, desc[UR10][R26.64] ;  /* 0x0000000a1a117981 */ /* 0x0000e2000c1e1900 */
[----:B------:R-:W-:Y:S02]  /*0310*/  IADD3.X R21, PT, PT, R27, R7, RZ, P0, !PT ;  /* 0x000000071b157210 */ /* 0x000fe400007fe4ff */
[----:B------:R-:W-:-:S03]  /*0320*/  IADD3 R22, P0, PT, R20, R3, RZ ;  /* 0x0000000314167210 */ /* 0x000fc60007f1e0ff */
[----:B------:R-:W4:Y:S02]  /*0330*/  LDG.E R10, desc[UR10][R20.64] ;  /* 0x0000000a140a7981 */ /* 0x000f24000c1e1900 */
[----:B------:R-:W-:Y:S01]  /*0340*/  IMAD.X R23, R21, 0x1, R7, P0 ;  /* 0x0000000115177824 */ /* 0x000fe200000e0607 */
[----:B------:R-:W-:-:S04]  /*0350*/  IADD3 R24, P0, PT, R22, R3, RZ ;  /* 0x0000000316187210 */ /* 0x000fc80007f1e0ff */
[----:B------:R-:W-:Y:S01]  /*0360*/  IADD3.X R25, PT, PT, R23, R7, RZ, P0, !PT ;  /* 0x0000000717197210 */ /* 0x000fe200007fe4ff */
[----:B------:R-:W4:Y:S04]  /*0370*/  LDG.E R21, desc[UR10][R22.64] ;  /* 0x0000000a16157981 */ /* 0x000f28000c1e1900 */
[----:B------:R1:W4:Y:S01]  /*0380*/  LDG.E R23, desc[UR10][R24.64] ;  /* 0x0000000a18177981 */ /* 0x000322000c1e1900 */
[----:B------:R-:W-:-:S05]  /*0390*/  IADD3 R28, P0, PT, R24, R3, RZ ;  /* 0x00000003181c7210 */ /* 0x000fca0007f1e0ff */
[----:B------:R-:W-:Y:S01]  /*03a0*/  IMAD.X R29, R25, 0x1, R7, P0 ;  /* 0x00000001191d7824 */ /* 0x000fe200000e0607 */
[----:B0-----:R-:W-:-:S04]  /*03b0*/  IADD3 R26, P0, PT, R28, R3, RZ ;  /* 0x000000031c1a7210 */ /* 0x001fc80007f1e0ff */
[----:B------:R-:W-:Y:S01]  /*03c0*/  IADD3.X R27, PT, PT, R29, R7, RZ, P0, !PT ;  /* 0x000000071d1b7210 */ /* 0x000fe200007fe4ff */
[----:B------:R0:W4:Y:S01]  /*03d0*/  LDG.E R9, desc[UR10][R28.64] ;  /* 0x0000000a1c097981 */ /* 0x000122000c1e1900 */
[----:B-1----:R-:W-:-:S03]  /*03e0*/  IADD3 R24, P0, PT, R26, R3, RZ ;  /* 0x000000031a187210 */ /* 0x002fc60007f1e0ff */
[----:B------:R-:W4:Y:S02]  /*03f0*/  LDG.E R11, desc[UR10][R26.64] ;  /* 0x0000000a1a0b7981 */ /* 0x000f24000c1e1900 */
[----:B------:R-:W-:Y:S01]  /*0400*/  IMAD.X R25, R27, 0x1, R7, P0 ;  /* 0x000000011b197824 */ /* 0x000fe200000e0607 */
[----:B0-----:R-:W-:-:S04]  /*0410*/  IADD3 R28, P0, PT, R24, R3, RZ ;  /* 0x00000003181c7210 */ /* 0x001fc80007f1e0ff */
[----:B------:R-:W-:Y:S02]  /*0420*/  IADD3.X R29, PT, PT, R25, R7, RZ, P0, !PT ;  /* 0x00000007191d7210 */ /* 0x000fe400007fe4ff */
[----:B------:R-:W-:Y:S01]  /*0430*/  IADD3 R18, P0, PT, R28, R3, RZ ;  /* 0x000000031c127210 */ /* 0x000fe20007f1e0ff */
[----:B------:R-:W4:Y:S04]  /*0440*/  LDG.E R25, desc[UR10][R24.64] ;  /* 0x0000000a18197981 */ /* 0x000f28000c1e1900 */
[----:B------:R-:W4:Y:S01]  /*0450*/  LDG.E R27, desc[UR10][R28.64] ;  /* 0x0000000a1c1b7981 */ /* 0x000f22000c1e1900 */
[----:B--2--5:R-:W-:Y:S01]  /*0460*/  FADD R20, -R4, R19 ;  /* 0x0000001304147221 */ /* 0x024fe20000000100 */
[----:B------:R-:W-:-:S03]  /*0470*/  IMAD.X R19, R29, 0x1, R7, P0 ;  /* 0x000000011d137824 */ /* 0x000fc600000e0607 */
[----:B------:R-:W-:Y:S01]  /*0480*/  FFMA R20, R20, R20, R16 ;  /* 0x0000001414147223 */ /* 0x000fe20000000010 */
[----:B------:R-:W-:Y:S01]  /*0490*/  IADD3 R16, P0, PT, R18, R3, RZ ;  /* 0x0000000312107210 */ /* 0x000fe20007f1e0ff */
[----:B---3--:R-:W-:Y:S01]  /*04a0*/  FADD R22, -R4, R17 ;  /* 0x0000001104167221 */ /* 0x008fe20000000100 */
[----:B------:R0:W2:Y:S02]  /*04b0*/  LDG.E R29, desc[UR10][R18.64] ;  /* 0x0000000a121d7981 */ /* 0x0000a4000c1e1900 */
[----:B------:R-:W-:Y:S01]  /*04c0*/  IADD3.X R17, PT, PT, R19, R7, RZ, P0, !PT ;  /* 0x0000000713117210 */ /* 0x000fe200007fe4ff */
[----:B------:R-:W-:Y:S01]  /*04d0*/  FFMA R22, R22, R22, R20 ;  /* 0x0000001616167223 */ /* 0x000fe20000000014 */
[----:B----4-:R-:W-:-:S03]  /*04e0*/  FADD R20, -R4, R10 ;  /* 0x0000000a04147221 */ /* 0x010fc60000000100 */
[----:B------:R1:W3:Y:S01]  /*04f0*/  LDG.E R10, desc[UR10][R16.64] ;  /* 0x0000000a100a7981 */ /* 0x0002e2000c1e1900 */
[----:B0-----:R-:W-:-:S05]  /*0500*/  IADD3 R18, P0, PT, R16, R3, RZ ;  /* 0x0000000310127210 */ /* 0x001fca0007f1e0ff */
[----:B------:R-:W-:Y:S01]  /*0510*/  IMAD.X R19, R17, 0x1, R7, P0 ;  /* 0x0000000111137824 */ /* 0x000fe200000e0607 */
[----:B-1----:R-:W-:Y:S01]  /*0520*/  IADD3 R16, P0, PT, R18, R3, RZ ;  /* 0x0000000312107210 */ /* 0x002fe20007f1e0ff */
[----:B------:R-:W-:Y:S01]  /*0530*/  FFMA R22, R20, R20, R22 ;  /* 0x0000001414167223 */ /* 0x000fe20000000016 */
[----:B------:R-:W-:Y:S02]  /*0540*/  FADD R28, -R4, R21 ;  /* 0x00000015041c7221 */ /* 0x000fe40000000100 */
[----:B------:R0:W4:Y:S01]  /*0550*/  LDG.E R24, desc[UR10][R18.64] ;  /* 0x0000000a12187981 */ /* 0x000122000c1e1900 */
[----:B------:R-:W-:Y:S02]  /*0560*/  IADD3.X R17, PT, PT, R19, R7, RZ, P0, !PT ;  /* 0x0000000713117210 */ /* 0x000fe400007fe4ff */
[----:B------:R-:W-:-:S03]  /*0570*/  IADD3 R20, P0, PT, R16, R3, RZ ;  /* 0x0000000310147210 */ /* 0x000fc60007f1e0ff */
[----:B------:R1:W4:Y:S02]  /*0580*/  LDG.E R26, desc[UR10][R16.64] ;  /* 0x0000000a101a7981 */ /* 0x000324000c1e1900 */
[----:B------:R-:W-:Y:S02]  /*0590*/  IMAD.X R21, R17, 0x1, R7, P0 ;  /* 0x0000000111157824 */ /* 0x000fe400000e0607 */
[----:B0-----:R-:W-:Y:S01]  /*05a0*/  FFMA R18, R28, R28, R22 ;  /* 0x0000001c1c127223 */ /* 0x001fe20000000016 */
[----:B------:R-:W-:Y:S02]  /*05b0*/  IADD3 R22, P0, PT, R20, R3, RZ ;  /* 0x0000000314167210 */ /* 0x000fe40007f1e0ff */
[----:B------:R-:W4:Y:S01]  /*05c0*/  LDG.E R28, desc[UR10][R20.64] ;  /* 0x0000000a141c7981 */ /* 0x000f22000c1e1900 */
[----:B-1----:R-:W-:Y:S01]  /*05d0*/  FADD R17, -R4, R23 ;  /* 0x0000001704117221 */ /* 0x002fe20000000100 */
[----:B------:R-:W-:-:S03]  /*05e0*/  IADD3.X R23, PT, PT, R21, R7, RZ, P0, !PT ;  /* 0x0000000715177210 */ /* 0x000fc600007fe4ff */
[----:B------:R-:W-:Y:S01]  /*05f0*/  FFMA R17, R17, R17, R18 ;  /* 0x0000001111117223 */ /* 0x000fe20000000012 */
[----:B------:R-:W-:Y:S02]  /*0600*/  IADD3 R18, P0, PT, R22, R3, RZ ;  /* 0x0000000316127210 */ /* 0x000fe40007f1e0ff */
[----:B------:R-:W4:Y:S03]  /*0610*/  LDG.E R22, desc[UR10][R22.64] ;  /* 0x0000000a16167981 */ /* 0x000f26000c1e1900 */
[----:B------:R-:W-:-:S06]  /*0620*/  IMAD.X R19, R23, 0x1, R7, P0 ;  /* 0x0000000117137824 */ /* 0x000fcc00000e0607 */
[----:B------:R-:W4:Y:S01]  /*0630*/  LDG.E R19, desc[UR10][R18.64] ;  /* 0x0000000a12137981 */ /* 0x000f22000c1e1900 */
[----:B------:R-:W-:-:S04]  /*0640*/  FADD R16, -R4, R9 ;  /* 0x0000000904107221 */ /* 0x000fc80000000100 */
[----:B------:R-:W-:Y:S01]  /*0650*/  FFMA R17, R16, R16, R17 ;  /* 0x0000001010117223 */ /* 0x000fe20000000011 */
[----:B------:R-:W-:-:S04]  /*0660*/  FADD R16, -R4, R11 ;  /* 0x0000000b04107221 */ /* 0x000fc80000000100 */
[----:B------:R-:W-:Y:S01]  /*0670*/  FFMA R17, R16, R16, R17 ;  /* 0x0000001010117223 */ /* 0x000fe20000000011 */
[----:B------:R-:W-:-:S04]  /*0680*/  FADD R16, -R4, R25 ;  /* 0x0000001904107221 */ /* 0x000fc80000000100 */
[----:B------:R-:W-:Y:S01]  /*0690*/  FFMA R17, R16, R16, R17 ;  /* 0x0000001010117223 */ /* 0x000fe20000000011 */
[----:B------:R-:W-:-:S04]  /*06a0*/  FADD R16, -R4, R27 ;  /* 0x0000001b04107221 */ /* 0x000fc80000000100 */
[----:B------:R-:W-:Y:S01]  /*06b0*/  FFMA R17, R16, R16, R17 ;  /* 0x0000001010117223 */ /* 0x000fe20000000011 */
[----:B------:R-:W-:-:S04]  /*06c0*/  UIADD3 UR4, UP1, UPT, UR4, -0x10, URZ ;  /* 0xfffffff004047890 */ /* 0x000fc8000ff3e0ff */
[----:B------:R-:W-:Y:S02]  /*06d0*/  UIADD3.X UR7, UPT, UPT, UR7, -0x1, URZ, UP1, !UPT ;  /* 0xffffffff07077890 */ /* 0x000fe40008ffe4ff */
[----:B------:R-:W-:-:S04]  /*06e0*/  UISETP.NE.U32.AND UP1, UPT, UR4, URZ, UPT ;  /* 0x000000ff0400728c */ /* 0x000fc8000bf25070 */
[----:B------:R-:W-:Y:S01]  /*06f0*/  UISETP.NE.AND.EX UP1, UPT, UR7, URZ, UPT, UP1 ;  /* 0x000000ff0700728c */ /* 0x000fe2000bf25310 */
[----:B------:R-:W-:-:S04]  /*0700*/  LEA R6, P0, R12, R6, 0x6 ;  /* 0x000000060c067211 */ /* 0x000fc800078030ff */
[----:B------:R-:W-:Y:S01]  /*0710*/  IADD3.X R8, PT, PT, R8, R5, RZ, P0, !PT ;  /* 0x0000000508087210 */ /* 0x000fe200007fe4ff */
[----:B--2---:R-:W-:-:S04]  /*0720*/  FADD R16, -R4, R29 ;  /* 0x0000001d04107221 */ /* 0x004fc80000000100 */
[----:B------:R-:W-:Y:S01]  /*0730*/  FFMA R17, R16, R16, R17 ;  /* 0x0000001010117223 */ /* 0x000fe20000000011 */
[----:B---3--:R-:W-:-:S04]  /*0740*/  FADD R10, -R4, R10 ;  /* 0x0000000a040a7221 */ /* 0x008fc80000000100 */
[----:B------:R-:W-:Y:S01]  /*0750*/  FFMA R17, R10, R10, R17 ;  /* 0x0000000a0a117223 */ /* 0x000fe20000000011 */
[----:B----4-:R-:W-:-:S04]  /*0760*/  FADD R24, -R4, R24 ;  /* 0x0000001804187221 */ /* 0x010fc80000000100 */
[----:B------:R-:W-:Y:S01]  /*0770*/  FFMA R17, R24, R24, R17 ;  /* 0x0000001818117223 */ /* 0x000fe20000000011 */
        /* <DEDUP_REMOVED lines=8> */
[----:B------:R-:W-:Y:S06]  /*0800*/  BRA.U UP1, `(.L_x_55) ;  /* 0xfffffff901a47547 */ /* 0x000fec000b83ffff */
.L_x_54:
[----:B------:R-:W-:Y:S05]  /*0810*/  BRA.U !UP0, `(.L_x_53) ;  /* 0x0000000908307547 */ /* 0x000fea000b800000 */
[----:B------:R-:W-:Y:S02]  /*0820*/  UISETP.GE.U32.AND UP1, UPT, UR13, 0x8, UPT ;  /* 0x000000080d00788c */ /* 0x000fe4000bf26070 */
[----:B------:R-:W-:Y:S02]  /*0830*/  ULOP3.LUT UR12, UR8, 0x7, URZ, 0xc0, !UPT ;  /* 0x00000007080c7892 */ /* 0x000fe4000f8ec0ff */
[----:B------:R-:W-:Y:S02]  /*0840*/  UISETP.GE.U32.AND.EX UP1, UPT, URZ, URZ, UPT, UP1 ;  /* 0x000000ffff00728c */ /* 0x000fe4000bf26110 */
[----:B------:R-:W-:-:S04]  /*0850*/  UISETP.NE.U32.AND UP0, UPT, UR12, URZ, UPT ;  /* 0x000000ff0c00728c */ /* 0x000fc8000bf05070 */
[----:B------:R-:W-:-:S03]  /*0860*/  UISETP.NE.AND.EX UP0, UPT, URZ, URZ, UPT, UP0 ;  /* 0x000000ffff00728c */ /* 0x000fc6000bf05300 */
[----:B------:R-:W-:Y:S08]  /*0870*/  BRA.U !UP1, `(.L_x_56) ;  /* 0x0000000509107547 */ /* 0x000ff0000b800000 */
[----:B------:R-:W0:Y:S01]  /*0880*/  LDCU.64 UR14, c[0x0][0x380] ;  /* 0x00007000ff0e77ac */ /* 0x000e220008000a00 */
[----:B------:R-:W-:Y:S01]  /*0890*/  IMAD R6, R12, UR6, RZ ;  /* 0x000000060c067c24 */ /* 0x000fe2000f8e02ff */
[----:B------:R-:W-:-:S03]  /*08a0*/  UIADD3 UR9, UPT, UPT, UR5, 0x1, URZ ;  /* 0x0000000105097890 */ /* 0x000fc6000fffe0ff */
[----:B------:R-:W-:Y:S01]  /*08b0*/  IMAD R3, R13, UR5, R6 ;  /* 0x000000050d037c24 */ /* 0x000fe2000f8e0206 */
[----:B------:R-:W-:Y:S02]  /*08c0*/  UIADD3 UR7, UPT, UPT, UR5, 0x2, URZ ;  /* 0x0000000205077890 */ /* 0x000fe4000fffe0ff */
[C---:B------:R-:W-:Y:S01]  /*08d0*/  IMAD.WIDE.U32 R6, R12.reuse, UR5, R14 ;  /* 0x000000050c067c25 */ /* 0x040fe2000f8e000e */
[----:B------:R-:W-:Y:S02]  /*08e0*/  UIADD3 UR4, UPT, UPT, UR5, 0x4, URZ ;  /* 0x0000000405047890 */ /* 0x000fe4000fffe0ff */
[----:B------:R-:W-:Y:S01]  /*08f0*/  UIADD3 UR6, UPT, UPT, UR5, 0x3, URZ ;  /* 0x0000000305067890 */ /* 0x000fe2000fffe0ff */
[----:B------:R-:W-:Y:S02]  /*0900*/  IMAD.IADD R3, R7, 0x1, R3 ;  /* 0x0000000107037824 */ /* 0x000fe400078e0203 */
[----:B------:R-:W-:-:S04]  /*0910*/  IMAD.WIDE.U32 R18, R12, UR9, R14 ;  /* 0x000000090c127c25 */ /* 0x000fc8000f8e000e */
[----:B------:R-:W-:Y:S01]  /*0920*/  IMAD R5, R13, UR9, R19 ;  /* 0x000000090d057c24 */ /* 0x000fe2000f8e0213 */
[----:B0-----:R-:W-:Y:S01]  /*0930*/  LEA R8, P0, R6, UR14, 0x2 ;  /* 0x0000000e06087c11 */ /* 0x001fe2000f8010ff */
[----:B------:R-:W-:-:S03]  /*0940*/  IMAD.WIDE.U32 R10, R12, UR6, R14 ;  /* 0x000000060c0a7c25 */ /* 0x000fc6000f8e000e */
[----:B------:R-:W-:Y:S01]  /*0950*/  LEA.HI.X R9, R6, UR15, R3, 0x2, P0 ;  /* 0x0000000f06097c11 */ /* 0x000fe200080f1403 */
[----:B------:R-:W-:Y:S01]  /*0960*/  IMAD.WIDE.U32 R6, R12, UR7, R14 ;  /* 0x000000070c067c25 */ /* 0x000fe2000f8e000e */
[----:B------:R-:W-:-:S03]  /*0970*/  LEA R26, P0, R18, UR14, 0x2 ;  /* 0x0000000e121a7c11 */ /* 0x000fc6000f8010ff */
[C---:B------:R-:W-:Y:S01]  /*0980*/  IMAD R3, R13.reuse, UR7, R7 ;  /* 0x000000070d037c24 */ /* 0x040fe2000f8e0207 */
[----:B------:R-:W-:Y:S02]  /*0990*/  LEA R24, P1, R6, UR14, 0x2 ;  /* 0x0000000e06187c11 */ /* 0x000fe4000f8210ff */
[----:B------:R-:W-:Y:S01]  /*09a0*/  LEA.HI.X R27, R18, UR15, R5, 0x2, P0 ;  /* 0x0000000f121b7c11 */ /* 0x000fe200080f1405 */
[----:B------:R-:W-:Y:S01]  /*09b0*/  IMAD.WIDE.U32 R18, R12, UR4, R14 ;  /* 0x000000040c127c25 */ /* 0x000fe2000f8e000e */
[----:B------:R-:W-:Y:S01]  /*09c0*/  LEA.HI.X R25, R6, UR15, R3, 0x2, P1 ;  /* 0x0000000f06197c11 */ /* 0x000fe200088f1403 */
[----:B------:R-:W-:Y:S01]  /*09d0*/  UIADD3 UR7, UPT, UPT, UR5, 0x5, URZ ;  /* 0x0000000505077890 */ /* 0x000fe2000fffe0ff */
[----:B------:R-:W-:Y:S01]  /*09e0*/  LEA R22, P0, R10, UR14, 0x2 ;  /* 0x0000000e0a167c11 */ /* 0x000fe2000f8010ff */
[C---:B------:R-:W-:Y:S01]  /*09f0*/  IMAD R3, R13.reuse, UR4, R19 ;  /* 0x000000040d037c24 */ /* 0x040fe2000f8e0213 */
[C---:B------:R-:W-:Y:S01]  /*0a00*/  LEA R6, P1, R18.reuse, UR14, 0x2 ;  /* 0x0000000e12067c11 */ /* 0x040fe2000f8210ff */
[----:B------:R-:W-:Y:S01]  /*0a10*/  IMAD R5, R13, UR6, R11 ;  /* 0x000000060d057c24 */ /* 0x000fe2000f8e020b */
[----:B------:R-:W2:Y:S02]  /*0a20*/  LDG.E R17, desc[UR10][R24.64] ;  /* 0x0000000a18117981 */ /* 0x000ea4000c1e1900 */
[----:B------:R-:W-:-:S02]  /*0a30*/  LEA.HI.X R7, R18, UR15, R3, 0x2, P1 ;  /* 0x0000000f12077c11 */ /* 0x000fc400088f1403 */
[----:B------:R0:W3:Y:S01]  /*0a40*/  LDG.E R3, desc[UR10][R8.64] ;  /* 0x0000000a08037981 */ /* 0x0000e2000c1e1900 */
[----:B------:R-:W-:Y:S01]  /*0a50*/  LEA.HI.X R23, R10, UR15, R5, 0x2, P0 ;  /* 0x0000000f0a177c11 */ /* 0x000fe200080f1405 */
[----:B------:R-:W-:Y:S02]  /*0a60*/  UIADD3 UR6, UPT, UPT, UR5, 0x6, URZ ;  /* 0x0000000605067890 */ /* 0x000fe4000fffe0ff */
[----:B------:R-:W4:Y:S01]  /*0a70*/  LDG.E R5, desc[UR10][R26.64] ;  /* 0x0000000a1a057981 */ /* 0x000f22000c1e1900 */
[----:B------:R-:W-:Y:S01]  /*0a80*/  IMAD.WIDE.U32 R18, R12, UR7, R14 ;  /* 0x000000070c127c25 */ /* 0x000fe2000f8e000e */
[----:B------:R-:W-:Y:S02]  /*0a90*/  UIADD3 UR4, UPT, UPT, UR5, 0x7, URZ ;  /* 0x0000000705047890 */ /* 0x000fe4000fffe0ff */
[----:B------:R-:W2:Y:S01]  /*0aa0*/  LDG.E R23, desc[UR10][R22.64] ;  /* 0x0000000a16177981 */ /* 0x000ea2000c1e1900 */
[C---:B------:R-:W-:Y:S01]  /*0ab0*/  IMAD R11, R13.reuse, UR7, R19 ;  /* 0x000000070d0b7c24 */ /* 0x040fe2000f8e0213 */
[----:B------:R-:W-:Y:S01]  /*0ac0*/  LEA R10, P0, R18, UR14, 0x2 ;  /* 0x0000000e120a7c11 */ /* 0x000fe2000f8010ff */
[----:B------:R-:W-:Y:S01]  /*0ad0*/  IMAD.WIDE.U32 R20, R12, UR6, R14 ;  /* 0x000000060c147c25 */ /* 0x000fe2000f8e000e */
[----:B------:R2:W2:Y:S02]  /*0ae0*/  LDG.E R7, desc[UR10][R6.64] ;  /* 0x0000000a06077981 */ /* 0x0004a4000c1e1900 */
[----:B------:R-:W-:Y:S01]  /*0af0*/  LEA.HI.X R11, R18, UR15, R11, 0x2, P0 ;  /* 0x0000000f120b7c11 */ /* 0x000fe200080f140b */
[----:B0-----:R-:W-:Y:S01]  /*0b00*/  IMAD R9, R13, UR6, R21 ;  /* 0x000000060d097c24 */ /* 0x001fe2000f8e0215 */
[----:B------:R-:W-:Y:S01]  /*0b10*/  LEA R8, P1, R20, UR14, 0x2 ;  /* 0x0000000e14087c11 */ /* 0x000fe2000f8210ff */
[----:B------:R-:W-:-:S03]  /*0b20*/  IMAD.WIDE.U32 R18, R12, UR4, R14 ;  /* 0x000000040c127c25 */ /* 0x000fc6000f8e000e */
[----:B------:R-:W-:Y:S01]  /*0b30*/  LEA.HI.X R9, R20, UR15, R9, 0x2, P1 ;  /* 0x0000000f14097c11 */ /* 0x000fe200088f1409 */
[----:B------:R-:W-:Y:S01]  /*0b40*/  IMAD R19, R13, UR4, R19 ;  /* 0x000000040d137c24 */ /* 0x000fe2000f8e0213 */
[C---:B------:R-:W-:Y:S01]  /*0b50*/  LEA R20, P0, R18.reuse, UR14, 0x2 ;  /* 0x0000000e12147c11 */ /* 0x040fe2000f8010ff */
[----:B------:R-:W2:Y:S03]  /*0b60*/  LDG.E R11, desc[UR10][R10.64] ;  /* 0x0000000a0a0b7981 */ /* 0x000ea6000c1e1900 */
[----:B------:R-:W-:Y:S01]  /*0b70*/  LEA.HI.X R21, R18, UR15, R19, 0x2, P0 ;  /* 0x0000000f12157c11 */ /* 0x000fe200080f1413 */
[----:B------:R-:W2:Y:S05]  /*0b80*/  LDG.E R9, desc[UR10][R8.64] ;  /* 0x0000000a08097981 */ /* 0x000eaa000c1e1900 */
[----:B------:R-:W2:Y:S01]  /*0b90*/  LDG.E R21, desc[UR10][R20.64] ;  /* 0x0000000a14157981 */ /* 0x000ea2000c1e1900 */
[----:B------:R-:W-:Y:S01]  /*0ba0*/  UIADD3 UR5, UPT, UPT, UR5, 0x8, URZ ;  /* 0x0000000805057890 */ /* 0x000fe2000fffe0ff */
[----:B------:R-:W-:Y:S01]  /*0bb0*/  UMOV UR6, URZ ;  /* 0x000000ff00067c82 */ /* 0x000fe20008000000 */
[----:B---3-5:R-:W-:-:S04]  /*0bc0*/  FADD R3, -R4, R3 ;  /* 0x0000000304037221 */ /* 0x028fc80000000100 */
[----:B------:R-:W-:Y:S01]  /*0bd0*/  FFMA R3, R3, R3, R16 ;  /* 0x0000000303037223 */ /* 0x000fe20000000010 */
[C---:B----4-:R-:W-:Y:S01]  /*0be0*/  FADD R16, -R4.reuse, R5 ;  /* 0x0000000504107221 */ /* 0x050fe20000000100 */
[----:B--2---:R-:W-:-:S03]  /*0bf0*/  FADD R6, -R4, R17 ;  /* 0x0000001104067221 */ /* 0x004fc60000000100 */
[----:B------:R-:W-:-:S04]  /*0c00*/  FFMA R3, R16, R16, R3 ;  /* 0x0000001010037223 */ /* 0x000fc80000000003 */
[----:B------:R-:W-:Y:S01]  /*0c10*/  FFMA R3, R6, R6, R3 ;  /* 0x0000000606037223 */ /* 0x000fe20000000003 */
[----:B------:R-:W-:-:S04]  /*0c20*/  FADD R6, -R4, R23 ;  /* 0x0000001704067221 */ /* 0x000fc80000000100 */
[----:B------:R-:W-:Y:S01]  /*0c30*/  FFMA R3, R6, R6, R3 ;  /* 0x0000000606037223 */ /* 0x000fe20000000003 */
[----:B------:R-:W-:-:S04]  /*0c40*/  FADD R6, -R4, R7 ;  /* 0x0000000704067221 */ /* 0x000fc80000000100 */
[----:B------:R-:W-:Y:S01]  /*0c50*/  FFMA R3, R6, R6, R3 ;  /* 0x0000000606037223 */ /* 0x000fe20000000003 */
[C---:B------:R-:W-:Y:S01]  /*0c60*/  FADD R6, -R4.reuse, R11 ;  /* 0x0000000b04067221 */ /* 0x040fe20000000100 */
[----:B------:R-:W-:-:S03]  /*0c70*/  FADD R8, -R4, R9 ;  /* 0x0000000904087221 */ /* 0x000fc60000000100 */
[----:B------:R-:W-:Y:S01]  /*0c80*/  FFMA R3, R6, R6, R3 ;  /* 0x0000000606037223 */ /* 0x000fe20000000003 */
[----:B------:R-:W-:-:S03]  /*0c90*/  FADD R16, -R4, R21 ;  /* 0x0000001504107221 */ /* 0x000fc60000000100 */
[----:B------:R-:W-:-:S04]  /*0ca0*/  FFMA R3, R8, R8, R3 ;  /* 0x0000000808037223 */ /* 0x000fc80000000003 */
[----:B------:R-:W-:-:S07]  /*0cb0*/  FFMA R16, R16, R16, R3 ;  /* 0x0000001010107223 */ /* 0x000fce0000000003 */
.L_x_56:
[----:B------:R-:W-:Y:S05]  /*0cc0*/  BRA.U !UP0, `(.L_x_53) ;  /* 0x0000000508047547 */ /* 0x000fea000b800000 */
[----:B------:R-:W-:Y:S02]  /*0cd0*/  UISETP.GE.U32.AND UP1, UPT, UR12, 0x4, UPT ;  /* 0x000000040c00788c */ /* 0x000fe4000bf26070 */
[----:B------:R-:W-:Y:S02]  /*0ce0*/  ULOP3.LUT UR7, UR8, 0x3, URZ, 0xc0, !UPT ;  /* 0x0000000308077892 */ /* 0x000fe4000f8ec0ff */
[----:B------:R-:W-:Y:S02]  /*0cf0*/  UISETP.GE.U32.AND.EX UP1, UPT, URZ, URZ, UPT, UP1 ;  /* 0x000000ffff00728c */ /* 0x000fe4000bf26110 */
[----:B------:R-:W-:Y:S01]  /*0d00*/  UISETP.NE.U32.AND UP0, UPT, UR7, URZ, UPT ;  /* 0x000000ff0700728c */ /* 0x000fe2000bf05070 */
[----:B------:R-:W-:Y:S01]  /*0d10*/  UMOV UR4, URZ ;  /* 0x000000ff00047c82 */ /* 0x000fe20008000000 */
[----:B------:R-:W0:Y:S02]  /*0d20*/  LDCU.64 UR14, c[0x0][0x380] ;  /* 0x00007000ff0e77ac */ /* 0x000e240008000a00 */
[----:B------:R-:W-:-:S03]  /*0d30*/  UISETP.NE.AND.EX UP0, UPT, UR4, URZ, UPT, UP0 ;  /* 0x000000ff0400728c */ /* 0x000fc6000bf05300 */
[----:B------:R-:W-:Y:S08]  /*0d40*/  BRA.U !UP1, `(.L_x_57) ;  /* 0x0000000109987547 */ /* 0x000ff0000b800000 */
[----:B------:R-:W1:Y:S01]  /*0d50*/  LDCU.64 UR8, c[0x0][0x380] ;  /* 0x00007000ff0877ac */ /* 0x000e620008000a00 */
[----:B------:R-:W-:Y:S01]  /*0d60*/  MOV R6, R14 ;  /* 0x0000000e00067202 */ /* 0x000fe20000000f00 */
[C---:B------:R-:W-:Y:S02]  /*0d70*/  IMAD R8, R12.reuse, UR6, RZ ;  /* 0x000000060c087c24 */ /* 0x040fe4000f8e02ff */
[----:B------:R-:W-:Y:S01]  /*0d80*/  IMAD.MOV.U32 R7, RZ, RZ, R15 ;  /* 0x000000ffff077224 */ /* 0x000fe200078e000f */
[----:B------:R-:W-:Y:S02]  /*0d90*/  UIADD3 UR6, UPT, UPT, UR5, 0x1, URZ ;  /* 0x0000000105067890 */ /* 0x000fe4000fffe0ff */
[----:B------:R-:W-:Y:S01]  /*0da0*/  IMAD R3, R13, UR5, R8 ;  /* 0x000000050d037c24 */ /* 0x000fe2000f8e0208 */
[----:B------:R-:W-:Y:S02]  /*0db0*/  UIADD3 UR12, UPT, UPT, UR5, 0x2, URZ ;  /* 0x00000002050c7890 */ /* 0x000fe4000fffe0ff */
[----:B------:R-:W-:Y:S01]  /*0dc0*/  IMAD.WIDE.U32 R18, R12, UR5, R6 ;  /* 0x000000050c127c25 */ /* 0x000fe2000f8e0006 */
[----:B------:R-:W-:-:S03]  /*0dd0*/  UIADD3 UR13, UPT, UPT, UR5, 0x3, URZ ;  /* 0x00000003050d7890 */ /* 0x000fc6000fffe0ff */
[----:B------:R-:W-:Y:S01]  /*0de0*/  IMAD.WIDE.U32 R22, R12, UR6, R6 ;  /* 0x000000060c167c25 */ /* 0x000fe2000f8e0006 */
[----:B------:R-:W-:-:S03]  /*0df0*/  IADD3 R3, PT, PT, R19, R3, RZ ;  /* 0x0000000313037210 */ /* 0x000fc60007ffe0ff */
[----:B------:R-:W-:Y:S01]  /*0e00*/  IMAD.WIDE.U32 R10, R12, UR12, R6 ;  /* 0x0000000c0c0a7c25 */ /* 0x000fe2000f8e0006 */
[----:B-1----:R-:W-:-:S03]  /*0e10*/  LEA R8, P0, R18, UR8, 0x2 ;  /* 0x0000000812087c11 */ /* 0x002fc6000f8010ff */
[C---:B------:R-:W-:Y:S01]  /*0e20*/  IMAD R5, R13.reuse, UR12, R11 ;  /* 0x0000000c0d057c24 */ /* 0x040fe2000f8e020b */
[----:B------:R-:W-:Y:S01]  /*0e30*/  LEA R20, P1, R10, UR8, 0x2 ;  /* 0x000000080a147c11 */ /* 0x000fe2000f8210ff */
[----:B------:R-:W-:Y:S01]  /*0e40*/  IMAD.WIDE.U32 R6, R12, UR13, R6 ;  /* 0x0000000d0c067c25 */ /* 0x000fe2000f8e0006 */
[----:B------:R-:W-:Y:S02]  /*0e50*/  LEA.HI.X R9, R18, UR9, R3, 0x2, P0 ;  /* 0x0000000912097c11 */ /* 0x000fe400080f1403 */
[----:B------:R-:W-:Y:S01]  /*0e60*/  LEA R18, P0, R22, UR8, 0x2 ;  /* 0x0000000816127c11 */ /* 0x000fe2000f8010ff */
[C---:B------:R-:W-:Y:S01]  /*0e70*/  IMAD R3, R13.reuse, UR6, R23 ;  /* 0x000000060d037c24 */ /* 0x040fe2000f8e0217 */
[----:B------:R-:W-:Y:S02]  /*0e80*/  LEA.HI.X R21, R10, UR9, R5, 0x2, P1 ;  /* 0x000000090a157c11 */ /* 0x000fe400088f1405 */
[----:B------:R-:W2:Y:S02]  /*0e90*/  LDG.E R9, desc[UR10][R8.64] ;  /* 0x0000000a08097981 */ /* 0x000ea4000c1e1900 */
[----:B------:R-:W-:Y:S01]  /*0ea0*/  LEA.HI.X R19, R22, UR9, R3, 0x2, P0 ;  /* 0x0000000916137c11 */ /* 0x000fe200080f1403 */
[----:B------:R-:W-:Y:S01]  /*0eb0*/  IMAD R3, R13, UR13, R7 ;  /* 0x0000000d0d037c24 */ /* 0x000fe2000f8e0207 */
[C---:B------:R-:W-:Y:S01]  /*0ec0*/  LEA R10, P0, R6.reuse, UR8, 0x2 ;  /* 0x00000008060a7c11 */ /* 0x040fe2000f8010ff */
[----:B------:R-:W3:Y:S04]  /*0ed0*/  LDG.E R21, desc[UR10][R20.64] ;  /* 0x0000000a14157981 */ /* 0x000ee8000c1e1900 */
[----:B------:R-:W4:Y:S01]  /*0ee0*/  LDG.E R19, desc[UR10][R18.64] ;  /* 0x0000000a12137981 */ /* 0x000f22000c1e1900 */
[----:B------:R-:W-:-:S06]  /*0ef0*/  LEA.HI.X R11, R6, UR9, R3, 0x2, P0 ;  /* 0x00000009060b7c11 */ /* 0x000fcc00080f1403 */
[----:B------:R-:W4:Y:S01]  /*0f00*/  LDG.E R11, desc[UR10][R10.64] ;  /* 0x0000000a0a0b7981 */ /* 0x000f22000c1e1900 */
[----:B------:R-:W-:Y:S01]  /*0f10*/  UIADD3 UR5, UPT, UPT, UR5, 0x4, URZ ;  /* 0x0000000405057890 */ /* 0x000fe2000fffe0ff */
[----:B------:R-:W-:Y:S01]  /*0f20*/  UMOV UR6, URZ ;  /* 0x000000ff00067c82 */ /* 0x000fe20008000000 */
[----:B--2--5:R-:W-:-:S04]  /*0f30*/  FADD R3, -R4, R9 ;  /* 0x0000000904037221 */ /* 0x024fc80000000100 */
[----:B------:R-:W-:Y:S01]  /*0f40*/  FFMA R3, R3, R3, R16 ;  /* 0x0000000303037223 */ /* 0x000fe20000000010 */
[C---:B---3--:R-:W-:Y:S01]  /*0f50*/  FADD R16, -R4.reuse, R21 ;  /* 0x0000001504107221 */ /* 0x048fe20000000100 */
[----:B----4-:R-:W-:-:S04]  /*0f60*/  FADD R6, -R4, R19 ;  /* 0x0000001304067221 */ /* 0x010fc80000000100 */
[----:B------:R-:W-:Y:S01]  /*0f70*/  FFMA R3, R6, R6, R3 ;  /* 0x0000000606037223 */ /* 0x000fe20000000003 */
[----:B------:R-:W-:-:S03]  /*0f80*/  FADD R6, -R4, R11 ;  /* 0x0000000b04067221 */ /* 0x000fc60000000100 */
[----:B------:R-:W-:-:S04]  /*0f90*/  FFMA R3, R16, R16, R3 ;  /* 0x0000001010037223 */ /* 0x000fc80000000003 */
[----:B------:R-:W-:-:S07]  /*0fa0*/  FFMA R16, R6, R6, R3 ;  /* 0x0000000606107223 */ /* 0x000fce0000000003 */
.L_x_57:
[----:B------:R-:W-:Y:S05]  /*0fb0*/  BRA.U !UP0, `(.L_x_53) ;  /* 0x0000000108487547 */ /* 0x000fea000b800000 */
.L_x_58:
[----:B------:R-:W-:Y:S01]  /*0fc0*/  MOV R7, R15 ;  /* 0x0000000f00077202 */ /* 0x000fe20000000f00 */
[C---:B------:R-:W-:Y:S02]  /*0fd0*/  IMAD R8, R12.reuse, UR6, RZ ;  /* 0x000000060c087c24 */ /* 0x040fe4000f8e02ff */
[----:B------:R-:W-:Y:S02]  /*0fe0*/  IMAD.MOV.U32 R6, RZ, RZ, R14 ;  /* 0x000000ffff067224 */ /* 0x000fe400078e000e */
[----:B------:R-:W-:Y:S02]  /*0ff0*/  IMAD R3, R13, UR5, R8 ;  /* 0x000000050d037c24 */ /* 0x000fe4000f8e0208 */
[----:B------:R-:W-:-:S04]  /*1000*/  IMAD.WIDE.U32 R6, R12, UR5, R6 ;  /* 0x000000050c067c25 */ /* 0x000fc8000f8e0006 */
[----:B------:R-:W-:Y:S01]  /*1010*/  IMAD.IADD R3, R7, 0x1, R3 ;  /* 0x0000000107037824 */ /* 0x000fe200078e0203 */
[----:B0-----:R-:W-:-:S04]  /*1020*/  LEA R8, P0, R6, UR14, 0x2 ;  /* 0x0000000e06087c11 */ /* 0x001fc8000f8010ff */
[----:B------:R-:W-:-:S06]  /*1030*/  LEA.HI.X R9, R6, UR15, R3, 0x2, P0 ;  /* 0x0000000f06097c11 */ /* 0x000fcc00080f1403 */
[----:B------:R-:W2:Y:S01]  /*1040*/  LDG.E R9, desc[UR10][R8.64] ;  /* 0x0000000a08097981 */ /* 0x000ea2000c1e1900 */
[----:B------:R-:W-:Y:S02]  /*1050*/  UIADD3 UR7, UP0, UPT, UR7, -0x1, URZ ;  /* 0xffffffff07077890 */ /* 0x000fe4000ff1e0ff */
[----:B------:R-:W-:Y:S02]  /*1060*/  UIADD3 UR5, UPT, UPT, UR5, 0x1, URZ ;  /* 0x0000000105057890 */ /* 0x000fe4000fffe0ff */
[----:B------:R-:W-:Y:S02]  /*1070*/  UIADD3.X UR4, UPT, UPT, UR4, -0x1, URZ, UP0, !UPT ;  /* 0xffffffff04047890 */ /* 0x000fe400087fe4ff */
[----:B------:R-:W-:Y:S01]  /*1080*/  UISETP.NE.U32.AND UP0, UPT, UR7, URZ, UPT ;  /* 0x000000ff0700728c */ /* 0x000fe2000bf05070 */
[----:B------:R-:W-:-:S03]  /*1090*/  UMOV UR6, URZ ;  /* 0x000000ff00067c82 */ /* 0x000fc60008000000 */
[----:B------:R-:W-:Y:S01]  /*10a0*/  UISETP.NE.AND.EX UP0, UPT, UR4, URZ, UPT, UP0 ;  /* 0x000000ff0400728c */ /* 0x000fe2000bf05300 */
[----:B--2--5:R-:W-:-:S04]  /*10b0*/  FADD R3, -R4, R9 ;  /* 0x0000000904037221 */ /* 0x024fc80000000100 */
[----:B------:R-:W-:-:S04]  /*10c0*/  FFMA R16, R3, R3, R16 ;  /* 0x0000000303107223 */ /* 0x000fc80000000010 */
[----:B------:R-:W-:Y:S05]  /*10d0*/  BRA.U UP0, `(.L_x_58) ;  /* 0xfffffffd00b87547 */ /* 0x000fea000b83ffff */
.L_x_53:
[----:B------:R-:W1:Y:S01]  /*10e0*/  LDCU.64 UR4, c[0x0][0x398] ;  /* 0x00007300ff0477ac */ /* 0x000e620008000a00 */
[----:B------:R-:W-:Y:S01]  /*10f0*/  BSSY.RECONVERGENT B0, `(.L_x_59) ;  /* 0x000000c000007945 */ /* 0x000fe20003800200 */
[----:B-1----:R-:W1:Y:S08]  /*1100*/  I2F.U64 R5, UR4 ;  /* 0x0000000400057d12 */ /* 0x002e700008301000 */
[----:B-1---5:R-:W1:Y:S08]  /*1110*/  MUFU.RCP R4, R5 ;  /* 0x0000000500047308 */ /* 0x022e700000001000 */
[----:B------:R-:W2:Y:S01]  /*1120*/  FCHK P0, R16, R5 ;  /* 0x0000000510007302 */ /* 0x000ea20000000000 */
[----:B-1----:R-:W-:-:S04]  /*1130*/  FFMA R3, -R5, R4, 1 ;  /* 0x3f80000005037423 */ /* 0x002fc80000000104 */
[----:B------:R-:W-:-:S04]  /*1140*/  FFMA R3, R4, R3, R4 ;  /* 0x0000000304037223 */ /* 0x000fc80000000004 */
[----:B------:R-:W-:-:S04]  /*1150*/  FFMA R4, R3, R16, RZ ;  /* 0x0000001003047223 */ /* 0x000fc800000000ff */
[----:B------:R-:W-:-:S04]  /*1160*/  FFMA R7, -R5, R4, R16 ;  /* 0x0000000405077223 */ /* 0x000fc80000000110 */
[----:B------:R-:W-:Y:S01]  /*1170*/  FFMA R3, R3, R7, R4 ;  /* 0x0000000703037223 */ /* 0x000fe20000000004 */
[----:B--2---:R-:W-:Y:S06]  /*1180*/  @!P0 BRA `(.L_x_60) ;  /* 0x0000000000088947 */ /* 0x004fec0003800000 */
[----:B------:R-:W-:-:S07]  /*1190*/  MOV R4, 0x11b0 ;  /* 0x000011b000047802 */ /* 0x000fce0000000f00 */
[----:B0-----:R-:W-:Y:S05]  /*11a0*/  CALL.REL.NOINC `($__internal_5_$__cuda_sm3x_div_rn_noftz_f32_slowpath) ;  /* 0x0000000000187944 */ /* 0x001fea0003c00000 */
.L_x_60:
[----:B0-----:R-:W-:Y:S05]  /*11b0*/  BSYNC.RECONVERGENT B0 ;  /* 0x0000000000007941 */ /* 0x001fea0003800200 */
.L_x_59:
[----:B------:R-:W0:Y:S02]  /*11c0*/  LDCU.64 UR4, c[0x0][0x390] ;  /* 0x00007200ff0477ac */ /* 0x000e240008000a00 */
[----:B0-----:R-:W-:-:S04]  /*11d0*/  IADD3 R4, P0, PT, R0, UR4, RZ ;  /* 0x0000000400047c10 */ /* 0x001fc8000ff1e0ff */
[----:B------:R-:W-:-:S05]  /*11e0*/  IADD3.X R5, PT, PT, R2, UR5, RZ, P0, !PT ;  /* 0x0000000502057c10 */ /* 0x000fca00087fe4ff */
[----:B------:R-:W-:Y:S01]  /*11f0*/  STG.E desc[UR10][R4.64], R3 ;  /* 0x0000000304007986 */ /* 0x000fe2000c10190a */
[----:B------:R-:W-:Y:S05]  /*1200*/  EXIT ;  /* 0x000000000000794d */ /* 0x000fea0003800000 */
        .weak           $__internal_5_$__cuda_sm3x_div_rn_noftz_f32_slowpath
        .type           $__internal_5_$__cuda_sm3x_div_rn_noftz_f32_slowpath,@function
        .size           $__internal_5_$__cuda_sm3x_div_rn_noftz_f32_slowpath,(.L_x_225 - $__internal_5_$__cuda_sm3x_div_rn_noftz_f32_slowpath)
$__internal_5_$__cuda_sm3x_div_rn_noftz_f32_slowpath:
[----:B------:R-:W-:Y:S01]  /*1210*/  SHF.R.U32.HI R6, RZ, 0x17, R5 ;  /* 0x00000017ff067819 */ /* 0x000fe20000011605 */
[----:B------:R-:W-:Y:S01]  /*1220*/  BSSY.RECONVERGENT B1, `(.L_x_61) ;  /* 0x0000063000017945 */ /* 0x000fe20003800200 */
[----:B------:R-:W-:Y:S02]  /*1230*/  SHF.R.U32.HI R3, RZ, 0x17, R16 ;  /* 0x00000017ff037819 */ /* 0x000fe40000011610 */
[----:B------:R-:W-:Y:S02]  /*1240*/  LOP3.LUT R6, R6, 0xff, RZ, 0xc0, !PT ;  /* 0x000000ff06067812 */ /* 0x000fe400078ec0ff */
[----:B------:R-:W-:Y:S02]  /*1250*/  LOP3.LUT R11, R3, 0xff, RZ, 0xc0, !PT ;  /* 0x000000ff030b7812 */ /* 0x000fe400078ec0ff */
[----:B------:R-:W-:-:S03]  /*1260*/  IADD3 R8, PT, PT, R6, -0x1, RZ ;  /* 0xffffffff06087810 */ /* 0x000fc60007ffe0ff */
[----:B------:R-:W-:Y:S01]  /*1270*/  VIADD R9, R11, 0xffffffff ;  /* 0xffffffff0b097836 */ /* 0x000fe20000000000 */
[----:B------:R-:W-:-:S04]  /*1280*/  ISETP.GT.U32.AND P0, PT, R8, 0xfd, PT ;  /* 0x000000fd0800780c */ /* 0x000fc80003f04070 */
[----:B------:R-:W-:-:S13]  /*1290*/  ISETP.GT.U32.OR P0, PT, R9, 0xfd, P0 ;  /* 0x000000fd0900780c */ /* 0x000fda0000704470 */
[----:B------:R-:W-:Y:S01]  /*12a0*/  @!P0 MOV R7, RZ ;  /* 0x000000ff00078202 */ /* 0x000fe20000000f00 */
[----:B------:R-:W-:Y:S06]  /*12b0*/  @!P0 BRA `(.L_x_62) ;  /* 0x0000000000608947 */ /* 0x000fec0003800000 */
[----:B------:R-:W-:Y:S01]  /*12c0*/  FSETP.GTU.FTZ.AND P0, PT, |R16|, +INF , PT ;  /* 0x7f8000001000780b */ /* 0x000fe20003f1c200 */
[----:B------:R-:W-:Y:S01]  /*12d0*/  IMAD.MOV.U32 R3, RZ, RZ, R5 ;  /* 0x000000ffff037224 */ /* 0x000fe200078e0005 */
        /* <DEDUP_REMOVED lines=18> */
[----:B------:R-:W-:Y:S02]  /*1400*/  @!P0 IMAD.MOV.U32 R7, RZ, RZ, -0x40 ;  /* 0xffffffc0ff078424 */ /* 0x000fe400078e00ff */
[----:B------:R-:W-:Y:S01]  /*1410*/  @!P0 FFMA R16, R16, 1.84467440737095516160e+19, RZ ;  /* 0x5f80000010108823 */ /* 0x000fe200000000ff */
[----:B------:R-:W-:Y:S02]  /*1420*/  @!P1 FFMA R5, R3, 1.84467440737095516160e+19, RZ ;  /* 0x5f80000003059823 */ /* 0x000fe400000000ff */
[----:B------:R-:W-:-:S07]  /*1430*/  @!P1 IADD3 R7, PT, PT, R7, 0x40, RZ ;  /* 0x0000004007079810 */ /* 0x000fce0007ffe0ff */
.L_x_62:
[----:B------:R-:W-:Y:S01]  /*1440*/  LEA R8, R6, 0xc0800000, 0x17 ;  /* 0xc080000006087811 */ /* 0x000fe200078eb8ff */
[----:B------:R-:W-:Y:S03]  /*1450*/  BSSY.RECONVERGENT B2, `(.L_x_67) ;  /* 0x0000036000027945 */ /* 0x000fe60003800200 */
[----:B------:R-:W-:Y:S01]  /*1460*/  IADD3 R8, PT, PT, -R8, R5, RZ ;  /* 0x0000000508087210 */ /* 0x000fe20007ffe1ff */
[----:B------:R-:W-:-:S03]  /*1470*/  VIADD R5, R11, 0xffffff81 ;  /* 0xffffff810b057836 */ /* 0x000fc60000000000 */
[----:B------:R-:W0:Y:S01]  /*1480*/  MUFU.RCP R9, R8 ;  /* 0x0000000800097308 */ /* 0x000e220000001000 */
[----:B------:R-:W-:Y:S01]  /*1490*/  FADD.FTZ R10, -R8, -RZ ;  /* 0x800000ff080a7221 */ /* 0x000fe20000010100 */
[C---:B------:R-:W-:Y:S01]  /*14a0*/  IMAD R3, R5.reuse, -0x800000, R16 ;  /* 0xff80000005037824 */ /* 0x040fe200078e0210 */
[----:B------:R-:W-:-:S04]  /*14b0*/  IADD3 R6, PT, PT, R5, 0x7f, -R6 ;  /* 0x0000007f05067810 */ /* 0x000fc80007ffe806 */
[----:B------:R-:W-:Y:S01]  /*14c0*/  IADD3 R6, PT, PT, R6, R7, RZ ;  /* 0x0000000706067210 */ /* 0x000fe20007ffe0ff */
        /* <DEDUP_REMOVED lines=9> */
[----:B------:R-:W-:-:S05]  /*1560*/  IADD3 R11, PT, PT, R5, R6, RZ ;  /* 0x00000006050b7210 */ /* 0x000fca0007ffe0ff */
        /* <DEDUP_REMOVED lines=32> */
.L_x_69:
[----:B------:R-:W-:-:S04]  /*1770*/  LOP3.LUT R3, R3, 0x80000000, RZ, 0xc0, !PT ;  /* 0x8000000003037812 */ /* 0x000fc800078ec0ff */
[----:B------:R-:W-:Y:S01]  /*1780*/  LOP3.LUT R3, R3, 0x7f800000, RZ, 0xfc, !PT ;  /* 0x7f80000003037812 */ /* 0x000fe200078efcff */
[----:B------:R-:W-:Y:S06]  /*1790*/  BRA `(.L_x_70) ;  /* 0x0000000000047947 */ /* 0x000fec0003800000 */
.L_x_68:
[----:B------:R-:W-:-:S07]  /*17a0*/  LEA R3, R6, R3, 0x17 ;  /* 0x0000000306037211 */ /* 0x000fce00078eb8ff */
.L_x_70:
[----:B------:R-:W-:Y:S05]  /*17b0*/  BSYNC.RECONVERGENT B2 ;  /* 0x0000000000027941 */ /* 0x000fea0003800200 */
.L_x_67:
[----:B------:R-:W-:Y:S05]  /*17c0*/  BRA `(.L_x_71) ;  /* 0x0000000000207947 */ /* 0x000fea0003800000 */
.L_x_66:
[----:B------:R-:W-:-:S04]  /*17d0*/  LOP3.LUT R3, R5, 0x80000000, R16, 0x48, !PT ;  /* 0x8000000005037812 */ /* 0x000fc800078e4810 */
[----:B------:R-:W-:Y:S01]  /*17e0*/  LOP3.LUT R3, R3, 0x7f800000, RZ, 0xfc, !PT ;  /* 0x7f80000003037812 */ /* 0x000fe200078efcff */
[----:B------:R-:W-:Y:S06]  /*17f0*/  BRA `(.L_x_71) ;  /* 0x0000000000147947 */ /* 0x000fec0003800000 */
.L_x_65:
[----:B------:R-:W-:Y:S01]  /*1800*/  LOP3.LUT R3, R5, 0x80000000, R16, 0x48, !PT ;  /* 0x8000000005037812 */ /* 0x000fe200078e4810 */
[----:B------:R-:W-:Y:S06]  /*1810*/  BRA `(.L_x_71) ;  /* 0x00000000000c7947 */ /* 0x000fec0003800000 */
.L_x_64:
[----:B------:R-:W0:Y:S01]  /*1820*/  MUFU.RSQ R3, -QNAN ;  /* 0xffc0000000037908 */ /* 0x000e220000001400 */
[----:B------:R-:W-:Y:S05]  /*1830*/  BRA `(.L_x_71) ;  /* 0x0000000000047947 */ /* 0x000fea0003800000 */
.L_x_63:
[----:B------:R-:W-:-:S07]  /*1840*/  FADD.FTZ R3, R16, R3 ;  /* 0x0000000310037221 */ /* 0x000fce0000010000 */
.L_x_71:
[----:B------:R-:W-:Y:S05]  /*1850*/  BSYNC.RECONVERGENT B1 ;  /* 0x0000000000017941 */ /* 0x000fea0003800200 */
.L_x_61:
[----:B------:R-:W-:-:S04]  /*1860*/  HFMA2 R5, -RZ, RZ, 0, 0 ;  /* 0x00000000ff057431 */ /* 0x000fc800000001ff */
[----:B0-----:R-:W-:Y:S05]  /*1870*/  RET.REL.NODEC R4 `(_Z20batchnorm_var_kernelPKfS0_Pfmm) ;  /* 0xffffffe404e07950 */ /* 0x001fea0003c3ffff */
.L_x_72:
        /* <DEDUP_REMOVED lines=16> */
.L_x_225:


//--------------------- .text._Z21batchnorm_mean_kernelPKfPfmm --------------------------
	.section	.text._Z21batchnorm_mean_kernelPKfPfmm,"ax",@progbits
	.align	128
        .global         _Z21batchnorm_mean_kernelPKfPfmm
        .type           _Z21batchnorm_mean_kernelPKfPfmm,@function
        .size           _Z21batchnorm_mean_kernelPKfPfmm,(.L_x_226 - _Z21batchnorm_mean_kernelPKfPfmm)
        .other          _Z21batchnorm_mean_kernelPKfPfmm,@"STO_CUDA_ENTRY STV_DEFAULT"
_Z21batchnorm_mean_kernelPKfPfmm:
.text._Z21batchnorm_mean_kernelPKfPfmm:
        /* <DEDUP_REMOVED lines=11> */
[----:B------:R-:W-:Y:S01]  /*00b0*/  IMAD.MOV.U32 R25, RZ, RZ, RZ ;  /* 0x000000ffff197224 */ /* 0x000fe200078e00ff */
[----:B------:R-:W1:Y:S01]  /*00c0*/  LDCU.64 UR10, c[0x0][0x358] ;  /* 0x00006b00ff0a77ac */ /* 0x000e620008000a00 */
[----:B0-----:R-:W-:-:S04]  /*00d0*/  UISETP.NE.U32.AND UP0, UPT, UR8, URZ, UPT ;  /* 0x000000ff0800728c */ /* 0x001fc8000bf05070 */
[----:B------:R-:W-:-:S09]  /*00e0*/  UISETP.NE.AND.EX UP0, UPT, UR9, URZ, UPT, UP0 ;  /* 0x000000ff0900728c */ /* 0x000fd2000bf05300 */
[----:B-1----:R-:W-:Y:S05]  /*00f0*/  BRA.U !UP0, `(.L_x_73) ;  /* 0x0000000d08647547 */ /* 0x002fea000b800000 */
[----:B------:R-:W-:Y:S01]  /*0100*/  UISETP.GE.U32.AND UP1, UPT, UR8, 0x10, UPT ;  /* 0x000000100800788c */ /* 0x000fe2000bf26070 */
[----:B------:R-:W-:Y:S01]  /*0110*/  IMAD.MOV.U32 R25, RZ, RZ, RZ ;  /* 0x000000ffff197224 */ /* 0x000fe200078e00ff */
[----:B------:R-:W-:Y:S02]  /*0120*/  ULOP3.LUT UR12, UR8, 0xf, URZ, 0xc0, !UPT ;  /* 0x0000000f080c7892 */ /* 0x000fe4000f8ec0ff */
[----:B------:R-:W-:Y:S02]  /*0130*/  UISETP.GE.U32.AND.EX UP1, UPT, UR9, URZ, UPT, UP1 ;  /* 0x000000ff0900728c */ /* 0x000fe4000bf26110 */
[----:B------:R-:W-:Y:S01]  /*0140*/  UISETP.NE.U32.AND UP0, UPT, UR12, URZ, UPT ;  /* 0x000000ff0c00728c */ /* 0x000fe2000bf05070 */
[----:B------:R-:W-:Y:S01]  /*0150*/  UMOV UR5, URZ ;  /* 0x000000ff00057c82 */ /* 0x000fe20008000000 */
[----:B------:R-:W-:Y:S02]  /*0160*/  UMOV UR6, URZ ;  /* 0x000000ff00067c82 */ /* 0x000fe40008000000 */
[----:B------:R-:W-:-:S03]  /*0170*/  UISETP.NE.AND.EX UP0, UPT, URZ, URZ, UPT, UP0 ;  /* 0x000000ffff00728c */ /* 0x000fc6000bf05300 */
[----:B------:R-:W-:Y:S08]  /*0180*/  BRA.U !UP1, `(.L_x_74) ;  /* 0x0000000509407547 */ /* 0x000ff0000b800000 */
[----:B------:R-:W0:Y:S01]  /*0190*/  LDCU.64 UR14, c[0x0][0x380] ;  /* 0x00007000ff0e77ac */ /* 0x000e220008000a00 */
[----:B------:R-:W-:Y:S01]  /*01a0*/  HFMA2 R25, -RZ, RZ, 0, 0 ;  /* 0x00000000ff197431 */ /* 0x000fe200000001ff */
[C-C-:B------:R-:W-:Y:S01]  /*01b0*/  SHF.L.U64.HI R2, R10.reuse, 0x6, R11.reuse ;  /* 0x000000060a027819 */ /* 0x140fe2000001020b */
[C---:B------:R-:W-:Y:S01]  /*01c0*/  IMAD.SHL.U32 R0, R10.reuse, 0x4, RZ ;  /* 0x000000040a007824 */ /* 0x040fe200078e00ff */
[----:B------:R-:W1:Y:S01]  /*01d0*/  LDCU UR6, c[0x0][0x394] ;  /* 0x00007280ff0677ac */ /* 0x000e620008000800 */
[----:B------:R-:W-:Y:S01]  /*01e0*/  SHF.L.U64.HI R3, R10, 0x2, R11 ;  /* 0x000000020a037819 */ /* 0x000fe2000001020b */
[----:B------:R-:W-:-:S07]  /*01f0*/  ULOP3.LUT UR5, UR8, 0xfffffff0, URZ, 0xc0, !UPT ;  /* 0xfffffff008057892 */ /* 0x000fce000f8ec0ff */
[----:B------:R-:W-:Y:S01]  /*0200*/  UMOV UR4, UR5 ;  /* 0x0000000500047c82 */ /* 0x000fe20008000000 */
[----:B0-----:R-:W-:-:S04]  /*0210*/  LEA R4, P0, R12, UR14, 0x2 ;  /* 0x0000000e0c047c11 */ /* 0x001fc8000f8010ff */
[----:B------:R-:W-:Y:S01]  /*0220*/  LEA.HI.X R5, R12, UR15, R13, 0x2, P0 ;  /* 0x0000000f0c057c11 */ /* 0x000fe200080f140d */
[----:B-1----:R-:W-:-:S08]  /*0230*/  UMOV UR7, UR6 ;  /* 0x0000000600077c82 */ /* 0x002fd00008000000 */
.L_x_75:
[----:B------:R-:W2:Y:S01]  /*0240*/  LDG.E R24, desc[UR10][R4.64] ;  /* 0x0000000a04187981 */ /* 0x000ea2000c1e1900 */
[----:B------:R-:W-:-:S05]  /*0250*/  IADD3 R22, P0, PT, R4, R0, RZ ;  /* 0x0000000004167210 */ /* 0x000fca0007f1e0ff */
[----:B------:R-:W-:-:S05]  /*0260*/  IMAD.X R23, R5, 0x1, R3, P0 ;  /* 0x0000000105177824 */ /* 0x000fca00000e0603 */
[----:B------:R0:W3:Y:S01]  /*0270*/  LDG.E R6, desc[UR10][R22.64] ;  /* 0x0000000a16067981 */ /* 0x0000e2000c1e1900 */
[----:B------:R-:W-:-:S05]  /*0280*/  IADD3 R14, P0, PT, R22, R0, RZ ;  /* 0x00000000160e7210 */ /* 0x000fca0007f1e0ff */
[----:B------:R-:W-:Y:S01]  /*0290*/  IMAD.X R15, R23, 0x1, R3, P0 ;  /* 0x00000001170f7824 */ /* 0x000fe200000e0603 */
[----:B------:R-:W-:-:S04]  /*02a0*/  IADD3 R8, P0, PT, R14, R0, RZ ;  /* 0x000000000e087210 */ /* 0x000fc80007f1e0ff */
[----:B------:R1:W4:Y:S01]  /*02b0*/  LDG.E R7, desc[UR10][R14.64] ;  /* 0x0000000a0e077981 */ /* 0x000322000c1e1900 */
[----:B------:R-:W-:Y:S01]  /*02c0*/  IMAD.X R9, R15, 0x1, R3, P0 ;  /* 0x000000010f097824 */ /* 0x000fe200000e0603 */
[----:B------:R-:W-:-:S04]  /*02d0*/  IADD3 R16, P0, PT, R8, R0, RZ ;  /* 0x0000000008107210 */ /* 0x000fc80007f1e0ff */
[----:B------:R-:W-:Y:S01]  /*02e0*/  IADD3.X R17, PT, PT, R9, R3, RZ, P0, !PT ;  /* 0x0000000309117210 */ /* 0x000fe200007fe4ff */
[----:B------:R-:W5:Y:S01]  /*02f0*/  LDG.E R8, desc[UR10][R8.64] ;  /* 0x0000000a08087981 */ /* 0x000f62000c1e1900 */
[----:B------:R-:W-:-:S05]  /*0300*/  IADD3 R20, P0, PT, R16, R0, RZ ;  /* 0x0000000010147210 */ /* 0x000fca0007f1e0ff */
[--C-:B------:R-:W-:Y:S01]  /*0310*/  IMAD.X R21, R17, 0x1, R3.reuse, P0 ;  /* 0x0000000111157824 */ /* 0x100fe200000e0603 */
[-C--:B------:R-:W-:Y:S01]  /*0320*/  IADD3 R18, P0, PT, R20, R0.reuse, RZ ;  /* 0x0000000014127210 */ /* 0x080fe20007f1e0ff */
[----:B------:R1:W5:Y:S04]  /*0330*/  LDG.E R9, desc[UR10][R16.64] ;  /* 0x0000000a10097981 */ /* 0x000368000c1e1900 */
[--C-:B------:R-:W-:Y:S01]  /*0340*/  IMAD.X R19, R21, 0x1, R3.reuse, P0 ;  /* 0x0000000115137824 */ /* 0x100fe200000e0603 */
[-C--:B------:R-:W-:Y:S01]  /*0350*/  IADD3 R26, P0, PT, R18, R0.reuse, RZ ;  /* 0x00000000121a7210 */ /* 0x080fe20007f1e0ff */
[----:B------:R-:W5:Y:S04]  /*0360*/  LDG.E R20, desc[UR10][R20.64] ;  /* 0x0000000a14147981 */ /* 0x000f68000c1e1900 */
[----:B------:R-:W-:Y:S01]  /*0370*/  IMAD.X R27, R19, 0x1, R3, P0 ;  /* 0x00000001131b7824 */ /* 0x000fe200000e0603 */
[----:B0-----:R-:W-:-:S04]  /*0380*/  IADD3 R22, P0, PT, R26, R0, RZ ;  /* 0x000000001a167210 */ /* 0x001fc80007f1e0ff */
[----:B------:R-:W-:Y:S01]  /*0390*/  IADD3.X R23, PT, PT, R27, R3, RZ, P0, !PT ;  /* 0x000000031b177210 */ /* 0x000fe200007fe4ff */
[----:B------:R0:W5:Y:S01]  /*03a0*/  LDG.E R21, desc[UR10][R18.64] ;  /* 0x0000000a12157981 */ /* 0x000162000c1e1900 */
[----:B------:R-:W-:-:S03]  /*03b0*/  IADD3 R28, P0, PT, R22, R0, RZ ;  /* 0x00000000161c7210 */ /* 0x000fc60007f1e0ff */
[----:B------:R-:W5:Y:S02]  /*03c0*/  LDG.E R26, desc[UR10][R26.64] ;  /* 0x0000000a1a1a7981 */ /* 0x000f64000c1e1900 */
[----:B------:R-:W-:Y:S01]  /*03d0*/  IMAD.X R29, R23, 0x1, R3, P0 ;  /* 0x00000001171d7824 */ /* 0x000fe200000e0603 */
[----:B-1----:R-:W-:-:S04]  /*03e0*/  IADD3 R14, P0, PT, R28, R0, RZ ;  /* 0x000000001c0e7210 */ /* 0x002fc80007f1e0ff */
[----:B------:R-:W5:Y:S01]  /*03f0*/  LDG.E R28, desc[UR10][R28.64] ;  /* 0x0000000a1c1c7981 */ /* 0x000f62000c1e1900 */
[--C-:B------:R-:W-:Y:S01]  /*0400*/  IMAD.X R15, R29, 0x1, R3.reuse, P0 ;  /* 0x000000011d0f7824 */ /* 0x100fe200000e0603 */
[-C--:B------:R-:W-:Y:S02]  /*0410*/  IADD3 R16, P0, PT, R14, R0.reuse, RZ ;  /* 0x000000000e107210 */ /* 0x080fe40007f1e0ff */
[----:B------:R1:W5:Y:S03]  /*0420*/  LDG.E R27, desc[UR10][R22.64] ;  /* 0x0000000a161b7981 */ /* 0x000366000c1e1900 */
[----:B------:R-:W-:Y:S01]  /*0430*/  IMAD.X R17, R15, 0x1, R3, P0 ;  /* 0x000000010f117824 */ /* 0x000fe200000e0603 */
[-C--:B0-----:R-:W-:Y:S01]  /*0440*/  IADD3 R18, P0, PT, R16, R0.reuse, RZ ;  /* 0x0000000010127210 */ /* 0x081fe20007f1e0ff */
[----:B------:R2:W5:Y:S03]  /*0450*/  LDG.E R14, desc[UR10][R14.64] ;  /* 0x0000000a0e0e7981 */ /* 0x000566000c1e1900 */
[----:B------:R-:W-:Y:S01]  /*0460*/  IADD3.X R19, PT, PT, R17, R3, RZ, P0, !PT ;  /* 0x0000000311137210 */ /* 0x000fe200007fe4ff */
[----:B------:R-:W5:Y:S01]  /*0470*/  LDG.E R16, desc[UR10][R16.64] ;  /* 0x0000000a10107981 */ /* 0x000f62000c1e1900 */
[----:B-1----:R-:W-:-:S03]  /*0480*/  IADD3 R22, P0, PT, R18, R0, RZ ;  /* 0x0000000012167210 */ /* 0x002fc60007f1e0ff */
[----:B------:R-:W5:Y:S02]  /*0490*/  LDG.E R18, desc[UR10][R18.64] ;  /* 0x0000000a12127981 */ /* 0x000f64000c1e1900 */
[----:B------:R-:W-:-:S05]  /*04a0*/  IMAD.X R23, R19, 0x1, R3, P0 ;  /* 0x0000000113177824 */ /* 0x000fca00000e0603 */
[----:B------:R0:W5:Y:S01]  /*04b0*/  LDG.E R29, desc[UR10][R22.64] ;  /* 0x0000000a161d7981 */ /* 0x000162000c1e1900 */
[----:B--2---:R-:W-:Y:S01]  /*04c0*/  FADD R15, R24, R25 ;  /* 0x00000019180f7221 */ /* 0x004fe20000000000 */
[----:B------:R-:W-:-:S05]  /*04d0*/  IADD3 R24, P0, PT, R22, R0, RZ ;  /* 0x0000000016187210 */ /* 0x000fca0007f1e0ff */
[----:B------:R-:W-:Y:S01]  /*04e0*/  IMAD.X R25, R23, 0x1, R3, P0 ;  /* 0x0000000117197824 */ /* 0x000fe200000e0603 */
[----:B0-----:R-:W-:Y:S01]  /*04f0*/  IADD3 R22, P0, PT, R24, R0, RZ ;  /* 0x0000000018167210 */ /* 0x001fe20007f1e0ff */
[----:B---3--:R-:W-:-:S04]  /*0500*/  FADD R17, R15, R6 ;  /* 0x000000060f117221 */ /* 0x008fc80000000000 */
[----:B------:R-:W-:Y:S01]  /*0510*/  IMAD.X R23, R25, 0x1, R3, P0 ;  /* 0x0000000119177824 */ /* 0x000fe200000e0603 */
[----:B------:R-:W2:Y:S04]  /*0520*/  LDG.E R6, desc[UR10][R24.64] ;  /* 0x0000000a18067981 */ /* 0x000ea8000c1e1900 */
[----:B------:R-:W3:Y:S01]  /*0530*/  LDG.E R15, desc[UR10][R22.64] ;  /* 0x0000000a160f7981 */ /* 0x000ee2000c1e1900 */
[----:B----4-:R-:W-:-:S04]  /*0540*/  FADD R7, R17, R7 ;  /* 0x0000000711077221 */ /* 0x010fc80000000000 */
[----:B-----5:R-:W-:-:S04]  /*0550*/  FADD R8, R7, R8 ;  /* 0x0000000807087221 */ /* 0x020fc80000000000 */
[----:B------:R-:W-:-:S04]  /*0560*/  FADD R9, R8, R9 ;  /* 0x0000000908097221 */ /* 0x000fc80000000000 */
[----:B------:R-:W-:-:S04]  /*0570*/  FADD R20, R9, R20 ;  /* 0x0000001409147221 */ /* 0x000fc80000000000 */
[----:B------:R-:W-:-:S04]  /*0580*/  FADD R21, R20, R21 ;  /* 0x0000001514157221 */ /* 0x000fc80000000000 */
[----:B------:R-:W-:Y:S01]  /*0590*/  FADD R26, R21, R26 ;  /* 0x0000001a151a7221 */ /* 0x000fe20000000000 */
[----:B------:R-:W-:-:S03]  /*05a0*/  UIADD3 UR4, UP1, UPT, UR4, -0x10, URZ ;  /* 0xfffffff004047890 */ /* 0x000fc6000ff3e0ff */
[----:B------:R-:W-:-:S04]  /*05b0*/  FADD R27, R26, R27 ;  /* 0x0000001b1a1b7221 */ /* 0x000fc80000000000 */
[----:B------:R-:W-:-:S04]  /*05c0*/  FADD R27, R27, R28 ;  /* 0x0000001c1b1b7221 */ /* 0x000fc80000000000 */
[----:B------:R-:W-:Y:S01]  /*05d0*/  FADD R27, R27, R14 ;  /* 0x0000000e1b1b7221 */ /* 0x000fe20000000000 */
[----:B------:R-:W-:Y:S02]  /*05e0*/  UIADD3.X UR7, UPT, UPT, UR7, -0x1, URZ, UP1, !UPT ;  /* 0xffffffff07077890 */ /* 0x000fe40008ffe4ff */
[----:B------:R-:W-:Y:S01]  /*05f0*/  UISETP.NE.U32.AND UP1, UPT, UR4, URZ, UPT ;  /* 0x000000ff0400728c */ /* 0x000fe2000bf25070 */
[----:B------:R-:W-:-:S03]  /*0600*/  FADD R27, R27, R16 ;  /* 0x000000101b1b7221 */ /* 0x000fc60000000000 */
[----:B------:R-:W-:Y:S01]  /*0610*/  UISETP.NE.AND.EX UP1, UPT, UR7, URZ, UPT, UP1 ;  /* 0x000000ff0700728c */ /* 0x000fe2000bf25310 */
[----:B------:R-:W-:-:S04]  /*0620*/  FADD R18, R27, R18 ;  /* 0x000000121b127221 */ /* 0x000fc80000000000 */
[----:B------:R-:W-:Y:S01]  /*0630*/  FADD R29, R18, R29 ;  /* 0x0000001d121d7221 */ /* 0x000fe20000000000 */
[----:B------:R-:W-:-:S04]  /*0640*/  LEA R4, P0, R10, R4, 0x6 ;  /* 0x000000040a047211 */ /* 0x000fc800078030ff */
[----:B------:R-:W-:Y:S01]  /*0650*/  IADD3.X R5, PT, PT, R5, R2, RZ, P0, !PT ;  /* 0x0000000205057210 */ /* 0x000fe200007fe4ff */
[----:B--2---:R-:W-:-:S04]  /*0660*/  FADD R6, R29, R6 ;  /* 0x000000061d067221 */ /* 0x004fc80000000000 */
[----:B---3--:R-:W-:Y:S01]  /*0670*/  FADD R25, R6, R15 ;  /* 0x0000000f06197221 */ /* 0x008fe20000000000 */
[----:B------:R-:W-:Y:S06]  /*0680*/  BRA.U UP1, `(.L_x_75) ;  /* 0xfffffff901ec7547 */ /* 0x000fec000b83ffff */
.L_x_74:
        /* <DEDUP_REMOVED lines=8> */
[C---:B------:R-:W-:Y:S02]  /*0710*/  IMAD R0, R10.reuse, UR6, RZ ;  /* 0x000000060a007c24 */ /* 0x040fe4000f8e02ff */
[C---:B------:R-:W-:Y:S01]  /*0720*/  IMAD.WIDE.U32 R2, R10.reuse, UR5, R12 ;  /* 0x000000050a027c25 */ /* 0x040fe2000f8e000c */
[----:B------:R-:W-:Y:S02]  /*0730*/  UIADD3 UR12, UPT, UPT, UR5, 0x1, URZ ;  /* 0x00000001050c7890 */ /* 0x000fe4000fffe0ff */
[----:B------:R-:W-:Y:S02]  /*0740*/  UIADD3 UR6, UPT, UPT, UR5, 0x3, URZ ;  /* 0x0000000305067890 */ /* 0x000fe4000fffe0ff */
[----:B------:R-:W-:Y:S01]  /*0750*/  IMAD R5, R11, UR5, R0 ;  /* 0x000000050b057c24 */ /* 0x000fe2000f8e0200 */
[----:B------:R-:W-:Y:S02]  /*0760*/  UIADD3 UR9, UPT, UPT, UR5, 0x2, URZ ;  /* 0x0000000205097890 */ /* 0x000fe4000fffe0ff */
[----:B------:R-:W-:Y:S01]  /*0770*/  UIADD3 UR7, UPT, UPT, UR5, 0x4, URZ ;  /* 0x0000000405077890 */ /* 0x000fe2000fffe0ff */
[----:B------:R-:W-:Y:S01]  /*0780*/  IMAD.IADD R3, R3, 0x1, R5 ;  /* 0x0000000103037824 */ /* 0x000fe200078e0205 */
[----:B------:R-:W-:Y:S01]  /*0790*/  UIADD3 UR4, UPT, UPT, UR5, 0x5, URZ ;  /* 0x0000000505047890 */ /* 0x000fe2000fffe0ff */
[----:B------:R-:W-:-:S04]  /*07a0*/  IMAD.WIDE.U32 R20, R10, UR6, R12 ;  /* 0x000000060a147c25 */ /* 0x000fc8000f8e000c */
[----:B------:R-:W-:Y:S01]  /*07b0*/  IMAD.WIDE.U32 R4, R10, UR9, R12 ;  /* 0x000000090a047c25 */ /* 0x000fe2000f8e000c */
[----:B0-----:R-:W-:Y:S02]  /*07c0*/  LEA R14, P0, R2, UR14, 0x2 ;  /* 0x0000000e020e7c11 */ /* 0x001fe4000f8010ff */
[----:B------:R-:W-:Y:S01]  /*07d0*/  LEA R6, P2, R20, UR14, 0x2 ;  /* 0x0000000e14067c11 */ /* 0x000fe2000f8410ff */
[----:B------:R-:W-:Y:S01]  /*07e0*/  IMAD R5, R11, UR9, R5 ;  /* 0x000000090b057c24 */ /* 0x000fe2000f8e0205 */
[----:B------:R-:W-:Y:S01]  /*07f0*/  LEA.HI.X R15, R2, UR15, R3, 0x2, P0 ;  /* 0x0000000f020f7c11 */ /* 0x000fe200080f1403 */
[----:B------:R-:W-:Y:S01]  /*0800*/  IMAD.WIDE.U32 R2, R10, UR12, R12 ;  /* 0x0000000c0a027c25 */ /* 0x000fe2000f8e000c */
[----:B------:R-:W-:-:S03]  /*0810*/  LEA R8, P1, R4, UR14, 0x2 ;  /* 0x0000000e04087c11 */ /* 0x000fc6000f8210ff */
[C---:B------:R-:W-:Y:S01]  /*0820*/  IMAD R7, R11.reuse, UR12, R3 ;  /* 0x0000000c0b077c24 */ /* 0x040fe2000f8e0203 */
[----:B------:R-:W-:Y:S01]  /*0830*/  LEA R16, P0, R2, UR14, 0x2 ;  /* 0x0000000e02107c11 */ /* 0x000fe2000f8010ff */
[C---:B------:R-:W-:Y:S01]  /*0840*/  IMAD R3, R11.reuse, UR6, R21 ;  /* 0x000000060b037c24 */ /* 0x040fe2000f8e0215 */
[----:B------:R0:W2:Y:S01]  /*0850*/  LDG.E R14, desc[UR10][R14.64] ;  /* 0x0000000a0e0e7981 */ /* 0x0000a2000c1e1900 */
[----:B------:R-:W-:Y:S01]  /*0860*/  IMAD.WIDE.U32 R18, R10, UR7, R12 ;  /* 0x000000070a127c25 */ /* 0x000fe2000f8e000c */
[----:B------:R-:W-:Y:S01]  /*0870*/  LEA.HI.X R17, R2, UR15, R7, 0x2, P0 ;  /* 0x0000000f02117c11 */ /* 0x000fe200080f1407 */
[----:B------:R-:W-:Y:S01]  /*0880*/  UIADD3 UR6, UPT, UPT, UR5, 0x6, URZ ;  /* 0x0000000605067890 */ /* 0x000fe2000fffe0ff */
[----:B------:R-:W-:Y:S01]  /*0890*/  LEA.HI.X R7, R20, UR15, R3, 0x2, P2 ;  /* 0x0000000f14077c11 */ /* 0x000fe200090f1403 */
[----:B------:R-:W-:Y:S01]  /*08a0*/  IMAD.WIDE.U32 R20, R10, UR4, R12 ;  /* 0x000000040a147c25 */ /* 0x000fe2000f8e000c */
[----:B------:R-:W-:Y:S01]  /*08b0*/  LEA.HI.X R9, R4, UR15, R5, 0x2, P1 ;  /* 0x0000000f04097c11 */ /* 0x000fe200088f1405 */
[----:B------:R-:W3:Y:S01]  /*08c0*/  LDG.E R16, desc[UR10][R16.64] ;  /* 0x0000000a10107981 */ /* 0x000ee2000c1e1900 */
[----:B------:R-:W-:Y:S01]  /*08d0*/  LEA R4, P0, R18, UR14, 0x2 ;  /* 0x0000000e12047c11 */ /* 0x000fe2000f8010ff */
[C---:B------:R-:W-:Y:S01]  /*08e0*/  IMAD R5, R11.reuse, UR7, R19 ;  /* 0x000000070b057c24 */ /* 0x040fe2000f8e0213 */
[----:B------:R-:W-:Y:S01]  /*08f0*/  LEA R2, P1, R20, UR14, 0x2 ;  /* 0x0000000e14027c11 */ /* 0x000fe2000f8210ff */
[----:B------:R-:W-:Y:S01]  /*0900*/  IMAD R3, R11, UR4, R21 ;  /* 0x000000040b037c24 */ /* 0x000fe2000f8e0215 */
[----:B------:R-:W-:Y:S01]  /*0910*/  UIADD3 UR4, UPT, UPT, UR5, 0x7, URZ ;  /* 0x0000000705047890 */ /* 0x000fe2000fffe0ff */
[----:B------:R-:W4:Y:S01]  /*0920*/  LDG.E R8, desc[UR10][R8.64] ;  /* 0x0000000a08087981 */ /* 0x000f22000c1e1900 */
[----:B------:R-:W-:Y:S01]  /*0930*/  IMAD.WIDE.U32 R22, R10, UR6, R12 ;  /* 0x000000060a167c25 */ /* 0x000fe2000f8e000c */
[----:B------:R-:W-:-:S02]  /*0940*/  LEA.HI.X R5, R18, UR15, R5, 0x2, P0 ;  /* 0x0000000f12057c11 */ /* 0x000fc400080f1405 */
[----:B------:R-:W5:Y:S01]  /*0950*/  LDG.E R6, desc[UR10][R6.64] ;  /* 0x0000000a06067981 */ /* 0x000f62000c1e1900 */
[----:B------:R-:W-:Y:S01]  /*0960*/  LEA.HI.X R3, R20, UR15, R3, 0x2, P1 ;  /* 0x0000000f14037c11 */ /* 0x000fe200088f1403 */
[C---:B------:R-:W-:Y:S01]  /*0970*/  IMAD R19, R11.reuse, UR6, R23 ;  /* 0x000000060b137c24 */ /* 0x040fe2000f8e0217 */
[----:B------:R-:W-:Y:S01]  /*0980*/  LEA R18, P0, R22, UR14, 0x2 ;  /* 0x0000000e16127c11 */ /* 0x000fe2000f8010ff */
[----:B------:R-:W-:Y:S01]  /*0990*/  IMAD.WIDE.U32 R20, R10, UR4, R12 ;  /* 0x000000040a147c25 */ /* 0x000fe2000f8e000c */
[----:B------:R-:W5:Y:S02]  /*09a0*/  LDG.E R5, desc[UR10][R4.64] ;  /* 0x0000000a04057981 */ /* 0x000f64000c1e1900 */
[----:B------:R-:W-:Y:S01]  /*09b0*/  LEA.HI.X R19, R22, UR15, R19, 0x2, P0 ;  /* 0x0000000f16137c11 */ /* 0x000fe200080f1413 */
[----:B0-----:R-:W-:Y:S01]  /*09c0*/  IMAD R15, R11, UR4, R21 ;  /* 0x000000040b0f7c24 */ /* 0x001fe2000f8e0215 */
[C---:B------:R-:W-:Y:S01]  /*09d0*/  LEA R22, P0, R20.reuse, UR14, 0x2 ;  /* 0x0000000e14167c11 */ /* 0x040fe2000f8010ff */
[----:B------:R-:W5:Y:S03]  /*09e0*/  LDG.E R2, desc[UR10][R2.64] ;  /* 0x0000000a02027981 */ /* 0x000f66000c1e1900 */
[----:B------:R-:W-:Y:S01]  /*09f0*/  LEA.HI.X R23, R20, UR15, R15, 0x2, P0 ;  /* 0x0000000f14177c11 */ /* 0x000fe200080f140f */
[----:B------:R-:W5:Y:S04]  /*0a00*/  LDG.E R18, desc[UR10][R18.64] ;  /* 0x0000000a12127981 */ /* 0x000f68000c1e1900 */
[----:B------:R-:W5:Y:S01]  /*0a10*/  LDG.E R22, desc[UR10][R22.64] ;  /* 0x0000000a16167981 */ /* 0x000f62000c1e1900 */
[----:B------:R-:W-:Y:S01]  /*0a20*/  UIADD3 UR5, UPT, UPT, UR5, 0x8, URZ ;  /* 0x0000000805057890 */ /* 0x000fe2000fffe0ff */
[----:B------:R-:W-:Y:S01]  /*0a30*/  UMOV UR6, URZ ;  /* 0x000000ff00067c82 */ /* 0x000fe20008000000 */
[----:B--2---:R-:W-:-:S04]  /*0a40*/  FADD R25, R25, R14 ;  /* 0x0000000e19197221 */ /* 0x004fc80000000000 */
[----:B---3--:R-:W-:-:S04]  /*0a50*/  FADD R25, R25, R16 ;  /* 0x0000001019197221 */ /* 0x008fc80000000000 */
[----:B----4-:R-:W-:-:S04]  /*0a60*/  FADD R25, R25, R8 ;  /* 0x0000000819197221 */ /* 0x010fc80000000000 */
[----:B-----5:R-:W-:-:S04]  /*0a70*/  FADD R6, R25, R6 ;  /* 0x0000000619067221 */ /* 0x020fc80000000000 */
[----:B------:R-:W-:-:S04]  /*0a80*/  FADD R5, R6, R5 ;  /* 0x0000000506057221 */ /* 0x000fc80000000000 */
[----:B------:R-:W-:-:S04]  /*0a90*/  FADD R5, R5, R2 ;  /* 0x0000000205057221 */ /* 0x000fc80000000000 */
[----:B------:R-:W-:-:S04]  /*0aa0*/  FADD R5, R5, R18 ;  /* 0x0000001205057221 */ /* 0x000fc80000000000 */
[----:B------:R-:W-:-:S07]  /*0ab0*/  FADD R25, R5, R22 ;  /* 0x0000001605197221 */ /* 0x000fce0000000000 */
.L_x_76:
        /* <DEDUP_REMOVED lines=18> */
[----:B------:R-:W-:Y:S02]  /*0be0*/  IMAD.IADD R5, R3, 0x1, R5 ;  /* 0x0000000103057824 */ /* 0x000fe400078e0205 */
[----:B------:R-:W-:Y:S01]  /*0bf0*/  IMAD.WIDE.U32 R14, R10, UR6, R6 ;  /* 0x000000060a0e7c25 */ /* 0x000fe2000f8e0006 */
[----:B-1----:R-:W-:-:S03]  /*0c00*/  LEA R8, P0, R2, UR8, 0x2 ;  /* 0x0000000802087c11 */ /* 0x002fc6000f8010ff */
[----:B------:R-:W-:Y:S01]  /*0c10*/  IMAD.WIDE.U32 R16, R10, UR12, R6 ;  /* 0x0000000c0a107c25 */ /* 0x000fe2000f8e0006 */
[----:B------:R-:W-:-:S03]  /*0c20*/  LEA.HI.X R9, R2, UR9, R5, 0x2, P0 ;  /* 0x0000000902097c11 */ /* 0x000fc600080f1405 */
[C---:B------:R-:W-:Y:S01]  /*0c30*/  IMAD R3, R11.reuse, UR6, R15 ;  /* 0x000000060b037c24 */ /* 0x040fe2000f8e020f */
[----:B------:R-:W-:Y:S01]  /*0c40*/  LEA R4, P0, R14, UR8, 0x2 ;  /* 0x000000080e047c11 */ /* 0x000fe2000f8010ff */
[C---:B------:R-:W-:Y:S01]  /*0c50*/  IMAD R15, R11.reuse, UR12, R17 ;  /* 0x0000000c0b0f7c24 */ /* 0x040fe2000f8e0211 */
[----:B------:R-:W-:Y:S01]  /*0c60*/  LEA R2, P1, R16, UR8, 0x2 ;  /* 0x0000000810027c11 */ /* 0x000fe2000f8210ff */
[----:B------:R-:W-:Y:S01]  /*0c70*/  IMAD.WIDE.U32 R6, R10, UR13, R6 ;  /* 0x0000000d0a067c25 */ /* 0x000fe2000f8e0006 */
[----:B------:R-:W-:Y:S01]  /*0c80*/  LEA.HI.X R5, R14, UR9, R3, 0x2, P0 ;  /* 0x000000090e057c11 */ /* 0x000fe200080f1403 */
[----:B------:R-:W2:Y:S01]  /*0c90*/  LDG.E R8, desc[UR10][R8.64] ;  /* 0x0000000a08087981 */ /* 0x000ea2000c1e1900 */
[----:B------:R-:W-:Y:S01]  /*0ca0*/  LEA.HI.X R3, R16, UR9, R15, 0x2, P1 ;  /* 0x0000000910037c11 */ /* 0x000fe200088f140f */
[----:B------:R-:W-:Y:S01]  /*0cb0*/  IMAD R7, R11, UR13, R7 ;  /* 0x0000000d0b077c24 */ /* 0x000fe2000f8e0207 */
[C---:B------:R-:W-:Y:S01]  /*0cc0*/  LEA R14, P0, R6.reuse, UR8, 0x2 ;  /* 0x00000008060e7c11 */ /* 0x040fe2000f8010ff */
[----:B------:R-:W3:Y:S03]  /*0cd0*/  LDG.E R4, desc[UR10][R4.64] ;  /* 0x0000000a04047981 */ /* 0x000ee6000c1e1900 */
[----:B------:R-:W-:Y:S01]  /*0ce0*/  LEA.HI.X R15, R6, UR9, R7, 0x2, P0 ;  /* 0x00000009060f7c11 */ /* 0x000fe200080f1407 */
[----:B------:R-:W4:Y:S04]  /*0cf0*/  LDG.E R2, desc[UR10][R2.64] ;  /* 0x0000000a02027981 */ /* 0x000f28000c1e1900 */
[----:B------:R-:W5:Y:S01]  /*0d00*/  LDG.E R14, desc[UR10][R14.64] ;  /* 0x0000000a0e0e7981 */ /* 0x000f62000c1e1900 */
[----:B------:R-:W-:Y:S01]  /*0d10*/  UIADD3 UR5, UPT, UPT, UR5, 0x4, URZ ;  /* 0x0000000405057890 */ /* 0x000fe2000fffe0ff */
[----:B------:R-:W-:Y:S01]  /*0d20*/  UMOV UR6, URZ ;  /* 0x000000ff00067c82 */ /* 0x000fe20008000000 */
[----:B--2---:R-:W-:-:S04]  /*0d30*/  FADD R25, R25, R8 ;  /* 0x0000000819197221 */ /* 0x004fc80000000000 */
[----:B---3--:R-:W-:-:S04]  /*0d40*/  FADD R25, R25, R4 ;  /* 0x0000000419197221 */ /* 0x008fc80000000000 */
[----:B----4-:R-:W-:-:S04]  /*0d50*/  FADD R25, R25, R2 ;  /* 0x0000000219197221 */ /* 0x010fc80000000000 */
[----:B-----5:R-:W-:-:S07]  /*0d60*/  FADD R25, R25, R14 ;  /* 0x0000000e19197221 */ /* 0x020fce0000000000 */
.L_x_77:
[----:B------:R-:W-:Y:S05]  /*0d70*/  BRA.U !UP0, `(.L_x_73) ;  /* 0x0000000108447547 */ /* 0x000fea000b800000 */
.L_x_78:
[----:B------:R-:W-:Y:S01]  /*0d80*/  MOV R3, R13 ;  /* 0x0000000d00037202 */ /* 0x000fe20000000f00 */
[C---:B------:R-:W-:Y:S02]  /*0d90*/  IMAD R0, R10.reuse, UR6, RZ ;  /* 0x000000060a007c24 */ /* 0x040fe4000f8e02ff */
[----:B------:R-:W-:Y:S02]  /*0da0*/  IMAD.MOV.U32 R2, RZ, RZ, R12 ;  /* 0x000000ffff027224 */ /* 0x000fe400078e000c */
[----:B------:R-:W-:Y:S02]  /*0db0*/  IMAD R5, R11, UR5, R0 ;  /* 0x000000050b057c24 */ /* 0x000fe4000f8e0200 */
[----:B------:R-:W-:-:S04]  /*0dc0*/  IMAD.WIDE.U32 R2, R10, UR5, R2 ;  /* 0x000000050a027c25 */ /* 0x000fc8000f8e0002 */
[----:B------:R-:W-:Y:S01]  /*0dd0*/  IMAD.IADD R3, R3, 0x1, R5 ;  /* 0x0000000103037824 */ /* 0x000fe200078e0205 */
[----:B0-----:R-:W-:-:S04]  /*0de0*/  LEA R4, P0, R2, UR14, 0x2 ;  /* 0x0000000e02047c11 */ /* 0x001fc8000f8010ff */
[----:B------:R-:W-:-:S05]  /*0df0*/  LEA.HI.X R5, R2, UR15, R3, 0x2, P0 ;  /* 0x0000000f02057c11 */ /* 0x000fca00080f1403 */
[----:B------:R-:W2:Y:S01]  /*0e00*/  LDG.E R4, desc[UR10][R4.64] ;  /* 0x0000000a04047981 */ /* 0x000ea2000c1e1900 */
[----:B------:R-:W-:Y:S02]  /*0e10*/  UIADD3 UR7, UP0, UPT, UR7, -0x1, URZ ;  /* 0xffffffff07077890 */ /* 0x000fe4000ff1e0ff */
[----:B------:R-:W-:Y:S02]  /*0e20*/  UIADD3 UR5, UPT, UPT, UR5, 0x1, URZ ;  /* 0x0000000105057890 */ /* 0x000fe4000fffe0ff */
[----:B------:R-:W-:Y:S02]  /*0e30*/  UIADD3.X UR4, UPT, UPT, UR4, -0x1, URZ, UP0, !UPT ;  /* 0xffffffff04047890 */ /* 0x000fe400087fe4ff */
[----:B------:R-:W-:Y:S01]  /*0e40*/  UISETP.NE.U32.AND UP0, UPT, UR7, URZ, UPT ;  /* 0x000000ff0700728c */ /* 0x000fe2000bf05070 */
[----:B------:R-:W-:-:S03]  /*0e50*/  UMOV UR6, URZ ;  /* 0x000000ff00067c82 */ /* 0x000fc60008000000 */
[----:B------:R-:W-:Y:S01]  /*0e60*/  UISETP.NE.AND.EX UP0, UPT, UR4, URZ, UPT, UP0 ;  /* 0x000000ff0400728c */ /* 0x000fe2000bf05300 */
[----:B--2---:R-:W-:-:S08]  /*0e70*/  FADD R25, R4, R25 ;  /* 0x0000001904197221 */ /* 0x004fd00000000000 */
[----:B------:R-:W-:Y:S05]  /*0e80*/  BRA.U UP0, `(.L_x_78) ;  /* 0xfffffffd00bc7547 */ /* 0x000fea000b83ffff */
.L_x_73:
[----:B------:R-:W1:Y:S01]  /*0e90*/  LDCU.64 UR4, c[0x0][0x390] ;  /* 0x00007200ff0477ac */ /* 0x000e620008000a00 */
[----:B------:R-:W-:Y:S01]  /*0ea0*/  BSSY.RECONVERGENT B0, `(.L_x_79) ;  /* 0x000000d000007945 */ /* 0x000fe20003800200 */
[----:B-1----:R-:W1:Y:S08]  /*0eb0*/  I2F.U64 R4, UR4 ;  /* 0x0000000400047d12 */ /* 0x002e700008301000 */
[----:B-1----:R-:W1:Y:S08]  /*0ec0*/  MUFU.RCP R3, R4 ;  /* 0x0000000400037308 */ /* 0x002e700000001000 */
        /* <DEDUP_REMOVED lines=8> */
[----:B0-----:R-:W-:Y:S05]  /*0f50*/  CALL.REL.NOINC `($__internal_6_$__cuda_sm3x_div_rn_noftz_f32_slowpath) ;  /* 0x00000000001c7944 */ /* 0x001fea0003c00000 */
[----:B------:R-:W-:-:S07]  /*0f60*/  IMAD.MOV.U32 R5, RZ, RZ, R0 ;  /* 0x000000ffff057224 */ /* 0x000fce00078e0000 */
.L_x_80:
[----:B0-----:R-:W-:Y:S05]  /*0f70*/  BSYNC.RECONVERGENT B0 ;  /* 0x0000000000007941 */ /* 0x001fea0003800200 */
.L_x_79:
[----:B------:R-:W0:Y:S02]  /*0f80*/  LDCU.64 UR4, c[0x0][0x388] ;  /* 0x00007100ff0477ac */ /* 0x000e240008000a00 */
[----:B0-----:R-:W-:-:S04]  /*0f90*/  LEA R2, P0, R12, UR4, 0x2 ;  /* 0x000000040c027c11 */ /* 0x001fc8000f8010ff */
[----:B------:R-:W-:-:S05]  /*0fa0*/  LEA.HI.X R3, R12, UR5, R13, 0x2, P0 ;  /* 0x000000050c037c11 */ /* 0x000fca00080f140d */
[----:B------:R-:W-:Y:S01]  /*0fb0*/  STG.E desc[UR10][R2.64], R5 ;  /* 0x0000000502007986 */ /* 0x000fe2000c10190a */
[----:B------:R-:W-:Y:S05]  /*0fc0*/  EXIT ;  /* 0x000000000000794d */ /* 0x000fea0003800000 */
        .weak           $__internal_6_$__cuda_sm3x_div_rn_noftz_f32_slowpath
        .type           $__internal_6_$__cuda_sm3x_div_rn_noftz_f32_slowpath,@function
        .size           $__internal_6_$__cuda_sm3x_div_rn_noftz_f32_slowpath,(.L_x_226 - $__internal_6_$__cuda_sm3x_div_rn_noftz_f32_slowpath)
$__internal_6_$__cuda_sm3x_div_rn_noftz_f32_slowpath:
        /* <DEDUP_REMOVED lines=9> */
[----:B------:R-:W-:Y:S01]  /*1060*/  @!P0 IMAD.MOV.U32 R5, RZ, RZ, RZ ;  /* 0x000000ffff058224 */ /* 0x000fe200078e00ff */
        /* <DEDUP_REMOVED lines=23> */
[----:B------:R-:W-:-:S03]  /*11e0*/  @!P1 FFMA R4, R0, 1.84467440737095516160e+19, RZ ;  /* 0x5f80000000049823 */ /* 0x000fc600000000ff */
[----:B------:R-:W-:-:S07]  /*11f0*/  @!P1 IADD3 R5, PT, PT, R5, 0x40, RZ ;  /* 0x0000004005059810 */ /* 0x000fce0007ffe0ff */
.L_x_82:
[----:B------:R-:W-:Y:S01]  /*1200*/  LEA R7, R3, 0xc0800000, 0x17 ;  /* 0xc080000003077811 */ /* 0x000fe200078eb8ff */
[----:B------:R-:W-:Y:S04]  /*1210*/  BSSY.RECONVERGENT B2, `(.L_x_87) ;  /* 0x0000036000027945 */ /* 0x000fe80003800200 */
[----:B------:R-:W-:Y:S02]  /*1220*/  IMAD.IADD R7, R4, 0x1, -R7 ;  /* 0x0000000104077824 */ /* 0x000fe400078e0a07 */
[----:B------:R-:W-:Y:S02]  /*1230*/  VIADD R4, R8, 0xffffff81 ;  /* 0xffffff8108047836 */ /* 0x000fe40000000000 */
        /* <DEDUP_REMOVED lines=26> */
[-CC-:B------:R-:W-:Y:S01]  /*13e0*/  FFMA.RM R4, R15, R9.reuse, R6.reuse ;  /* 0x000000090f047223 */ /* 0x180fe20000004006 */
[C---:B------:R-:W-:Y:S02]  /*13f0*/  ISETP.NE.AND P2, PT, R7.reuse, RZ, PT ;  /* 0x000000ff0700720c */ /* 0x040fe40003f45270 */
[----:B------:R-:W-:Y:S02]  /*1400*/  ISETP.NE.AND P1, PT, R7, RZ, PT ;  /* 0x000000ff0700720c */ /* 0x000fe40003f25270 */
[----:B------:R-:W-:Y:S01]  /*1410*/  LOP3.LUT R5, R3, 0x7fffff, RZ, 0xc0, !PT ;  /* 0x007fffff03057812 */ /* 0x000fe200078ec0ff */
[----:B------:R-:W-:Y:S01]  /*1420*/  FFMA.RP R3, R15, R9, R6 ;  /* 0x000000090f037223 */ /* 0x000fe20000008006 */
[----:B------:R-:W-:Y:S01]  /*1430*/  IADD3 R6, PT, PT, R7, 0x20, RZ ;  /* 0x0000002007067810 */ /* 0x000fe20007ffe0ff */
[----:B------:R-:W-:Y:S01]  /*1440*/  IMAD.MOV R7, RZ, RZ, -R7 ;  /* 0x000000ffff077224 */ /* 0x000fe200078e0a07 */
        /* <DEDUP_REMOVED lines=14> */
.L_x_89:
[----:B------:R-:W-:-:S04]  /*1530*/  LOP3.LUT R0, R0, 0x80000000, RZ, 0xc0, !PT ;  /* 0x8000000000007812 */ /* 0x000fc800078ec0ff */
[----:B------:R-:W-:Y:S01]  /*1540*/  LOP3.LUT R0, R0, 0x7f800000, RZ, 0xfc, !PT ;  /* 0x7f80000000007812 */ /* 0x000fe200078efcff */
[----:B------:R-:W-:Y:S06]  /*1550*/  BRA `(.L_x_90) ;  /* 0x0000000000047947 */ /* 0x000fec0003800000 */
.L_x_88:
[----:B------:R-:W-:-:S07]  /*1560*/  LEA R0, R4, R0, 0x17 ;  /* 0x0000000004007211 */ /* 0x000fce00078eb8ff */
.L_x_90:
[----:B------:R-:W-:Y:S05]  /*1570*/  BSYNC.RECONVERGENT B2 ;  /* 0x0000000000027941 */ /* 0x000fea0003800200 */
.L_x_87:
[----:B------:R-:W-:Y:S05]  /*1580*/  BRA `(.L_x_91) ;  /* 0x0000000000207947 */ /* 0x000fea0003800000 */
.L_x_86:
[----:B------:R-:W-:-:S04]  /*1590*/  LOP3.LUT R0, R4, 0x80000000, R25, 0x48, !PT ;  /* 0x8000000004007812 */ /* 0x000fc800078e4819 */
[----:B------:R-:W-:Y:S01]  /*15a0*/  LOP3.LUT R0, R0, 0x7f800000, RZ, 0xfc, !PT ;  /* 0x7f80000000007812 */ /* 0x000fe200078efcff */
[----:B------:R-:W-:Y:S06]  /*15b0*/  BRA `(.L_x_91) ;  /* 0x0000000000147947 */ /* 0x000fec0003800000 */
.L_x_85:
[----:B------:R-:W-:Y:S01]  /*15c0*/  LOP3.LUT R0, R4, 0x80000000, R25, 0x48, !PT ;  /* 0x8000000004007812 */ /* 0x000fe200078e4819 */
[----:B------:R-:W-:Y:S06]  /*15d0*/  BRA `(.L_x_91) ;  /* 0x00000000000c7947 */ /* 0x000fec0003800000 */
.L_x_84:
[----:B------:R-:W0:Y:S01]  /*15e0*/  MUFU.RSQ R0, -QNAN ;  /* 0xffc0000000007908 */ /* 0x000e220000001400 */
[----:B------:R-:W-:Y:S05]  /*15f0*/  BRA `(.L_x_91) ;  /* 0x0000000000047947 */ /* 0x000fea0003800000 */
.L_x_83:
[----:B------:R-:W-:-:S07]  /*1600*/  FADD.FTZ R0, R25, R0 ;  /* 0x0000000019007221 */ /* 0x000fce0000010000 */
.L_x_91:
[----:B------:R-:W-:Y:S05]  /*1610*/  BSYNC.RECONVERGENT B1 ;  /* 0x0000000000017941 */ /* 0x000fea0003800200 */
.L_x_81:
[----:B------:R-:W-:-:S04]  /*1620*/  IMAD.MOV.U32 R3, RZ, RZ, 0x0 ;  /* 0x00000000ff037424 */ /* 0x000fc800078e00ff */
[----:B0-----:R-:W-:Y:S05]  /*1630*/  RET.REL.NODEC R2 `(_Z21batchnorm_mean_kernelPKfPfmm) ;  /* 0xffffffe802707950 */ /* 0x001fea0003c3ffff */
.L_x_92:
        /* <DEDUP_REMOVED lines=12> */
.L_x_226:


//--------------------- .text._Z25maxpool2d_backward_kernelPKfPfS0_mmmmmmmm --------------------------
	.section	.text._Z25maxpool2d_backward_kernelPKfPfS0_mmmmmmmm,"ax",@progbits
	.align	128
        .global         _Z25maxpool2d_backward_kernelPKfPfS0_mmmmmmmm
        .type           _Z25maxpool2d_backward_kernelPKfPfS0_mmmmmmmm,@function
        .size           _Z25maxpool2d_backward_kernelPKfPfS0_mmmmmmmm,(.L_x_227 - _Z25maxpool2d_backward_kernelPKfPfS0_mmmmmmmm)
        .other          _Z25maxpool2d_backward_kernelPKfPfS0_mmmmmmmm,@"STO_CUDA_ENTRY STV_DEFAULT"
_Z25maxpool2d_backward_kernelPKfPfS0_mmmmmmmm:
.text._Z25maxpool2d_backward_kernelPKfPfS0_mmmmmmmm:
[----:B------:R-:W-:Y:S08]  /*0000*/  LDC R1, c[0x0][0x37c] ;  /* 0x0000df00ff017b82 */ /* 0x000ff00000000800 */
[----:B------:R-:W0:Y:S01]  /*0010*/  S2UR UR9, SR_CTAID.Y ;  /* 0x00000000000979c3 */ /* 0x000e220000002600 */
[----:B------:R-:W1:Y:S01]  /*0020*/  S2R R9, SR_TID.X ;  /* 0x0000000000097919 */ /* 0x000e620000002100 */
[----:B------:R-:W2:Y:S01]  /*0030*/  LDCU.64 UR4, c[0x0][0x3b0] ;  /* 0x00007600ff0477ac */ /* 0x000ea20008000a00 */
[----:B------:R-:W2:Y:S05]  /*0040*/  S2R R6, SR_TID.Y ;  /* 0x0000000000067919 */ /* 0x000eaa0000002200 */
[----:B------:R-:W0:Y:S08]  /*0050*/  LDC.64 R4, c[0x0][0x3a0] ;  /* 0x0000e800ff047b82 */ /* 0x000e300000000a00 */
[----:B------:R-:W3:Y:S08]  /*0060*/  S2UR UR8, SR_CTAID.X ;  /* 0x00000000000879c3 */ /* 0x000ef00000002500 */
[----:B------:R-:W3:Y:S08]  /*0070*/  LDC.64 R10, c[0x0][0x398] ;  /* 0x0000e600ff0a7b82 */ /* 0x000ef00000000a00 */
[----:B------:R-:W1:Y:S01]  /*0080*/  LDC.64 R2, c[0x0][0x3a8] ;  /* 0x0000ea00ff027b82 */ /* 0x000e620000000a00 */
[----:B0-----:R-:W-:-:S04]  /*0090*/  ISETP.LE.U32.AND P0, PT, R4, UR9, PT ;  /* 0x0000000904007c0c */ /* 0x001fc8000bf03070 */
[----:B------:R-:W-:Y:S02]  /*00a0*/  ISETP.GE.U32.AND.EX P0, PT, RZ, R5, PT, P0 ;  /* 0x00000005ff00720c */ /* 0x000fe40003f06100 */
[----:B---3--:R-:W-:-:S04]  /*00b0*/  ISETP.LE.U32.AND P1, PT, R10, UR8, PT ;  /* 0x000000080a007c0c */ /* 0x008fc8000bf23070 */
[----:B------:R-:W-:Y:S02]  /*00c0*/  ISETP.GE.U32.OR.EX P1, PT, RZ, R11, P0, P1 ;  /* 0x0000000bff00720c */ /* 0x000fe40000726510 */
[----:B--2---:R-:W-:Y:S02]  /*00d0*/  ISETP.GE.U32.AND P0, PT, R6, UR4, PT ;  /* 0x0000000406007c0c */ /* 0x004fe4000bf06070 */
[----:B-1----:R-:W-:-:S04]  /*00e0*/  ISETP.GE.U32.AND P2, PT, R9, R2, PT ;  /* 0x000000020900720c */ /* 0x002fc80003f46070 */
[----:B------:R-:W-:-:S04]  /*00f0*/  ISETP.GE.U32.OR.EX P1, PT, RZ, R3, P1, P2 ;  /* 0x00000003ff00720c */ /* 0x000fc80000f26520 */
[----:B------:R-:W-:-:S13]  /*0100*/  ISETP.GE.U32.OR.EX P0, PT, RZ, UR5, P1, P0 ;  /* 0x00000005ff007c0c */ /* 0x000fda0008f06500 */
[----:B------:R-:W-:Y:S05]  /*0110*/  @P0 EXIT ;  /* 0x000000000000094d */ /* 0x000fea0003800000 */
[----:B------:R-:W0:Y:S01]  /*0120*/  LDCU UR4, c[0x0][0x3c4] ;  /* 0x00007880ff0477ac */ /* 0x000e220008000800 */
[----:B------:R-:W1:Y:S01]  /*0130*/  LDCU.64 UR6, c[0x0][0x3c0] ;  /* 0x00007800ff0677ac */ /* 0x000e620008000a00 */
[----:B0-----:R-:W-:-:S03]  /*0140*/  UISETP.NE.U32.AND UP0, UPT, UR4, URZ, UPT ;  /* 0x000000ff0400728c */ /* 0x001fc6000bf05070 */
[----:B------:R-:W-:-:S06]  /*0150*/  UMOV UR4, URZ ;  /* 0x000000ff00047c82 */ /* 0x000fcc0008000000 */
[----:B-1----:R-:W-:Y:S05]  /*0160*/  BRA.U UP0, `(.L_x_93) ;  /* 0x0000000100547547 */ /* 0x002fea000b800000 */
[----:B------:R-:W0:Y:S02]  /*0170*/  LDCU UR5, c[0x0][0x3c0] ;  /* 0x00007800ff0577ac */ /* 0x000e240008000800 */
[----:B0-----:R-:W0:Y:S01]  /*0180*/  I2F.U32.RP R0, UR5 ;  /* 0x0000000500007d06 */ /* 0x001e220008209000 */
[----:B------:R-:W-:-:S07]  /*0190*/  ISETP.NE.U32.AND P2, PT, RZ, UR5, PT ;  /* 0x00000005ff007c0c */ /* 0x000fce000bf45070 */
[----:B0-----:R-:W0:Y:S02]  /*01a0*/  MUFU.RCP R0, R0 ;  /* 0x0000000000007308 */ /* 0x001e240000001000 */
[----:B0-----:R-:W-:-:S06]  /*01b0*/  VIADD R2, R0, 0xffffffe ;  /* 0x0ffffffe00027836 */ /* 0x001fcc0000000000 */
[----:B------:R0:W1:Y:S02]  /*01c0*/  F2I.FTZ.U32.TRUNC.NTZ R3, R2 ;  /* 0x0000000200037305 */ /* 0x000064000021f000 */
[----:B0-----:R-:W-:Y:S02]  /*01d0*/  IMAD.MOV.U32 R2, RZ, RZ, RZ ;  /* 0x000000ffff027224 */ /* 0x001fe400078e00ff */
[----:B-1----:R-:W-:-:S04]  /*01e0*/  IMAD.MOV R5, RZ, RZ, -R3 ;  /* 0x000000ffff057224 */ /* 0x002fc800078e0a03 */
[----:B------:R-:W-:-:S04]  /*01f0*/  IMAD R5, R5, UR5, RZ ;  /* 0x0000000505057c24 */ /* 0x000fc8000f8e02ff */
[----:B------:R-:W-:-:S04]  /*0200*/  IMAD.HI.U32 R4, R3, R5, R2 ;  /* 0x0000000503047227 */ /* 0x000fc800078e0002 */
[----:B------:R-:W-:Y:S02]  /*0210*/  IMAD.MOV.U32 R5, RZ, RZ, RZ ;  /* 0x000000ffff057224 */ /* 0x000fe400078e00ff */
[----:B------:R-:W-:-:S04]  /*0220*/  IMAD.HI.U32 R4, R4, R9, RZ ;  /* 0x0000000904047227 */ /* 0x000fc800078e00ff */
[----:B------:R-:W-:-:S04]  /*0230*/  IMAD.MOV R8, RZ, RZ, -R4 ;  /* 0x000000ffff087224 */ /* 0x000fc800078e0a04 */
[----:B------:R-:W-:-:S05]  /*0240*/  IMAD R3, R8, UR5, R9 ;  /* 0x0000000508037c24 */ /* 0x000fca000f8e0209 */
[----:B------:R-:W-:-:S13]  /*0250*/  ISETP.GE.U32.AND P0, PT, R3, UR5, PT ;  /* 0x0000000503007c0c */ /* 0x000fda000bf06070 */
[----:B------:R-:W-:Y:S01]  /*0260*/  @P0 IADD3 R3, PT, PT, R3, -UR5, RZ ;  /* 0x8000000503030c10 */ /* 0x000fe2000fffe0ff */
[----:B------:R-:W-:-:S03]  /*0270*/  @P0 VIADD R4, R4, 0x1 ;  /* 0x0000000104040836 */ /* 0x000fc60000000000 */
[----:B------:R-:W-:-:S13]  /*0280*/  ISETP.GE.U32.AND P1, PT, R3, UR5, PT ;  /* 0x0000000503007c0c */ /* 0x000fda000bf26070 */
[----:B------:R-:W-:Y:S01]  /*0290*/  @P1 VIADD R4, R4, 0x1 ;  /* 0x0000000104041836 */ /* 0x000fe20000000000 */
[----:B------:R-:W-:Y:S01]  /*02a0*/  @!P2 LOP3.LUT R4, RZ, UR5, RZ, 0x33, !PT ;  /* 0x00000005ff04ac12 */ /* 0x000fe2000f8e33ff */
[----:B------:R-:W-:Y:S06]  /*02b0*/  BRA `(.L_x_94) ;  /* 0x0000000000147947 */ /* 0x000fec0003800000 */
.L_x_93:
[----:B------:R-:W-:Y:S01]  /*02c0*/  IMAD.MOV.U32 R0, RZ, RZ, R9 ;  /* 0x000000ffff007224 */ /* 0x000fe200078e0009 */
[----:B------:R-:W-:-:S07]  /*02d0*/  MOV R2, 0x2f0 ;  /* 0x000002f000027802 */ /* 0x000fce0000000f00 */
[----:B------:R-:W-:Y:S05]  /*02e0*/  CALL.REL.NOINC `($__internal_7_$__cuda_sm20_div_u64) ;  /* 0x0000000800287944 */ /* 0x000fea0003c00000 */
[----:B------:R-:W-:Y:S01]  /*02f0*/  MOV R4, R0 ;  /* 0x0000000000047202 */ /* 0x000fe20000000f00 */
[----:B------:R-:W-:-:S07]  /*0300*/  IMAD.MOV.U32 R5, RZ, RZ, R11 ;  /* 0x000000ffff057224 */ /* 0x000fce00078e000b */
.L_x_94:
[----:B------:R-:W-:Y:S05]  /*0310*/  BRA.U UP0, `(.L_x_95) ;  /* 0x0000000100547547 */ /* 0x000fea000b800000 */
[----:B------:R-:W0:Y:S01]  /*0320*/  LDCU UR4, c[0x0][0x3c0] ;  /* 0x00007800ff0477ac */ /* 0x000e220008000800 */
[----:B------:R-:W-:Y:S01]  /*0330*/  HFMA2 R2, -RZ, RZ, 0, 0 ;  /* 0x00000000ff027431 */ /* 0x000fe200000001ff */
[----:B0-----:R-:W0:Y:S01]  /*0340*/  I2F.U32.RP R8, UR4 ;  /* 0x0000000400087d06 */ /* 0x001e220008209000 */
[----:B------:R-:W-:-:S07]  /*0350*/  ISETP.NE.U32.AND P2, PT, RZ, UR4, PT ;  /* 0x00000004ff007c0c */ /* 0x000fce000bf45070 */
[----:B0-----:R-:W0:Y:S02]  /*0360*/  MUFU.RCP R8, R8 ;  /* 0x0000000800087308 */ /* 0x001e240000001000 */
[----:B0-----:R-:W-:-:S06]  /*0370*/  VIADD R10, R8, 0xffffffe ;  /* 0x0ffffffe080a7836 */ /* 0x001fcc0000000000 */
[----:B------:R-:W0:Y:S02]  /*0380*/  F2I.FTZ.U32.TRUNC.NTZ R3, R10 ;  /* 0x0000000a00037305 */ /* 0x000e24000021f000 */
[----:B0-----:R-:W-:-:S04]  /*0390*/  IMAD.MOV R11, RZ, RZ, -R3 ;  /* 0x000000ffff0b7224 */ /* 0x001fc800078e0a03 */
[----:B------:R-:W-:-:S04]  /*03a0*/  IMAD R11, R11, UR4, RZ ;  /* 0x000000040b0b7c24 */ /* 0x000fc8000f8e02ff */
[----:B------:R-:W-:-:S06]  /*03b0*/  IMAD.HI.U32 R11, R3, R11, R2 ;  /* 0x0000000b030b7227 */ /* 0x000fcc00078e0002 */
[----:B------:R-:W-:-:S04]  /*03c0*/  IMAD.HI.U32 R2, R11, R6, RZ ;  /* 0x000000060b027227 */ /* 0x000fc800078e00ff */
[----:B------:R-:W-:-:S04]  /*03d0*/  IMAD.MOV R3, RZ, RZ, -R2 ;  /* 0x000000ffff037224 */ /* 0x000fc800078e0a02 */
[----:B------:R-:W-:Y:S02]  /*03e0*/  IMAD R0, R3, UR4, R6 ;  /* 0x0000000403007c24 */ /* 0x000fe4000f8e0206 */
[----:B------:R-:W-:-:S03]  /*03f0*/  IMAD.MOV.U32 R3, RZ, RZ, RZ ;  /* 0x000000ffff037224 */ /* 0x000fc600078e00ff */
[----:B------:R-:W-:-:S13]  /*0400*/  ISETP.GE.U32.AND P0, PT, R0, UR4, PT ;  /* 0x0000000400007c0c */ /* 0x000fda000bf06070 */
[----:B------:R-:W-:Y:S02]  /*0410*/  @P0 VIADD R0, R0, -UR4 ;  /* 0x8000000400000c36 */ /* 0x000fe40008000000 */
[----:B------:R-:W-:-:S03]  /*0420*/  @P0 VIADD R2, R2, 0x1 ;  /* 0x0000000102020836 */ /* 0x000fc60000000000 */
[----:B------:R-:W-:-:S13]  /*0430*/  ISETP.GE.U32.AND P1, PT, R0, UR4, PT ;  /* 0x0000000400007c0c */ /* 0x000fda000bf26070 */
[----:B------:R-:W-:Y:S02]  /*0440*/  @P1 IADD3 R2, PT, PT, R2, 0x1, RZ ;  /* 0x0000000102021810 */ /* 0x000fe40007ffe0ff */
[----:B------:R-:W-:Y:S01]  /*0450*/  @!P2 LOP3.LUT R2, RZ, UR4, RZ, 0x33, !PT ;  /* 0x00000004ff02ac12 */ /* 0x000fe2000f8e33ff */
[----:B------:R-:W-:Y:S06]  /*0460*/  BRA `(.L_x_96) ;  /* 0x0000000000147947 */ /* 0x000fec0003800000 */
.L_x_95:
[----:B------:R-:W-:Y:S01]  /*0470*/  IMAD.MOV.U32 R0, RZ, RZ, R6 ;  /* 0x000000ffff007224 */ /* 0x000fe200078e0006 */
[----:B------:R-:W-:-:S07]  /*0480*/  MOV R2, 0x4a0 ;  /* 0x000004a000027802 */ /* 0x000fce0000000f00 */
[----:B------:R-:W-:Y:S05]  /*0490*/  CALL.REL.NOINC `($__internal_7_$__cuda_sm20_div_u64) ;  /* 0x0000000400bc7944 */ /* 0x000fea0003c00000 */
[----:B------:R-:W-:Y:S01]  /*04a0*/  IMAD.MOV.U32 R2, RZ, RZ, R0 ;  /* 0x000000ffff027224 */ /* 0x000fe200078e0000 */
[----:B------:R-:W-:-:S07]  /*04b0*/  MOV R3, R11 ;  /* 0x0000000b00037202 */ /* 0x000fce0000000f00 */
.L_x_96:
[----:B------:R-:W0:Y:S01]  /*04c0*/  LDCU.64 UR4, c[0x0][0x3d0] ;  /* 0x00007a00ff0477ac */ /* 0x000e220008000a00 */
[----:B------:R-:W1:Y:S01]  /*04d0*/  LDCU.64 UR6, c[0x0][0x3c8] ;  /* 0x00007900ff0677ac */ /* 0x000e620008000a00 */
[----:B0-----:R-:W-:Y:S02]  /*04e0*/  ISETP.GE.U32.AND P0, PT, R2, UR4, PT ;  /* 0x0000000402007c0c */ /* 0x001fe4000bf06070 */
[----:B-1----:R-:W-:Y:S02]  /*04f0*/  ISETP.GE.U32.AND P1, PT, R4, UR6, PT ;  /* 0x0000000604007c0c */ /* 0x002fe4000bf26070 */
[----:B------:R-:W-:-:S04]  /*0500*/  ISETP.GE.U32.AND.EX P0, PT, R3, UR5, PT, P0 ;  /* 0x0000000503007c0c */ /* 0x000fc8000bf06100 */
[----:B------:R-:W-:-:S13]  /*0510*/  ISETP.GE.U32.OR.EX P0, PT, R5, UR7, P0, P1 ;  /* 0x0000000705007c0c */ /* 0x000fda0008706510 */
[----:B------:R-:W-:Y:S05]  /*0520*/  @P0 EXIT ;  /* 0x000000000000094d */ /* 0x000fea0003800000 */
[----:B------:R-:W0:Y:S01]  /*0530*/  LDCU.128 UR12, c[0x0][0x3a0] ;  /* 0x00007400ff0c77ac */ /* 0x000e220008000c00 */
[----:B------:R-:W-:Y:S01]  /*0540*/  IMAD.MOV.U32 R7, RZ, RZ, RZ ;  /* 0x000000ffff077224 */ /* 0x000fe200078e00ff */
[----:B------:R-:W0:Y:S01]  /*0550*/  LDCU.128 UR16, c[0x0][0x3b0] ;  /* 0x00007600ff1077ac */ /* 0x000e220008000c00 */
[----:B------:R-:W-:Y:S01]  /*0560*/  UMOV UR5, URZ ;  /* 0x000000ff00057c82 */ /* 0x000fe20008000000 */
[----:B0-----:R-:W-:Y:S01]  /*0570*/  UIMAD UR4, UR17, UR14, URZ ;  /* 0x0000000e110472a4 */ /* 0x001fe2000f8e02ff */
[C---:B------:R-:W-:Y:S01]  /*0580*/  IMAD.WIDE.U32 R6, R9.reuse, UR16, R6 ;  /* 0x0000001009067c25 */ /* 0x040fe2000f8e0006 */
[----:B------:R-:W-:Y:S02]  /*0590*/  UIMAD.WIDE.U32 UR6, UR16, UR14, URZ ;  /* 0x0000000e100672a5 */ /* 0x000fe4000f8e00ff */
[----:B------:R-:W-:Y:S01]  /*05a0*/  UIMAD UR10, UR15, UR16, UR4 ;  /* 0x000000100f0a72a4 */ /* 0x000fe2000f8e0204 */
[----:B------:R-:W-:Y:S01]  /*05b0*/  IMAD R17, R9, UR17, R7 ;  /* 0x0000001109117c24 */ /* 0x000fe2000f8e0207 */
[----:B------:R-:W-:Y:S01]  /*05c0*/  UISETP.NE.U32.AND UP0, UPT, UR18, URZ, UPT ;  /* 0x000000ff1200728c */ /* 0x000fe2000bf05070 */
[----:B------:R-:W-:Y:S01]  /*05d0*/  UMOV UR4, UR9 ;  /* 0x0000000900047c82 */ /* 0x000fe20008000000 */
[----:B------:R-:W-:-:S02]  /*05e0*/  UIADD3 UR7, UPT, UPT, UR7, UR10, URZ ;  /* 0x0000000a07077290 */ /* 0x000fc4000fffe0ff */
[----:B------:R-:W-:Y:S02]  /*05f0*/  UIMAD.WIDE.U32 UR4, UR8, UR12, UR4 ;  /* 0x0000000c080472a5 */ /* 0x000fe4000f8e0004 */
[----:B------:R-:W-:Y:S02]  /*0600*/  UISETP.NE.AND.EX UP0, UPT, UR19, URZ, UPT, UP0 ;  /* 0x000000ff1300728c */ /* 0x000fe4000bf05300 */
[----:B------:R-:W-:Y:S02]  /*0610*/  UIMAD UR8, UR8, UR13, UR5 ;  /* 0x0000000d080872a4 */ /* 0x000fe4000f8e0205 */
[----:B------:R-:W-:Y:S02]  /*0620*/  UIMAD UR7, UR7, UR4, URZ ;  /* 0x00000004070772a4 */ /* 0x000fe4000f8e02ff */
[----:B------:R-:W-:Y:S02]  /*0630*/  UIMAD.WIDE.U32 UR12, UR6, UR4, URZ ;  /* 0x00000004060c72a5 */ /* 0x000fe4000f8e00ff */
[----:B------:R-:W-:Y:S01]  /*0640*/  UIMAD UR7, UR8, UR6, UR7 ;  /* 0x00000006080772a4 */ /* 0x000fe2000f8e0207 */
[----:B------:R-:W0:Y:S03]  /*0650*/  LDCU.64 UR10, c[0x0][0x358] ;  /* 0x00006b00ff0a77ac */ /* 0x000e260008000a00 */
[----:B------:R-:W-:Y:S01]  /*0660*/  IADD3 R0, P0, PT, R6, UR12, RZ ;  /* 0x0000000c06007c10 */ /* 0x000fe2000ff1e0ff */
[----:B------:R-:W-:-:S06]  /*0670*/  UIADD3 UR7, UPT, UPT, UR13, UR7, URZ ;  /* 0x000000070d077290 */ /* 0x000fcc000fffe0ff */
[----:B------:R-:W-:Y:S01]  /*0680*/  IADD3.X R17, PT, PT, R17, UR7, RZ, P0, !PT ;  /* 0x0000000711117c10 */ /* 0x000fe200087fe4ff */
[----:B------:R-:W-:Y:S06]  /*0690*/  BRA.U !UP0, `(.L_x_97) ;  /* 0x0000000108f07547 */ /* 0x000fec000b800000 */
[----:B------:R-:W1:Y:S01]  /*06a0*/  LDCU.64 UR14, c[0x0][0x380] ;  /* 0x00007000ff0e77ac */ /* 0x000e620008000a00 */
[----:B------:R-:W2:Y:S01]  /*06b0*/  LDCU.64 UR18, c[0x0][0x3b0] ;  /* 0x00007600ff1277ac */ /* 0x000ea20008000a00 */
[----:B------:R-:W3:Y:S01]  /*06c0*/  LDCU.64 UR16, c[0x0][0x3c0] ;  /* 0x00007800ff1077ac */ /* 0x000ee20008000a00 */
[----:B------:R-:W4:Y:S01]  /*06d0*/  LDCU.64 UR20, c[0x0][0x3a8] ;  /* 0x00007500ff1477ac */ /* 0x000f220008000a00 */
[----:B-1----:R-:W-:-:S04]  /*06e0*/  LEA R6, P0, R0, UR14, 0x2 ;  /* 0x0000000e00067c11 */ /* 0x002fc8000f8010ff */
[----:B------:R-:W-:-:S05]  /*06f0*/  LEA.HI.X R7, R0, UR15, R17, 0x2, P0 ;  /* 0x0000000f00077c11 */ /* 0x000fca00080f1411 */
[----:B0-----:R0:W5:Y:S01]  /*0700*/  LDG.E R16, desc[UR10][R6.64] ;  /* 0x0000000a06107981 */ /* 0x001162000c1e1900 */
[----:B------:R-:W-:Y:S01]  /*0710*/  BSSY.RECONVERGENT B0, `(.L_x_98) ;  /* 0x0000031000007945 */ /* 0x000fe20003800200 */
[----:B--234-:R-:W-:-:S07]  /*0720*/  CS2R R18, SRZ ;  /* 0x0000000000127805 */ /* 0x01cfce000001ff00 */
.L_x_101:
[----:B------:R-:W0:Y:S01]  /*0730*/  LDCU.64 UR14, c[0x0][0x3c0] ;  /* 0x00007800ff0e77ac */ /* 0x000e220008000a00 */
[----:B------:R-:W1:Y:S01]  /*0740*/  LDC.64 R12, c[0x0][0x3b0] ;  /* 0x0000ec00ff0c7b82 */ /* 0x000e620000000a00 */
[----:B------:R-:W-:Y:S01]  /*0750*/  HFMA2 R20, -RZ, RZ, 0, 0 ;  /* 0x00000000ff147431 */ /* 0x000fe200000001ff */
[----:B------:R-:W-:Y:S01]  /*0760*/  BSSY.RECONVERGENT B1, `(.L_x_99) ;  /* 0x0000026000017945 */ /* 0x000fe20003800200 */
[----:B------:R-:W-:Y:S01]  /*0770*/  UMOV UR6, UR12 ;  /* 0x0000000c00067c82 */ /* 0x000fe20008000000 */
[----:B------:R-:W-:Y:S02]  /*0780*/  IMAD.MOV.U32 R23, RZ, RZ, RZ ;  /* 0x000000ffff177224 */ /* 0x000fe400078e00ff */
[----:B0-----:R-:W-:Y:S02]  /*0790*/  IMAD R7, R5, UR14, RZ ;  /* 0x0000000e05077c24 */ /* 0x001fe4000f8e02ff */
[----:B------:R-:W-:-:S04]  /*07a0*/  IMAD.WIDE.U32 R8, R4, UR14, R18 ;  /* 0x0000000e04087c25 */ /* 0x000fc8000f8e0012 */
[----:B------:R-:W-:Y:S02]  /*07b0*/  IMAD R21, R4, UR15, R7 ;  /* 0x0000000f04157c24 */ /* 0x000fe4000f8e0207 */
[----:B------:R-:W0:Y:S01]  /*07c0*/  LDC.64 R6, c[0x0][0x3b8] ;  /* 0x0000ee00ff067b82 */ /* 0x000e220000000a00 */
[----:B-1----:R-:W-:-:S04]  /*07d0*/  IMAD.WIDE.U32 R10, R8, R12, UR6 ;  /* 0x00000006080a7e25 */ /* 0x002fc8000f8e000c */
[----:B------:R-:W-:-:S04]  /*07e0*/  IMAD.IADD R21, R9, 0x1, R21 ;  /* 0x0000000109157824 */ /* 0x000fc800078e0215 */
[----:B------:R-:W-:-:S04]  /*07f0*/  IMAD R14, R21, R12, RZ ;  /* 0x0000000c150e7224 */ /* 0x000fc800078e02ff */
[----:B------:R-:W-:-:S04]  /*0800*/  IMAD R13, R8, R13, R14 ;  /* 0x0000000d080d7224 */ /* 0x000fc800078e020e */
[----:B------:R-:W-:-:S07]  /*0810*/  IMAD.IADD R22, R11, 0x1, R13 ;  /* 0x000000010b167824 */ /* 0x000fce00078e020d */
.L_x_100:
[----:B------:R-:W-:Y:S01]  /*0820*/  IMAD R25, R3, UR16, RZ ;  /* 0x0000001003197c24 */ /* 0x000fe2000f8e02ff */
[----:B------:R-:W-:Y:S01]  /*0830*/  ISETP.GE.U32.AND P1, PT, R8, UR20, PT ;  /* 0x0000001408007c0c */ /* 0x000fe2000bf26070 */
[----:B------:R-:W-:Y:S02]  /*0840*/  IMAD.MOV.U32 R12, RZ, RZ, R23 ;  /* 0x000000ffff0c7224 */ /* 0x000fe400078e0017 */
[----:B------:R-:W-:Y:S02]  /*0850*/  IMAD.MOV.U32 R13, RZ, RZ, R20 ;  /* 0x000000ffff0d7224 */ /* 0x000fe400078e0014 */
[C---:B------:R-:W-:Y:S02]  /*0860*/  IMAD R25, R2.reuse, UR17, R25 ;  /* 0x0000001102197c24 */ /* 0x040fe4000f8e0219 */
[----:B------:R-:W-:-:S05]  /*0870*/  IMAD.WIDE.U32 R14, R2, UR16, R12 ;  /* 0x00000010020e7c25 */ /* 0x000fca000f8e000c */
[----:B------:R-:W-:Y:S02]  /*0880*/  IADD3 R25, PT, PT, R15, R25, RZ ;  /* 0x000000190f197210 */ /* 0x000fe40007ffe0ff */
[----:B------:R-:W-:-:S04]  /*0890*/  ISETP.GE.U32.AND P0, PT, R14, UR18, PT ;  /* 0x000000120e007c0c */ /* 0x000fc8000bf06070 */
[----:B------:R-:W-:-:S04]  /*08a0*/  ISETP.GE.U32.AND.EX P0, PT, R25, UR19, PT, P0 ;  /* 0x0000001319007c0c */ /* 0x000fc8000bf06100 */
[----:B------:R-:W-:-:S13]  /*08b0*/  ISETP.GE.U32.OR.EX P0, PT, R21, UR21, P0, P1 ;  /* 0x0000001515007c0c */ /* 0x000fda0008706510 */
[----:B------:R-:W1:Y:S01]  /*08c0*/  @!P0 LDC.64 R12, c[0x0][0x380] ;  /* 0x0000e000ff0c8b82 */ /* 0x000e620000000a00 */
[----:B------:R-:W-:-:S05]  /*08d0*/  @!P0 IADD3 R14, P1, PT, R10, R14, RZ ;  /* 0x0000000e0a0e8210 */ /* 0x000fca0007f3e0ff */
[----:B------:R-:W-:Y:S01]  /*08e0*/  @!P0 IMAD.X R15, R25, 0x1, R22, P1 ;  /* 0x00000001190f8824 */ /* 0x000fe200008e0616 */
[----:B-1----:R-:W-:-:S04]  /*08f0*/  @!P0 LEA R12, P1, R14, R12, 0x2 ;  /* 0x0000000c0e0c8211 */ /* 0x002fc800078210ff */
[----:B------:R-:W-:-:S06]  /*0900*/  @!P0 LEA.HI.X R13, R14, R13, R15, 0x2, P1 ;  /* 0x0000000d0e0d8211 */ /* 0x000fcc00008f140f */
[----:B------:R-:W2:Y:S01]  /*0910*/  @!P0 LDG.E R13, desc[UR10][R12.64] ;  /* 0x0000000a0c0d8981 */ /* 0x000ea2000c1e1900 */
[----:B------:R-:W-:Y:S01]  /*0920*/  IADD3 R23, P2, PT, R23, 0x1, RZ ;  /* 0x0000000117177810 */ /* 0x000fe20007f5e0ff */
[----:B------:R-:W-:-:S04]  /*0930*/  IMAD.MOV.U32 R14, RZ, RZ, 0x1 ;  /* 0x00000001ff0e7424 */ /* 0x000fc800078e00ff */
[----:B------:R-:W-:Y:S01]  /*0940*/  IMAD.X R20, RZ, RZ, R20, P2 ;  /* 0x000000ffff147224 */ /* 0x000fe200010e0614 */
[----:B--2--5:R-:W-:-:S04]  /*0950*/  @!P0 FSETP.GT.AND P1, PT, R13, R16, PT ;  /* 0x000000100d00820b */ /* 0x024fc80003f24000 */
[----:B------:R-:W-:Y:S02]  /*0960*/  @!P0 SEL R15, RZ, 0x1, P1 ;  /* 0x00000001ff0f8807 */ /* 0x000fe40000800000 */
[----:B0-----:R-:W-:Y:S02]  /*0970*/  ISETP.GE.U32.AND P1, PT, R23, R6, PT ;  /* 0x000000061700720c */ /* 0x001fe40003f26070 */
[----:B------:R-:W-:Y:S02]  /*0980*/  @!P0 PRMT R14, R15, 0x7610, R14 ;  /* 0x000076100f0e8816 */ /* 0x000fe4000000000e */
[----:B------:R-:W-:Y:S02]  /*0990*/  ISETP.GE.U32.AND.EX P1, PT, R20, R7, PT, P1 ;  /* 0x000000071400720c */ /* 0x000fe40003f26110 */
[----:B------:R-:W-:-:S13]  /*09a0*/  LOP3.LUT P2, RZ, R14, 0xff, RZ, 0xc0, !PT ;  /* 0x000000ff0eff7812 */ /* 0x000fda000784c0ff */
[----:B------:R-:W-:Y:S05]  /*09b0*/  @P2 BRA !P1, `(.L_x_100) ;  /* 0xfffffffc00982947 */ /* 0x000fea000483ffff */
[----:B------:R-:W-:Y:S05]  /*09c0*/  BSYNC.RECONVERGENT B1 ;  /* 0x0000000000017941 */ /* 0x000fea0003800200 */
.L_x_99:
[----:B------:R-:W-:-:S04]  /*09d0*/  IADD3 R18, P1, PT, R18, 0x1, RZ ;  /* 0x0000000112127810 */ /* 0x000fc80007f3e0ff */
[----:B------:R-:W-:Y:S02]  /*09e0*/  ISETP.GE.U32.AND P0, PT, R18, R6, PT ;  /* 0x000000061200720c */ /* 0x000fe40003f06070 */
[----:B------:R-:W-:-:S04]  /*09f0*/  IADD3.X R19, PT, PT, RZ, R19, RZ, P1, !PT ;  /* 0x00000013ff137210 */ /* 0x000fc80000ffe4ff */
[----:B------:R-:W-:-:S13]  /*0a00*/  ISETP.GE.U32.AND.EX P0, PT, R19, R7, PT, P0 ;  /* 0x000000071300720c */ /* 0x000fda0003f06100 */
[----:B------:R-:W-:Y:S05]  /*0a10*/  @P2 BRA !P0, `(.L_x_101) ;  /* 0xfffffffc00442947 */ /* 0x000fea000403ffff */
[----:B------:R-:W-:Y:S05]  /*0a20*/  BSYNC.RECONVERGENT B0 ;  /* 0x0000000000007941 */ /* 0x000fea0003800200 */
.L_x_98:
[----:B------:R-:W-:-:S04]  /*0a30*/  PRMT R6, R14, 0x9910, RZ ;  /* 0x000099100e067816 */ /* 0x000fc800000000ff */
[----:B------:R-:W-:-:S13]  /*0a40*/  ISETP.NE.AND P0, PT, R6, RZ, PT ;  /* 0x000000ff0600720c */ /* 0x000fda0003f05270 */
[----:B------:R-:W-:Y:S05]  /*0a50*/  @!P0 EXIT ;  /* 0x000000000000894d */ /* 0x000fea0003800000 */
.L_x_97:
[----:B------:R-:W1:Y:S01]  /*0a60*/  LDC.64 R8, c[0x0][0x3c8] ;  /* 0x0000f200ff087b82 */ /* 0x000e620000000a00 */
[----:B------:R-:W2:Y:S01]  /*0a70*/  LDCU.64 UR16, c[0x0][0x3d0] ;  /* 0x00007a00ff1077ac */ /* 0x000ea20008000a00 */
[----:B------:R-:W3:Y:S01]  /*0a80*/  LDCU.64 UR14, c[0x0][0x390] ;  /* 0x00007200ff0e77ac */ /* 0x000ee20008000a00 */
[C---:B-1----:R-:W-:Y:S02]  /*0a90*/  IMAD R6, R8.reuse, UR8, RZ ;  /* 0x0000000808067c24 */ /* 0x042fe4000f8e02ff */
[----:B------:R-:W-:-:S04]  /*0aa0*/  IMAD.WIDE.U32 R4, R8, UR4, R4 ;  /* 0x0000000408047c25 */ /* 0x000fc8000f8e0004 */
[----:B------:R-:W-:Y:S02]  /*0ab0*/  IMAD R7, R9, UR4, R6 ;  /* 0x0000000409077c24 */ /* 0x000fe4000f8e0206 */
[----:B--2---:R-:W-:-:S04]  /*0ac0*/  IMAD.WIDE.U32 R2, R4, UR16, R2 ;  /* 0x0000001004027c25 */ /* 0x004fc8000f8e0002 */
[----:B------:R-:W-:-:S04]  /*0ad0*/  IMAD.IADD R5, R5, 0x1, R7 ;  /* 0x0000000105057824 */ /* 0x000fc800078e0207 */
[----:B------:R-:W-:-:S04]  /*0ae0*/  IMAD R5, R5, UR16, RZ ;  /* 0x0000001005057c24 */ /* 0x000fc8000f8e02ff */
[----:B------:R-:W-:Y:S01]  /*0af0*/  IMAD R5, R4, UR17, R5 ;  /* 0x0000001104057c24 */ /* 0x000fe2000f8e0205 */
[----:B---3--:R-:W-:-:S03]  /*0b00*/  LEA R4, P0, R2, UR14, 0x2 ;  /* 0x0000000e02047c11 */ /* 0x008fc6000f8010ff */
[----:B------:R-:W-:-:S05]  /*0b10*/  IMAD.IADD R3, R3, 0x1, R5 ;  /* 0x0000000103037824 */ /* 0x000fca00078e0205 */
[----:B------:R-:W-:Y:S01]  /*0b20*/  LEA.HI.X R5, R2, UR15, R3, 0x2, P0 ;  /* 0x0000000f02057c11 */ /* 0x000fe200080f1403 */
[----:B------:R-:W1:Y:S05]  /*0b30*/  LDCU.64 UR14, c[0x0][0x388] ;  /* 0x00007100ff0e77ac */ /* 0x000e6a0008000a00 */
[----:B0-----:R-:W2:Y:S01]  /*0b40*/  LDG.E R5, desc[UR10][R4.64] ;  /* 0x0000000a04057981 */ /* 0x001ea2000c1e1900 */
[----:B-1----:R-:W-:-:S04]  /*0b50*/  LEA R2, P0, R0, UR14, 0x2 ;  /* 0x0000000e00027c11 */ /* 0x002fc8000f8010ff */
[----:B------:R-:W-:-:S05]  /*0b60*/  LEA.HI.X R3, R0, UR15, R17, 0x2, P0 ;  /* 0x0000000f00037c11 */ /* 0x000fca00080f1411 */
[----:B--2---:R-:W-:Y:S01]  /*0b70*/  REDG.E.ADD.F32.FTZ.RN.STRONG.GPU desc[UR10][R2.64], R5 ;  /* 0x00000005020079a6 */ /* 0x004fe2000c12f30a */
[----:B------:R-:W-:Y:S05]  /*0b80*/  EXIT ;  /* 0x000000000000794d */ /* 0x000fea0003800000 */
        .weak           $__internal_7_$__cuda_sm20_div_u64
        .type           $__internal_7_$__cuda_sm20_div_u64,@function
        .size           $__internal_7_$__cuda_sm20_div_u64,(.L_x_227 - $__internal_7_$__cuda_sm20_div_u64)
$__internal_7_$__cuda_sm20_div_u64:
[----:B------:R-:W0:Y:S08]  /*0b90*/  I2F.U64.RP R3, UR6 ;  /* 0x0000000600037d12 */ /* 0x000e300008309000 */
[----:B0-----:R-:W0:Y:S02]  /*0ba0*/  MUFU.RCP R3, R3 ;  /* 0x0000000300037308 */ /* 0x001e240000001000 */
[----:B0-----:R-:W-:-:S06]  /*0bb0*/  VIADD R10, R3, 0x1ffffffe ;  /* 0x1ffffffe030a7836 */ /* 0x001fcc0000000000 */
[----:B------:R-:W0:Y:S02]  /*0bc0*/  F2I.U64.TRUNC R10, R10 ;  /* 0x0000000a000a7311 */ /* 0x000e24000020d800 */
[----:B0-----:R-:W-:-:S04]  /*0bd0*/  IMAD.WIDE.U32 R12, R10, UR6, RZ ;  /* 0x000000060a0c7c25 */ /* 0x001fc8000f8e00ff */
[----:B------:R-:W-:Y:S01]  /*0be0*/  IMAD R13, R10, UR7, R13 ;  /* 0x000000070a0d7c24 */ /* 0x000fe2000f8e020d */
[----:B------:R-:W-:-:S03]  /*0bf0*/  IADD3 R15, P0, PT, RZ, -R12, RZ ;  /* 0x8000000cff0f7210 */ /* 0x000fc60007f1e0ff */
[----:B------:R-:W-:Y:S02]  /*0c00*/  IMAD R13, R11, UR6, R13 ;  /* 0x000000060b0d7c24 */ /* 0x000fe4000f8e020d */
[----:B------:R-:W-:-:S03]  /*0c10*/  IMAD.HI.U32 R12, R10, R15, RZ ;  /* 0x0000000f0a0c7227 */ /* 0x000fc600078e00ff */
[----:B------:R-:W-:Y:S01]  /*0c20*/  IADD3.X R17, PT, PT, RZ, ~R13, RZ, P0, !PT ;  /* 0x8000000dff117210 */ /* 0x000fe200007fe4ff */
[----:B------:R-:W-:-:S04]  /*0c30*/  IMAD.MOV.U32 R13, RZ, RZ, R10 ;  /* 0x000000ffff0d7224 */ /* 0x000fc800078e000a */
[----:B------:R-:W-:-:S04]  /*0c40*/  IMAD.WIDE.U32 R12, P0, R10, R17, R12 ;  /* 0x000000110a0c7225 */ /* 0x000fc8000780000c */
[C---:B------:R-:W-:Y:S02]  /*0c50*/  IMAD R19, R11.reuse, R17, RZ ;  /* 0x000000110b137224 */ /* 0x040fe400078e02ff */
[----:B------:R-:W-:-:S04]  /*0c60*/  IMAD.HI.U32 R12, P1, R11, R15, R12 ;  /* 0x0000000f0b0c7227 */ /* 0x000fc8000782000c */
[----:B------:R-:W-:Y:S01]  /*0c70*/  IMAD.HI.U32 R3, R11, R17, RZ ;  /* 0x000000110b037227 */ /* 0x000fe200078e00ff */
[----:B------:R-:W-:-:S03]  /*0c80*/  IADD3 R13, P2, PT, R19, R12, RZ ;  /* 0x0000000c130d7210 */ /* 0x000fc60007f5e0ff */
[----:B------:R-:W-:Y:S02]  /*0c90*/  IMAD.X R3, R3, 0x1, R11, P0 ;  /* 0x0000000103037824 */ /* 0x000fe400000e060b */
[----:B------:R-:W-:-:S03]  /*0ca0*/  IMAD.WIDE.U32 R10, R13, UR6, RZ ;  /* 0x000000060d0a7c25 */ /* 0x000fc6000f8e00ff */
[----:B------:R-:W-:Y:S01]  /*0cb0*/  IADD3.X R3, PT, PT, RZ, RZ, R3, P2, P1 ;  /* 0x000000ffff037210 */ /* 0x000fe200017e2403 */
[----:B------:R-:W-:Y:S01]  /*0cc0*/  IMAD R8, R13, UR7, R11 ;  /* 0x000000070d087c24 */ /* 0x000fe2000f8e020b */
[----:B------:R-:W-:-:S03]  /*0cd0*/  IADD3 R11, P0, PT, RZ, -R10, RZ ;  /* 0x8000000aff0b7210 */ /* 0x000fc60007f1e0ff */
[----:B------:R-:W-:Y:S02]  /*0ce0*/  IMAD R8, R3, UR6, R8 ;  /* 0x0000000603087c24 */ /* 0x000fe4000f8e0208 */
[----:B------:R-:W-:-:S04]  /*0cf0*/  IMAD.HI.U32 R12, R13, R11, RZ ;  /* 0x0000000b0d0c7227 */ /* 0x000fc800078e00ff */
[----:B------:R-:W-:-:S04]  /*0d00*/  IMAD.X R8, RZ, RZ, ~R8, P0 ;  /* 0x000000ffff087224 */ /* 0x000fc800000e0e08 */
[----:B------:R-:W-:-:S04]  /*0d10*/  IMAD.WIDE.U32 R12, P0, R13, R8, R12 ;  /* 0x000000080d0c7225 */ /* 0x000fc8000780000c */
[C---:B------:R-:W-:Y:S02]  /*0d20*/  IMAD R10, R3.reuse, R8, RZ ;  /* 0x00000008030a7224 */ /* 0x040fe400078e02ff */
[----:B------:R-:W-:-:S04]  /*0d30*/  IMAD.HI.U32 R13, P1, R3, R11, R12 ;  /* 0x0000000b030d7227 */ /* 0x000fc8000782000c */
[----:B------:R-:W-:Y:S01]  /*0d40*/  IMAD.HI.U32 R8, R3, R8, RZ ;  /* 0x0000000803087227 */ /* 0x000fe200078e00ff */
[----:B------:R-:W-:-:S03]  /*0d50*/  IADD3 R13, P2, PT, R10, R13, RZ ;  /* 0x0000000d0a0d7210 */ /* 0x000fc60007f5e0ff */
[----:B------:R-:W-:Y:S01]  /*0d60*/  IMAD.MOV.U32 R11, RZ, RZ, RZ ;  /* 0x000000ffff0b7224 */ /* 0x000fe200078e00ff */
[----:B------:R-:W-:Y:S01]  /*0d70*/  IADD3.X R3, PT, PT, R8, R3, RZ, P0, !PT ;  /* 0x0000000308037210 */ /* 0x000fe200007fe4ff */
[----:B------:R-:W-:-:S03]  /*0d80*/  IMAD.HI.U32 R10, R13, R0, RZ ;  /* 0x000000000d0a7227 */ /* 0x000fc600078e00ff */
[----:B------:R-:W-:Y:S01]  /*0d90*/  IADD3.X R3, PT, PT, RZ, RZ, R3, P2, P1 ;  /* 0x000000ffff037210 */ /* 0x000fe200017e2403 */
[----:B------:R-:W-:-:S04]  /*0da0*/  IMAD.WIDE.U32 R10, R13, UR4, R10 ;  /* 0x000000040d0a7c25 */ /* 0x000fc8000f8e000a */
[C---:B------:R-:W-:Y:S02]  /*0db0*/  IMAD R13, R3.reuse, UR4, RZ ;  /* 0x00000004030d7c24 */ /* 0x040fe4000f8e02ff */
[----:B------:R-:W-:-:S04]  /*0dc0*/  IMAD.HI.U32 R10, P0, R3, R0, R10 ;  /* 0x00000000030a7227 */ /* 0x000fc8000780000a */
[----:B------:R-:W-:Y:S01]  /*0dd0*/  IMAD.HI.U32 R3, R3, UR4, RZ ;  /* 0x0000000403037c27 */ /* 0x000fe2000f8e00ff */
[----:B------:R-:W-:-:S03]  /*0de0*/  IADD3 R13, P1, PT, R13, R10, RZ ;  /* 0x0000000a0d0d7210 */ /* 0x000fc60007f3e0ff */
[----:B------:R-:W-:Y:S02]  /*0df0*/  IMAD.X R3, RZ, RZ, R3, P0 ;  /* 0x000000ffff037224 */ /* 0x000fe400000e0603 */
[----:B------:R-:W-:-:S04]  /*0e00*/  IMAD.WIDE.U32 R10, R13, UR6, RZ ;  /* 0x000000060d0a7c25 */ /* 0x000fc8000f8e00ff */
[----:B------:R-:W-:Y:S01]  /*0e10*/  IMAD.X R3, RZ, RZ, R3, P1 ;  /* 0x000000ffff037224 */ /* 0x000fe200008e0603 */
[----:B------:R-:W-:Y:S01]  /*0e20*/  IADD3 R15, P1, PT, -R10, R0, RZ ;  /* 0x000000000a0f7210 */ /* 0x000fe20007f3e1ff */
[----:B------:R-:W-:-:S03]  /*0e30*/  IMAD R8, R13, UR7, R11 ;  /* 0x000000070d087c24 */ /* 0x000fc6000f8e020b */
[----:B------:R-:W-:Y:S01]  /*0e40*/  ISETP.GE.U32.AND P0, PT, R15, UR6, PT ;  /* 0x000000060f007c0c */ /* 0x000fe2000bf06070 */
[----:B------:R-:W-:Y:S01]  /*0e50*/  IMAD R8, R3, UR6, R8 ;  /* 0x0000000603087c24 */ /* 0x000fe2000f8e0208 */
[----:B------:R-:W-:-:S04]  /*0e60*/  IADD3 R10, P2, PT, R15, -UR6, RZ ;  /* 0x800000060f0a7c10 */ /* 0x000fc8000ff5e0ff */
[----:B------:R-:W-:Y:S02]  /*0e70*/  IADD3.X R12, PT, PT, ~R8, UR4, RZ, P1, !PT ;  /* 0x00000004080c7c10 */ /* 0x000fe40008ffe5ff */
[----:B------:R-:W-:Y:S02]  /*0e80*/  IADD3 R0, P1, PT, R13, 0x1, RZ ;  /* 0x000000010d007810 */ /* 0x000fe40007f3e0ff */
[C---:B------:R-:W-:Y:S02]  /*0e90*/  ISETP.GE.U32.AND.EX P0, PT, R12.reuse, UR7, PT, P0 ;  /* 0x000000070c007c0c */ /* 0x040fe4000bf06100 */
[----:B------:R-:W-:Y:S02]  /*0ea0*/  IADD3.X R11, PT, PT, R12, ~UR7, RZ, P2, !PT ;  /* 0x800000070c0b7c10 */ /* 0x000fe400097fe4ff */
[----:B------:R-:W-:Y:S02]  /*0eb0*/  IADD3.X R8, PT, PT, RZ, R3, RZ, P1, !PT ;  /* 0x00000003ff087210 */ /* 0x000fe40000ffe4ff */
[----:B------:R-:W-:-:S02]  /*0ec0*/  SEL R10, R10, R15, P0 ;  /* 0x0000000f0a0a7207 */ /* 0x000fc40000000000 */
[----:B------:R-:W-:Y:S02]  /*0ed0*/  SEL R13, R0, R13, P0 ;  /* 0x0000000d000d7207 */ /* 0x000fe40000000000 */
[----:B------:R-:W-:Y:S02]  /*0ee0*/  SEL R11, R11, R12, P0 ;  /* 0x0000000c0b0b7207 */ /* 0x000fe40000000000 */
[----:B------:R-:W-:Y:S01]  /*0ef0*/  SEL R8, R8, R3, P0 ;  /* 0x0000000308087207 */ /* 0x000fe20000000000 */
[----:B------:R-:W-:Y:S01]  /*0f00*/  IMAD.MOV.U32 R3, RZ, RZ, 0x0 ;  /* 0x00000000ff037424 */ /* 0x000fe200078e00ff */
[----:B------:R-:W-:Y:S02]  /*0f10*/  ISETP.GE.U32.AND P0, PT, R10, UR6, PT ;  /* 0x000000060a007c0c */ /* 0x000fe4000bf06070 */
[----:B------:R-:W-:Y:S02]  /*0f20*/  IADD3 R0, P2, PT, R13, 0x1, RZ ;  /* 0x000000010d007810 */ /* 0x000fe40007f5e0ff */
[----:B------:R-:W-:-:S02]  /*0f30*/  ISETP.GE.U32.AND.EX P0, PT, R11, UR7, PT, P0 ;  /* 0x000000070b007c0c */ /* 0x000fc4000bf06100 */
[----:B------:R-:W-:Y:S01]  /*0f40*/  ISETP.NE.U32.AND P1, PT, RZ, UR6, PT ;  /* 0x00000006ff007c0c */ /* 0x000fe2000bf25070 */
[----:B------:R-:W-:Y:S01]  /*0f50*/  IMAD.X R11, RZ, RZ, R8, P2 ;  /* 0x000000ffff0b7224 */ /* 0x000fe200010e0608 */
[----:B------:R-:W-:Y:S02]  /*0f60*/  SEL R0, R0, R13, P0 ;  /* 0x0000000d00007207 */ /* 0x000fe40000000000 */
[----:B------:R-:W-:Y:S02]  /*0f70*/  ISETP.NE.AND.EX P1, PT, RZ, UR7, PT, P1 ;  /* 0x00000007ff007c0c */ /* 0x000fe4000bf25310 */
[----:B------:R-:W-:Y:S02]  /*0f80*/  SEL R11, R11, R8, P0 ;  /* 0x000000080b0b7207 */ /* 0x000fe40000000000 */
[----:B------:R-:W-:Y:S02]  /*0f90*/  SEL R0, R0, 0xffffffff, P1 ;  /* 0xffffffff00007807 */ /* 0x000fe40000800000 */
[----:B------:R-:W-:Y:S01]  /*0fa0*/  SEL R11, R11, 0xffffffff, P1 ;  /* 0xffffffff0b0b7807 */ /* 0x000fe20000800000 */
[----:B------:R-:W-:Y:S06]  /*0fb0*/  RET.REL.NODEC R2 `(_Z25maxpool2d_backward_kernelPKfPfS0_mmmmmmmm) ;  /* 0xfffffff002107950 */ /* 0x000fec0003c3ffff */
.L_x_102:
        /* <DEDUP_REMOVED lines=12> */
.L_x_227:


//--------------------- .text._Z24maxpool2d_forward_kernelPKfPfmmmmmmmm --------------------------
	.section	.text._Z24maxpool2d_forward_kernelPKfPfmmmmmmmm,"ax",@progbits
	.align	128
        .global         _Z24maxpool2d_forward_kernelPKfPfmmmmmmmm
        .type           _Z24maxpool2d_forward_kernelPKfPfmmmmmmmm,@function
        .size           _Z24maxpool2d_forward_kernelPKfPfmmmmmmmm,(.L_x_228 - _Z24maxpool2d_forward_kernelPKfPfmmmmmmmm)
        .other          _Z24maxpool2d_forward_kernelPKfPfmmmmmmmm,@"STO_CUDA_ENTRY STV_DEFAULT"
_Z24maxpool2d_forward_kernelPKfPfmmmmmmmm:
.text._Z24maxpool2d_forward_kernelPKfPfmmmmmmmm:
[----:B------:R-:W-:Y:S01]  /*0000*/  LDC R1, c[0x0][0x37c] ;  /* 0x0000df00ff017b82 */ /* 0x000fe20000000800 */
[----:B------:R-:W0:Y:S07]  /*0010*/  LDCU UR5, c[0x0][0x3cc] ;  /* 0x00007980ff0577ac */ /* 0x000e2e0008000800 */
[----:B------:R-:W1:Y:S01]  /*0020*/  S2UR UR4, SR_CTAID.Z ;  /* 0x00000000000479c3 */ /* 0x000e620000002700 */
[----:B0-----:R-:W-:-:S09]  /*0030*/  UISETP.NE.U32.AND UP0, UPT, UR5, URZ, UPT ;  /* 0x000000ff0500728c */ /* 0x001fd2000bf05070 */
[----:B------:R-:W-:Y:S05]  /*0040*/  BRA.U UP0, `(.L_x_103) ;  /* 0x00000001005c7547 */ /* 0x000fea000b800000 */
[----:B------:R-:W0:Y:S02]  /*0050*/  LDC R6, c[0x0][0x3c8] ;  /* 0x0000f200ff067b82 */ /* 0x000e240000000800 */
[----:B0-----:R-:W0:Y:S01]  /*0060*/  I2F.U32.RP R0, R6 ;  /* 0x0000000600007306 */ /* 0x001e220000209000 */
[----:B------:R-:W-:-:S07]  /*0070*/  ISETP.NE.U32.AND P2, PT, R6, RZ, PT ;  /* 0x000000ff0600720c */ /* 0x000fce0003f45070 */
[----:B0-----:R-:W0:Y:S02]  /*0080*/  MUFU.RCP R0, R0 ;  /* 0x0000000000007308 */ /* 0x001e240000001000 */
[----:B0-----:R-:W-:-:S06]  /*0090*/  VIADD R2, R0, 0xffffffe ;  /* 0x0ffffffe00027836 */ /* 0x001fcc0000000000 */
[----:B------:R0:W2:Y:S02]  /*00a0*/  F2I.FTZ.U32.TRUNC.NTZ R3, R2 ;  /* 0x0000000200037305 */ /* 0x0000a4000021f000 */
[----:B0-----:R-:W-:Y:S02]  /*00b0*/  IMAD.MOV.U32 R2, RZ, RZ, RZ ;  /* 0x000000ffff027224 */ /* 0x001fe400078e00ff */
[----:B--2---:R-:W-:-:S04]  /*00c0*/  IMAD.MOV R5, RZ, RZ, -R3 ;  /* 0x000000ffff057224 */ /* 0x004fc800078e0a03 */
[----:B------:R-:W-:-:S04]  /*00d0*/  IMAD R5, R5, R6, RZ ;  /* 0x0000000605057224 */ /* 0x000fc800078e02ff */
[----:B------:R-:W-:-:S06]  /*00e0*/  IMAD.HI.U32 R3, R3, R5, R2 ;  /* 0x0000000503037227 */ /* 0x000fcc00078e0002 */
[----:B-1----:R-:W-:-:S04]  /*00f0*/  IMAD.HI.U32 R2, R3, UR4, RZ ;  /* 0x0000000403027c27 */ /* 0x002fc8000f8e00ff */
[----:B------:R-:W-:-:S04]  /*0100*/  IMAD.MOV R3, RZ, RZ, -R2 ;  /* 0x000000ffff037224 */ /* 0x000fc800078e0a02 */
[----:B------:R-:W-:-:S05]  /*0110*/  IMAD R3, R6, R3, UR4 ;  /* 0x0000000406037e24 */ /* 0x000fca000f8e0203 */
[----:B------:R-:W-:-:S13]  /*0120*/  ISETP.GE.U32.AND P0, PT, R3, R6, PT ;  /* 0x000000060300720c */ /* 0x000fda0003f06070 */
[----:B------:R-:W-:Y:S02]  /*0130*/  @P0 IMAD.IADD R3, R3, 0x1, -R6 ;  /* 0x0000000103030824 */ /* 0x000fe400078e0a06 */
[----:B------:R-:W-:-:S03]  /*0140*/  @P0 VIADD R2, R2, 0x1 ;  /* 0x0000000102020836 */ /* 0x000fc60000000000 */
[----:B------:R-:W-:-:S13]  /*0150*/  ISETP.GE.U32.AND P1, PT, R3, R6, PT ;  /* 0x000000060300720c */ /* 0x000fda0003f26070 */
[----:B------:R-:W-:Y:S01]  /*0160*/  @P1 VIADD R2, R2, 0x1 ;  /* 0x0000000102021836 */ /* 0x000fe20000000000 */
[----:B------:R-:W-:-:S05]  /*0170*/  @!P2 LOP3.LUT R2, RZ, R6, RZ, 0x33, !PT ;  /* 0x00000006ff02a212 */ /* 0x000fca00078e33ff */
[----:B------:R-:W-:-:S04]  /*0180*/  IMAD.MOV R3, RZ, RZ, -R2 ;  /* 0x000000ffff037224 */ /* 0x000fc800078e0a02 */
[----:B------:R-:W-:Y:S02]  /*0190*/  IMAD R6, R6, R3, UR4 ;  /* 0x0000000406067e24 */ /* 0x000fe4000f8e0203 */
[----:B------:R-:W-:Y:S01]  /*01a0*/  IMAD.MOV.U32 R3, RZ, RZ, RZ ;  /* 0x000000ffff037224 */ /* 0x000fe200078e00ff */
[----:B------:R-:W-:Y:S06]  /*01b0*/  BRA `(.L_x_104) ;  /* 0x00000000001c7947 */ /* 0x000fec0003800000 */
.L_x_103:
[----:B------:R-:W-:-:S07]  /*01c0*/  MOV R0, 0x1e0 ;  /* 0x000001e000007802 */ /* 0x000fce0000000f00 */
[----:B-1----:R-:W-:Y:S05]  /*01d0*/  CALL.REL.NOINC `($__internal_8_$__cuda_sm20_div_u64) ;  /* 0x00000008005c7944 */ /* 0x002fea0003c00000 */
[----:B------:R-:W0:Y:S01]  /*01e0*/  LDC R3, c[0x0][0x3c8] ;  /* 0x0000f200ff037b82 */ /* 0x000e220000000800 */
[----:B------:R-:W-:Y:S01]  /*01f0*/  IMAD.MOV R6, RZ, RZ, -R4 ;  /* 0x000000ffff067224 */ /* 0x000fe200078e0a04 */
[----:B------:R-:W-:-:S03]  /*0200*/  MOV R2, R4 ;  /* 0x0000000400027202 */ /* 0x000fc60000000f00 */
[----:B0-----:R-:W-:Y:S02]  /*0210*/  IMAD R6, R6, R3, UR4 ;  /* 0x0000000406067e24 */ /* 0x001fe4000f8e0203 */
[----:B------:R-:W-:-:S07]  /*0220*/  IMAD.MOV.U32 R3, RZ, RZ, R5 ;  /* 0x000000ffff037224 */ /* 0x000fce00078e0005 */
.L_x_104:
[----:B------:R-:W0:Y:S01]  /*0230*/  S2R R7, SR_CTAID.Y ;  /* 0x0000000000077919 */ /* 0x000e220000002600 */
[----:B------:R-:W0:Y:S01]  /*0240*/  LDC.64 R10, c[0x0][0x398] ;  /* 0x0000e600ff0a7b82 */ /* 0x000e220000000a00 */
[----:B------:R-:W1:Y:S07]  /*0250*/  LDCU.64 UR6, c[0x0][0x3c0] ;  /* 0x00007800ff0677ac */ /* 0x000e6e0008000a00 */
[----:B------:R-:W2:Y:S08]  /*0260*/  S2UR UR4, SR_CTAID.X ;  /* 0x00000000000479c3 */ /* 0x000eb00000002500 */
[----:B------:R-:W2:Y:S01]  /*0270*/  LDC.64 R4, c[0x0][0x390] ;  /* 0x0000e400ff047b82 */ /* 0x000ea20000000a00 */
[----:B-1----:R-:W-:-:S02]  /*0280*/  ISETP.GE.U32.AND P0, PT, R2, UR6, PT ;  /* 0x0000000602007c0c */ /* 0x002fc4000bf06070 */
[----:B0-----:R-:W-:-:S04]  /*0290*/  ISETP.GE.U32.AND P2, PT, R7, R10, PT ;  /* 0x0000000a0700720c */ /* 0x001fc80003f46070 */
[----:B------:R-:W-:Y:S02]  /*02a0*/  ISETP.GE.U32.AND.EX P2, PT, RZ, R11, PT, P2 ;  /* 0x0000000bff00720c */ /* 0x000fe40003f46120 */
[----:B--2---:R-:W-:-:S04]  /*02b0*/  ISETP.LE.U32.AND P1, PT, R4, UR4, PT ;  /* 0x0000000404007c0c */ /* 0x004fc8000bf23070 */
[----:B------:R-:W-:-:S04]  /*02c0*/  ISETP.GE.U32.OR.EX P1, PT, RZ, R5, P2, P1 ;  /* 0x00000005ff00720c */ /* 0x000fc80001726510 */
[----:B------:R-:W-:-:S13]  /*02d0*/  ISETP.GE.U32.OR.EX P0, PT, R3, UR7, P1, P0 ;  /* 0x0000000703007c0c */ /* 0x000fda0008f06500 */
[----:B------:R-:W-:Y:S05]  /*02e0*/  @P0 EXIT ;  /* 0x000000000000094d */ /* 0x000fea0003800000 */
[----:B------:R-:W0:Y:S01]  /*02f0*/  LDC.64 R14, c[0x0][0x3b0] ;  /* 0x0000ec00ff0e7b82 */ /* 0x000e220000000a00 */
[----:B------:R-:W1:Y:S01]  /*0300*/  LDCU UR5, c[0x0][0x3b8] ;  /* 0x00007700ff0577ac */ /* 0x000e620008000800 */
[----:B------:R-:W-:Y:S01]  /*0310*/  IMAD.MOV.U32 R16, RZ, RZ, -0x800000 ;  /* 0xff800000ff107424 */ /* 0x000fe200078e00ff */
[----:B------:R-:W2:Y:S05]  /*0320*/  LDCU.64 UR6, c[0x0][0x358] ;  /* 0x00006b00ff0677ac */ /* 0x000eaa0008000a00 */
[----:B------:R-:W3:Y:S01]  /*0330*/  LDC.64 R4, c[0x0][0x3a0] ;  /* 0x0000e800ff047b82 */ /* 0x000ee20000000a00 */
[----:B-1----:R-:W-:Y:S02]  /*0340*/  IMAD R12, R2, UR5, RZ ;  /* 0x00000005020c7c24 */ /* 0x002fe4000f8e02ff */
[----:B------:R-:W-:-:S03]  /*0350*/  IMAD R8, R6, UR5, RZ ;  /* 0x0000000506087c24 */ /* 0x000fc6000f8e02ff */
[-C--:B0-----:R-:W-:Y:S02]  /*0360*/  IADD3 R9, P0, PT, R12, R14.reuse, RZ ;  /* 0x0000000e0c097210 */ /* 0x081fe40007f1e0ff */
[----:B------:R-:W-:Y:S02]  /*0370*/  IADD3 R11, P1, PT, R8, R14, RZ ;  /* 0x0000000e080b7210 */ /* 0x000fe40007f3e0ff */
[----:B------:R-:W-:Y:S02]  /*0380*/  LEA.HI.X.SX32 R0, R12, R15, 0x1, P0 ;  /* 0x0000000f0c007211 */ /* 0x000fe400000f0eff */
[----:B---3--:R-:W-:-:S04]  /*0390*/  ISETP.LT.U32.AND P0, PT, R9, R4, PT ;  /* 0x000000040900720c */ /* 0x008fc80003f01070 */
[----:B------:R-:W-:Y:S02]  /*03a0*/  ISETP.LT.U32.AND.EX P0, PT, R0, R5, PT, P0 ;  /* 0x000000050000720c */ /* 0x000fe40003f01100 */
[----:B------:R-:W-:Y:S02]  /*03b0*/  LEA.HI.X.SX32 R0, R8, R15, 0x1, P1 ;  /* 0x0000000f08007211 */ /* 0x000fe400008f0eff */
[----:B------:R-:W-:-:S04]  /*03c0*/  SEL R9, R9, R4, P0 ;  /* 0x0000000409097207 */ /* 0x000fc80000000000 */
[----:B------:R-:W-:-:S13]  /*03d0*/  ISETP.GE.AND P0, PT, R12, R9, PT ;  /* 0x000000090c00720c */ /* 0x000fda0003f06270 */
[----:B--2---:R-:W-:Y:S05]  /*03e0*/  @P0 BRA `(.L_x_105) ;  /* 0x0000000400a80947 */ /* 0x004fea0003800000 */
[----:B------:R-:W0:Y:S01]  /*03f0*/  LDC.64 R14, c[0x0][0x3a8] ;  /* 0x0000ea00ff0e7b82 */ /* 0x000e220000000a00 */
[----:B------:R-:W-:Y:S02]  /*0400*/  IMAD R13, R10, UR4, R7 ;  /* 0x000000040a0d7c24 */ /* 0x000fe4000f8e0207 */
[----:B------:R-:W-:Y:S02]  /*0410*/  IMAD.MOV.U32 R10, RZ, RZ, R12 ;  /* 0x000000ffff0a7224 */ /* 0x000fe400078e000c */
[----:B------:R-:W-:Y:S02]  /*0420*/  IMAD R13, R13, R4, RZ ;  /* 0x000000040d0d7224 */ /* 0x000fe400078e02ff */
[----:B------:R-:W-:Y:S01]  /*0430*/  IMAD.MOV.U32 R16, RZ, RZ, -0x800000 ;  /* 0xff800000ff107424 */ /* 0x000fe200078e00ff */
[----:B0-----:R-:W-:-:S04]  /*0440*/  ISETP.LT.U32.AND P0, PT, R11, R14, PT ;  /* 0x0000000e0b00720c */ /* 0x001fc80003f01070 */
[----:B------:R-:W-:-:S04]  /*0450*/  ISETP.LT.U32.AND.EX P0, PT, R0, R15, PT, P0 ;  /* 0x0000000f0000720c */ /* 0x000fc80003f01100 */
[----:B------:R-:W-:-:S05]  /*0460*/  SEL R11, R11, R14, P0 ;  /* 0x0000000e0b0b7207 */ /* 0x000fca0000000000 */
[----:B------:R-:W-:-:S05]  /*0470*/  IMAD.IADD R0, R8, 0x1, -R11 ;  /* 0x0000000108007824 */ /* 0x000fca00078e0a0b */
[----:B------:R-:W-:-:S13]  /*0480*/  ISETP.GT.U32.AND P0, PT, R0, -0x10, PT ;  /* 0xfffffff00000780c */ /* 0x000fda0003f04070 */
.L_x_111:
[----:B------:R-:W-:-:S13]  /*0490*/  ISETP.GE.AND P1, PT, R8, R11, PT ;  /* 0x0000000b0800720c */ /* 0x000fda0003f26270 */
[----:B------:R-:W-:Y:S05]  /*04a0*/  @P1 BRA `(.L_x_106) ;  /* 0x00000004006c1947 */ /* 0x000fea0003800000 */
[--C-:B------:R-:W-:Y:S02]  /*04b0*/  IMAD.IADD R12, R11, 0x1, -R8.reuse ;  /* 0x000000010b0c7824 */ /* 0x100fe400078e0a08 */
[----:B------:R-:W-:Y:S02]  /*04c0*/  IMAD.IADD R14, R10, 0x1, R13 ;  /* 0x000000010a0e7824 */ /* 0x000fe400078e020d */
[----:B------:R-:W-:Y:S01]  /*04d0*/  IMAD.MOV.U32 R15, RZ, RZ, R8 ;  /* 0x000000ffff0f7224 */ /* 0x000fe200078e0008 */
[----:B------:R-:W-:Y:S01]  /*04e0*/  LOP3.LUT P2, R24, R12, 0xf, RZ, 0xc0, !PT ;  /* 0x0000000f0c187812 */ /* 0x000fe2000784c0ff */
[----:B------:R-:W-:-:S12]  /*04f0*/  @P0 BRA `(.L_x_107) ;  /* 0x0000000000900947 */ /* 0x000fd80003800000 */
[----:B------:R-:W-:Y:S01]  /*0500*/  IADD3 R0, PT, PT, R11, -R8, RZ ;  /* 0x800000080b007210 */ /* 0x000fe20007ffe0ff */
[----:B------:R-:W-:Y:S01]  /*0510*/  IMAD.MOV.U32 R15, RZ, RZ, R8 ;  /* 0x000000ffff0f7224 */ /* 0x000fe200078e0008 */
[----:B------:R-:W0:Y:S02]  /*0520*/  LDCU UR5, c[0x0][0x3a8] ;  /* 0x00007500ff0577ac */ /* 0x000e240008000800 */
[----:B------:R-:W-:-:S05]  /*0530*/  LOP3.LUT R0, R0, 0xfffffff0, RZ, 0xc0, !PT ;  /* 0xfffffff000007812 */ /* 0x000fca00078ec0ff */
[----:B------:R-:W-:-:S07]  /*0540*/  IMAD.MOV R0, RZ, RZ, -R0 ;  /* 0x000000ffff007224 */ /* 0x000fce00078e0a00 */
.L_x_108:
[----:B------:R-:W1:Y:S01]  /*0550*/  LDC.64 R4, c[0x0][0x380] ;  /* 0x0000e000ff047b82 */ /* 0x000e620000000a00 */
[----:B0-----:R-:W-:-:S04]  /*0560*/  IMAD R17, R14, UR5, R15 ;  /* 0x000000050e117c24 */ /* 0x001fc8000f8e020f */
[----:B-1----:R-:W-:-:S05]  /*0570*/  IMAD.WIDE R4, R17, 0x4, R4 ;  /* 0x0000000411047825 */ /* 0x002fca00078e0204 */
[----:B------:R-:W2:Y:S04]  /*0580*/  LDG.E R21, desc[UR6][R4.64] ;  /* 0x0000000604157981 */ /* 0x000ea8000c1e1900 */
[----:B------:R-:W2:Y:S04]  /*0590*/  LDG.E R22, desc[UR6][R4.64+0x4] ;  /* 0x0000040604167981 */ /* 0x000ea8000c1e1900 */
[----:B------:R-:W3:Y:S04]  /*05a0*/  LDG.E R23, desc[UR6][R4.64+0x8] ;  /* 0x0000080604177981 */ /* 0x000ee8000c1e1900 */
[----:B------:R-:W3:Y:S04]  /*05b0*/  LDG.E R25, desc[UR6][R4.64+0xc] ;  /* 0x00000c0604197981 */ /* 0x000ee8000c1e1900 */
[----:B------:R-:W4:Y:S04]  /*05c0*/  LDG.E R19, desc[UR6][R4.64+0x10] ;  /* 0x0000100604137981 */ /* 0x000f28000c1e1900 */
[----:B------:R-:W4:Y:S04]  /*05d0*/  LDG.E R20, desc[UR6][R4.64+0x14] ;  /* 0x0000140604147981 */ /* 0x000f28000c1e1900 */
[----:B------:R-:W5:Y:S04]  /*05e0*/  LDG.E R17, desc[UR6][R4.64+0x18] ;  /* 0x0000180604117981 */ /* 0x000f68000c1e1900 */
[----:B------:R-:W5:Y:S04]  /*05f0*/  LDG.E R18, desc[UR6][R4.64+0x1c] ;  /* 0x00001c0604127981 */ /* 0x000f68000c1e1900 */
[----:B------:R-:W5:Y:S01]  /*0600*/  LDG.E R27, desc[UR6][R4.64+0x3c] ;  /* 0x00003c06041b7981 */ /* 0x000f62000c1e1900 */
[----:B--2---:R-:W-:-:S03]  /*0610*/  FMNMX3 R22, R16, R21, R22, !PT ;  /* 0x0000001510167276 */ /* 0x004fc60007800016 */
[----:B------:R-:W2:Y:S04]  /*0620*/  LDG.E R16, desc[UR6][R4.64+0x20] ;  /* 0x0000200604107981 */ /* 0x000ea8000c1e1900 */
[----:B------:R-:W2:Y:S01]  /*0630*/  LDG.E R21, desc[UR6][R4.64+0x24] ;  /* 0x0000240604157981 */ /* 0x000ea2000c1e1900 */
[----:B---3--:R-:W-:-:S03]  /*0640*/  FMNMX3 R25, R22, R23, R25, !PT ;  /* 0x0000001716197276 */ /* 0x008fc60007800019 */
[----:B------:R-:W3:Y:S04]  /*0650*/  LDG.E R23, desc[UR6][R4.64+0x28] ;  /* 0x0000280604177981 */ /* 0x000ee8000c1e1900 */
[----:B------:R-:W3:Y:S01]  /*0660*/  LDG.E R22, desc[UR6][R4.64+0x2c] ;  /* 0x00002c0604167981 */ /* 0x000ee2000c1e1900 */
[----:B----4-:R-:W-:-:S03]  /*0670*/  FMNMX3 R26, R25, R19, R20, !PT ;  /* 0x00000013191a7276 */ /* 0x010fc60007800014 */
[----:B------:R-:W4:Y:S04]  /*0680*/  LDG.E R25, desc[UR6][R4.64+0x30] ;  /* 0x0000300604197981 */ /* 0x000f28000c1e1900 */
[----:B------:R-:W4:Y:S04]  /*0690*/  LDG.E R20, desc[UR6][R4.64+0x34] ;  /* 0x0000340604147981 */ /* 0x000f28000c1e1900 */
[----:B------:R-:W4:Y:S01]  /*06a0*/  LDG.E R19, desc[UR6][R4.64+0x38] ;  /* 0x0000380604137981 */ /* 0x000f22000c1e1900 */
[----:B------:R-:W-:Y:S01]  /*06b0*/  VIADD R0, R0, 0x10 ;  /* 0x0000001000007836 */ /* 0x000fe20000000000 */
[----:B-----5:R-:W-:-:S04]  /*06c0*/  FMNMX3 R17, R26, R17, R18, !PT ;  /* 0x000000111a117276 */ /* 0x020fc80007800012 */
[----:B------:R-:W-:Y:S01]  /*06d0*/  ISETP.NE.AND P1, PT, R0, RZ, PT ;  /* 0x000000ff0000720c */ /* 0x000fe20003f25270 */
[----:B------:R-:W-:Y:S01]  /*06e0*/  VIADD R15, R15, 0x10 ;  /* 0x000000100f0f7836 */ /* 0x000fe20000000000 */
[----:B--2---:R-:W-:-:S04]  /*06f0*/  FMNMX3 R16, R17, R16, R21, !PT ;  /* 0x0000001011107276 */ /* 0x004fc80007800015 */
[----:B---3--:R-:W-:-:S04]  /*0700*/  FMNMX3 R16, R16, R23, R22, !PT ;  /* 0x0000001710107276 */ /* 0x008fc80007800016 */
[----:B----4-:R-:W-:-:S04]  /*0710*/  FMNMX3 R16, R16, R25, R20, !PT ;  /* 0x0000001910107276 */ /* 0x010fc80007800014 */
[----:B------:R-:W-:Y:S01]  /*0720*/  FMNMX3 R16, R16, R19, R27, !PT ;  /* 0x0000001310107276 */ /* 0x000fe2000780001b */
[----:B------:R-:W-:Y:S06]  /*0730*/  @P1 BRA `(.L_x_108) ;  /* 0xfffffffc00841947 */ /* 0x000fec000383ffff */
.L_x_107:
[----:B------:R-:W-:Y:S05]  /*0740*/  @!P2 BRA `(.L_x_106) ;  /* 0x0000000000c4a947 */ /* 0x000fea0003800000 */
[----:B------:R-:W-:Y:S02]  /*0750*/  ISETP.GE.U32.AND P1, PT, R24, 0x8, PT ;  /* 0x000000081800780c */ /* 0x000fe40003f26070 */
[----:B------:R-:W-:-:S11]  /*0760*/  LOP3.LUT P2, R22, R12, 0x7, RZ, 0xc0, !PT ;  /* 0x000000070c167812 */ /* 0x000fd6000784c0ff */
[----:B------:R-:W-:Y:S05]  /*0770*/  @!P1 BRA `(.L_x_109) ;  /* 0x0000000000449947 */ /* 0x000fea0003800000 */
[----:B------:R-:W0:Y:S01]  /*0780*/  LDC.64 R4, c[0x0][0x380] ;  /* 0x0000e000ff047b82 */ /* 0x000e220000000a00 */
[----:B------:R-:W1:Y:S02]  /*0790*/  LDCU UR5, c[0x0][0x3a8] ;  /* 0x00007500ff0577ac */ /* 0x000e640008000800 */
[----:B-1----:R-:W-:-:S04]  /*07a0*/  IMAD R17, R14, UR5, R15 ;  /* 0x000000050e117c24 */ /* 0x002fc8000f8e020f */
[----:B0-----:R-:W-:-:S05]  /*07b0*/  IMAD.WIDE R4, R17, 0x4, R4 ;  /* 0x0000000411047825 */ /* 0x001fca00078e0204 */
[----:B------:R-:W2:Y:S04]  /*07c0*/  LDG.E R17, desc[UR6][R4.64] ;  /* 0x0000000604117981 */ /* 0x000ea8000c1e1900 */
[----:B------:R-:W2:Y:S04]  /*07d0*/  LDG.E R0, desc[UR6][R4.64+0x4] ;  /* 0x0000040604007981 */ /* 0x000ea8000c1e1900 */
[----:B------:R-:W3:Y:S04]  /*07e0*/  LDG.E R19, desc[UR6][R4.64+0x8] ;  /* 0x0000080604137981 */ /* 0x000ee8000c1e1900 */
[----:B------:R-:W3:Y:S04]  /*07f0*/  LDG.E R18, desc[UR6][R4.64+0xc] ;  /* 0x00000c0604127981 */ /* 0x000ee8000c1e1900 */
[----:B------:R-:W4:Y:S04]  /*0800*/  LDG.E R21, desc[UR6][R4.64+0x10] ;  /* 0x0000100604157981 */ /* 0x000f28000c1e1900 */
[----:B------:R-:W4:Y:S04]  /*0810*/  LDG.E R20, desc[UR6][R4.64+0x14] ;  /* 0x0000140604147981 */ /* 0x000f28000c1e1900 */
[----:B------:R-:W5:Y:S04]  /*0820*/  LDG.E R23, desc[UR6][R4.64+0x18] ;  /* 0x0000180604177981 */ /* 0x000f68000c1e1900 */
[----:B------:R-:W5:Y:S01]  /*0830*/  LDG.E R24, desc[UR6][R4.64+0x1c] ;  /* 0x00001c0604187981 */ /* 0x000f62000c1e1900 */
[----:B------:R-:W-:Y:S01]  /*0840*/  VIADD R15, R15, 0x8 ;  /* 0x000000080f0f7836 */ /* 0x000fe20000000000 */
[----:B--2---:R-:W-:-:S04]  /*0850*/  FMNMX3 R0, R16, R17, R0, !PT ;  /* 0x0000001110007276 */ /* 0x004fc80007800000 */
[----:B---3--:R-:W-:-:S04]  /*0860*/  FMNMX3 R0, R0, R19, R18, !PT ;  /* 0x0000001300007276 */ /* 0x008fc80007800012 */
[----:B----4-:R-:W-:-:S04]  /*0870*/  FMNMX3 R0, R0, R21, R20, !PT ;  /* 0x0000001500007276 */ /* 0x010fc80007800014 */
[----:B-----5:R-:W-:-:S07]  /*0880*/  FMNMX3 R16, R0, R23, R24, !PT ;  /* 0x0000001700107276 */ /* 0x020fce0007800018 */
.L_x_109:
        /* <DEDUP_REMOVED lines=11> */
[----:B------:R-:W3:Y:S01]  /*0940*/  LDG.E R18, desc[UR6][R4.64+0xc] ;  /* 0x00000c0604127981 */ /* 0x000ee2000c1e1900 */
[----:B------:R-:W-:Y:S01]  /*0950*/  VIADD R15, R15, 0x4 ;  /* 0x000000040f0f7836 */ /* 0x000fe20000000000 */
[----:B--2---:R-:W-:-:S04]  /*0960*/  FMNMX3 R0, R16, R17, R0, !PT ;  /* 0x0000001110007276 */ /* 0x004fc80007800000 */
[----:B---3--:R-:W-:-:S07]  /*0970*/  FMNMX3 R16, R0, R19, R18, !PT ;  /* 0x0000001300107276 */ /* 0x008fce0007800012 */
.L_x_110:
[----:B------:R-:W-:Y:S05]  /*0980*/  @!P2 BRA `(.L_x_106) ;  /* 0x000000000034a947 */ /* 0x000fea0003800000 */
[----:B------:R-:W0:Y:S01]  /*0990*/  LDC.64 R4, c[0x0][0x380] ;  /* 0x0000e000ff047b82 */ /* 0x000e220000000a00 */
[----:B------:R-:W1:Y:S02]  /*09a0*/  LDCU UR5, c[0x0][0x3a8] ;  /* 0x00007500ff0577ac */ /* 0x000e640008000800 */
[----:B-1----:R-:W-:-:S04]  /*09b0*/  IMAD R15, R14, UR5, R15 ;  /* 0x000000050e0f7c24 */ /* 0x002fc8000f8e020f */
[----:B0-----:R-:W-:-:S05]  /*09c0*/  IMAD.WIDE R4, R15, 0x4, R4 ;  /* 0x000000040f047825 */ /* 0x001fca00078e0204 */
[----:B------:R-:W2:Y:S01]  /*09d0*/  LDG.E R15, desc[UR6][R4.64] ;  /* 0x00000006040f7981 */ /* 0x000ea2000c1e1900 */
[----:B------:R-:W-:Y:S02]  /*09e0*/  ISETP.NE.AND P1, PT, R12, 0x1, PT ;  /* 0x000000010c00780c */ /* 0x000fe40003f25270 */
[----:B--2---:R-:W-:-:S11]  /*09f0*/  FMNMX R16, R16, R15, !PT ;  /* 0x0000000f10107209 */ /* 0x004fd60007800000 */
[----:B------:R-:W-:Y:S05]  /*0a00*/  @!P1 BRA `(.L_x_106) ;  /* 0x0000000000149947 */ /* 0x000fea0003800000 */
[----:B------:R-:W-:Y:S01]  /*0a10*/  ISETP.NE.AND P1, PT, R12, 0x2, PT ;  /* 0x000000020c00780c */ /* 0x000fe20003f25270 */
[----:B------:R-:W2:-:S12]  /*0a20*/  LDG.E R15, desc[UR6][R4.64+0x4] ;  /* 0x00000406040f7981 */ /* 0x000e98000c1e1900 */
[----:B------:R-:W3:Y:S01]  /*0a30*/  @P1 LDG.E R17, desc[UR6][R4.64+0x8] ;  /* 0x0000080604111981 */ /* 0x000ee2000c1e1900 */
[----:B--2---:R-:W-:-:S04]  /*0a40*/  FMNMX R16, R16, R15, !PT ;  /* 0x0000000f10107209 */ /* 0x004fc80007800000 */
[----:B---3--:R-:W-:-:S07]  /*0a50*/  @P1 FMNMX R16, R16, R17, !PT ;  /* 0x0000001110101209 */ /* 0x008fce0007800000 */
.L_x_106:
[----:B------:R-:W-:-:S05]  /*0a60*/  VIADD R10, R10, 0x1 ;  /* 0x000000010a0a7836 */ /* 0x000fca0000000000 */
[----:B------:R-:W-:-:S13]  /*0a70*/  ISETP.GE.AND P1, PT, R10, R9, PT ;  /* 0x000000090a00720c */ /* 0x000fda0003f26270 */
[----:B------:R-:W-:Y:S05]  /*0a80*/  @!P1 BRA `(.L_x_111) ;  /* 0xfffffff800809947 */ /* 0x000fea000383ffff */
.L_x_105:
[----:B------:R-:W0:Y:S01]  /*0a90*/  LDC R0, c[0x0][0x398] ;  /* 0x0000e600ff007b82 */ /* 0x000e220000000800 */
[----:B------:R-:W1:Y:S01]  /*0aa0*/  LDCU UR5, c[0x0][0x3c0] ;  /* 0x00007800ff0577ac */ /* 0x000e620008000800 */
[----:B------:R-:W2:Y:S06]  /*0ab0*/  LDCU UR8, c[0x0][0x3c8] ;  /* 0x00007900ff0877ac */ /* 0x000eac0008000800 */
[----:B------:R-:W3:Y:S01]  /*0ac0*/  LDC.64 R4, c[0x0][0x388] ;  /* 0x0000e200ff047b82 */ /* 0x000ee20000000a00 */
[----:B0-----:R-:W-:-:S04]  /*0ad0*/  IMAD R3, R0, UR4, R7 ;  /* 0x0000000400037c24 */ /* 0x001fc8000f8e0207 */
[----:B-1----:R-:W-:-:S04]  /*0ae0*/  IMAD R3, R3, UR5, R2 ;  /* 0x0000000503037c24 */ /* 0x002fc8000f8e0202 */
[----:B--2---:R-:W-:-:S05]  /*0af0*/  IMAD R6, R3, UR8, R6 ;  /* 0x0000000803067c24 */ /* 0x004fca000f8e0206 */
[----:B------:R-:W-:-:S04]  /*0b00*/  SHF.R.S64 R3, RZ, 0x1e, R6 ;  /* 0x0000001eff037819 */ /* 0x000fc80000001006 */
[----:B---3--:R-:W-:-:S04]  /*0b10*/  IADD3 R2, P0, PT, R3, R4, RZ ;  /* 0x0000000403027210 */ /* 0x008fc80007f1e0ff */
[----:B------:R-:W-:-:S05]  /*0b20*/  LEA.HI.X.SX32 R3, R6, R5, 0x2, P0 ;  /* 0x0000000506037211 */ /* 0x000fca00000f16ff */
[----:B------:R-:W-:Y:S01]  /*0b30*/  STG.E desc[UR6][R2.64], R16 ;  /* 0x0000001002007986 */ /* 0x000fe2000c101906 */
[----:B------:R-:W-:Y:S05]  /*0b40*/  EXIT ;  /* 0x000000000000794d */ /* 0x000fea0003800000 */
        .weak           $__internal_8_$__cuda_sm20_div_u64
        .type           $__internal_8_$__cuda_sm20_div_u64,@function
        .size           $__internal_8_$__cuda_sm20_div_u64,(.L_x_228 - $__internal_8_$__cuda_sm20_div_u64)
$__internal_8_$__cuda_sm20_div_u64:
[----:B------:R-:W0:Y:S01]  /*0b50*/  LDCU.64 UR6, c[0x0][0x3c8] ;  /* 0x00007900ff0677ac */ /* 0x000e220008000a00 */
[----:B------:R-:W1:Y:S01]  /*0b60*/  LDC.64 R2, c[0x0][0x3c8] ;  /* 0x0000f200ff027b82 */ /* 0x000e620000000a00 */
[----:B0-----:R-:W0:Y:S08]  /*0b70*/  I2F.U64.RP R8, UR6 ;  /* 0x0000000600087d12 */ /* 0x001e300008309000 */
[----:B0-----:R-:W0:Y:S02]  /*0b80*/  MUFU.RCP R8, R8 ;  /* 0x0000000800087308 */ /* 0x001e240000001000 */
[----:B0-----:R-:W-:-:S06]  /*0b90*/  IADD3 R4, PT, PT, R8, 0x1ffffffe, RZ ;  /* 0x1ffffffe08047810 */ /* 0x001fcc0007ffe0ff */
[----:B------:R-:W1:Y:S02]  /*0ba0*/  F2I.U64.TRUNC R4, R4 ;  /* 0x0000000400047311 */ /* 0x000e64000020d800 */
[----:B-1----:R-:W-:-:S04]  /*0bb0*/  IMAD.WIDE.U32 R6, R4, R2, RZ ;  /* 0x0000000204067225 */ /* 0x002fc800078e00ff */
[----:B------:R-:W-:Y:S01]  /*0bc0*/  IMAD R7, R4, R3, R7 ;  /* 0x0000000304077224 */ /* 0x000fe200078e0207 */
[----:B------:R-:W-:-:S03]  /*0bd0*/  IADD3 R9, P0, PT, RZ, -R6, RZ ;  /* 0x80000006ff097210 */ /* 0x000fc60007f1e0ff */
[----:B------:R-:W-:Y:S02]  /*0be0*/  IMAD R7, R5, R2, R7 ;  /* 0x0000000205077224 */ /* 0x000fe400078e0207 */
[----:B------:R-:W-:-:S04]  /*0bf0*/  IMAD.HI.U32 R6, R4, R9, RZ ;  /* 0x0000000904067227 */ /* 0x000fc800078e00ff */
[----:B------:R-:W-:Y:S02]  /*0c00*/  IMAD.X R11, RZ, RZ, ~R7, P0 ;  /* 0x000000ffff0b7224 */ /* 0x000fe400000e0e07 */
[----:B------:R-:W-:Y:S02]  /*0c10*/  IMAD.MOV.U32 R7, RZ, RZ, R4 ;  /* 0x000000ffff077224 */ /* 0x000fe400078e0004 */
[-C--:B------:R-:W-:Y:S02]  /*0c20*/  IMAD R13, R5, R11.reuse, RZ ;  /* 0x0000000b050d7224 */ /* 0x080fe400078e02ff */
[----:B------:R-:W-:-:S04]  /*0c30*/  IMAD.WIDE.U32 R6, P0, R4, R11, R6 ;  /* 0x0000000b04067225 */ /* 0x000fc80007800006 */
[----:B------:R-:W-:-:S04]  /*0c40*/  IMAD.HI.U32 R11, R5, R11, RZ ;  /* 0x0000000b050b7227 */ /* 0x000fc800078e00ff */
[----:B------:R-:W-:-:S05]  /*0c50*/  IMAD.HI.U32 R6, P1, R5, R9, R6 ;  /* 0x0000000905067227 */ /* 0x000fca0007820006 */
[----:B------:R-:W-:Y:S01]  /*0c60*/  IADD3 R7, P2, PT, R13, R6, RZ ;  /* 0x000000060d077210 */ /* 0x000fe20007f5e0ff */
[----:B------:R-:W-:-:S04]  /*0c70*/  IMAD.X R6, R11, 0x1, R5, P0 ;  /* 0x000000010b067824 */ /* 0x000fc800000e0605 */
[----:B------:R-:W-:Y:S01]  /*0c80*/  IMAD.WIDE.U32 R4, R7, R2, RZ ;  /* 0x0000000207047225 */ /* 0x000fe200078e00ff */
[----:B------:R-:W-:-:S03]  /*0c90*/  IADD3.X R9, PT, PT, RZ, RZ, R6, P2, P1 ;  /* 0x000000ffff097210 */ /* 0x000fc600017e2406 */
[----:B------:R-:W-:Y:S01]  /*0ca0*/  IMAD R5, R7, R3, R5 ;  /* 0x0000000307057224 */ /* 0x000fe200078e0205 */
[----:B------:R-:W-:-:S03]  /*0cb0*/  IADD3 R11, P0, PT, RZ, -R4, RZ ;  /* 0x80000004ff0b7210 */ /* 0x000fc60007f1e0ff */
[----:B------:R-:W-:Y:S02]  /*0cc0*/  IMAD R5, R9, R2, R5 ;  /* 0x0000000209057224 */ /* 0x000fe400078e0205 */
[----:B------:R-:W-:-:S04]  /*0cd0*/  IMAD.HI.U32 R6, R7, R11, RZ ;  /* 0x0000000b07067227 */ /* 0x000fc800078e00ff */
[----:B------:R-:W-:Y:S02]  /*0ce0*/  IMAD.X R4, RZ, RZ, ~R5, P0 ;  /* 0x000000ffff047224 */ /* 0x000fe400000e0e05 */
[----:B------:R-:W-:Y:S02]  /*0cf0*/  IMAD.MOV.U32 R5, RZ, RZ, RZ ;  /* 0x000000ffff057224 */ /* 0x000fe400078e00ff */
[----:B------:R-:W-:-:S04]  /*0d00*/  IMAD.WIDE.U32 R6, P0, R7, R4, R6 ;  /* 0x0000000407067225 */ /* 0x000fc80007800006 */
[C---:B------:R-:W-:Y:S02]  /*0d10*/  IMAD R8, R9.reuse, R4, RZ ;  /* 0x0000000409087224 */ /* 0x040fe400078e02ff */
[----:B------:R-:W-:-:S04]  /*0d20*/  IMAD.HI.U32 R7, P1, R9, R11, R6 ;  /* 0x0000000b09077227 */ /* 0x000fc80007820006 */
[----:B------:R-:W-:Y:S01]  /*0d30*/  IMAD.HI.U32 R6, R9, R4, RZ ;  /* 0x0000000409067227 */ /* 0x000fe200078e00ff */
[----:B------:R-:W-:-:S03]  /*0d40*/  IADD3 R7, P2, PT, R8, R7, RZ ;  /* 0x0000000708077210 */ /* 0x000fc60007f5e0ff */
[----:B------:R-:W-:Y:S02]  /*0d50*/  IMAD.X R9, R6, 0x1, R9, P0 ;  /* 0x0000000106097824 */ /* 0x000fe400000e0609 */
[----:B------:R-:W-:-:S03]  /*0d60*/  IMAD.HI.U32 R4, R7, UR4, RZ ;  /* 0x0000000407047c27 */ /* 0x000fc6000f8e00ff */
[----:B------:R-:W-:Y:S01]  /*0d70*/  IADD3.X R9, PT, PT, RZ, RZ, R9, P2, P1 ;  /* 0x000000ffff097210 */ /* 0x000fe200017e2409 */
[----:B------:R-:W-:-:S04]  /*0d80*/  IMAD.WIDE.U32 R4, RZ, R7, R4 ;  /* 0x00000007ff047225 */ /* 0x000fc800078e0004 */
[----:B------:R-:W-:-:S04]  /*0d90*/  IMAD.HI.U32 R4, P0, R9, UR4, R4 ;  /* 0x0000000409047c27 */ /* 0x000fc8000f800004 */
[----:B------:R-:W-:Y:S01]  /*0da0*/  IMAD.X R6, RZ, RZ, RZ, P0 ;  /* 0x000000ffff067224 */ /* 0x000fe200000e06ff */
[----:B------:R-:W-:-:S04]  /*0db0*/  IADD3 R7, P1, PT, RZ, R4, RZ ;  /* 0x00000004ff077210 */ /* 0x000fc80007f3e0ff */
[----:B------:R-:W-:Y:S01]  /*0dc0*/  IADD3.X R9, PT, PT, RZ, R6, RZ, P1, !PT ;  /* 0x00000006ff097210 */ /* 0x000fe20000ffe4ff */
[----:B------:R-:W-:-:S04]  /*0dd0*/  IMAD.WIDE.U32 R4, R7, R2, RZ ;  /* 0x0000000207047225 */ /* 0x000fc800078e00ff */
[----:B------:R-:W-:Y:S01]  /*0de0*/  IMAD R5, R7, R3, R5 ;  /* 0x0000000307057224 */ /* 0x000fe200078e0205 */
[----:B------:R-:W-:-:S03]  /*0df0*/  IADD3 R11, P1, PT, -R4, UR4, RZ ;  /* 0x00000004040b7c10 */ /* 0x000fc6000ff3e1ff */
[-C--:B------:R-:W-:Y:S01]  /*0e00*/  IMAD R5, R9, R2.reuse, R5 ;  /* 0x0000000209057224 */ /* 0x080fe200078e0205 */
[----:B------:R-:W-:-:S03]  /*0e10*/  ISETP.GE.U32.AND P0, PT, R11, R2, PT ;  /* 0x000000020b00720c */ /* 0x000fc60003f06070 */
[----:B------:R-:W-:Y:S01]  /*0e20*/  IMAD.X R10, RZ, RZ, ~R5, P1 ;  /* 0x000000ffff0a7224 */ /* 0x000fe200008e0e05 */
[----:B------:R-:W-:Y:S02]  /*0e30*/  IADD3 R4, P1, PT, R7, 0x1, RZ ;  /* 0x0000000107047810 */ /* 0x000fe40007f3e0ff */
[----:B------:R-:W-:Y:S02]  /*0e40*/  IADD3 R5, P2, PT, R11, -R2, RZ ;  /* 0x800000020b057210 */ /* 0x000fe40007f5e0ff */
[----:B------:R-:W-:Y:S01]  /*0e50*/  ISETP.GE.U32.AND.EX P0, PT, R10, R3, PT, P0 ;  /* 0x000000030a00720c */ /* 0x000fe20003f06100 */
[----:B------:R-:W-:Y:S01]  /*0e60*/  IMAD.X R6, RZ, RZ, R9, P1 ;  /* 0x000000ffff067224 */ /* 0x000fe200008e0609 */
[----:B------:R-:W-:Y:S01]  /*0e70*/  ISETP.NE.U32.AND P1, PT, R2, RZ, PT ;  /* 0x000000ff0200720c */ /* 0x000fe20003f25070 */
[----:B------:R-:W-:Y:S01]  /*0e80*/  IMAD.X R8, R10, 0x1, ~R3, P2 ;  /* 0x000000010a087824 */ /* 0x000fe200010e0e03 */
[----:B------:R-:W-:Y:S02]  /*0e90*/  SEL R7, R4, R7, P0 ;  /* 0x0000000704077207 */ /* 0x000fe40000000000 */
[----:B------:R-:W-:-:S02]  /*0ea0*/  SEL R5, R5, R11, P0 ;  /* 0x0000000b05057207 */ /* 0x000fc40000000000 */
[----:B------:R-:W-:Y:S02]  /*0eb0*/  SEL R6, R6, R9, P0 ;  /* 0x0000000906067207 */ /* 0x000fe40000000000 */
[----:B------:R-:W-:Y:S02]  /*0ec0*/  IADD3 R4, P2, PT, R7, 0x1, RZ ;  /* 0x0000000107047810 */ /* 0x000fe40007f5e0ff */
[----:B------:R-:W-:Y:S02]  /*0ed0*/  SEL R8, R8, R10, P0 ;  /* 0x0000000a08087207 */ /* 0x000fe40000000000 */
[----:B------:R-:W-:Y:S01]  /*0ee0*/  ISETP.GE.U32.AND P0, PT, R5, R2, PT ;  /* 0x000000020500720c */ /* 0x000fe20003f06070 */
[----:B------:R-:W-:Y:S01]  /*0ef0*/  IMAD.X R5, RZ, RZ, R6, P2 ;  /* 0x000000ffff057224 */ /* 0x000fe200010e0606 */
[----:B------:R-:W-:Y:S01]  /*0f00*/  ISETP.NE.AND.EX P1, PT, R3, RZ, PT, P1 ;  /* 0x000000ff0300720c */ /* 0x000fe20003f25310 */
[----:B------:R-:W-:Y:S01]  /*0f10*/  IMAD.MOV.U32 R2, RZ, RZ, R0 ;  /* 0x000000ffff027224 */ /* 0x000fe200078e0000 */
[----:B------:R-:W-:Y:S01]  /*0f20*/  ISETP.GE.U32.AND.EX P0, PT, R8, R3, PT, P0 ;  /* 0x000000030800720c */ /* 0x000fe20003f06100 */
[----:B------:R-:W-:-:S03]  /*0f30*/  IMAD.MOV.U32 R3, RZ, RZ, 0x0 ;  /* 0x00000000ff037424 */ /* 0x000fc600078e00ff */
[----:B------:R-:W-:Y:S02]  /*0f40*/  SEL R4, R4, R7, P0 ;  /* 0x0000000704047207 */ /* 0x000fe40000000000 */
[----:B------:R-:W-:Y:S02]  /*0f50*/  SEL R5, R5, R6, P0 ;  /* 0x0000000605057207 */ /* 0x000fe40000000000 */
[----:B------:R-:W-:Y:S02]  /*0f60*/  SEL R4, R4, 0xffffffff, P1 ;  /* 0xffffffff04047807 */ /* 0x000fe40000800000 */
[----:B------:R-:W-:Y:S01]  /*0f70*/  SEL R5, R5, 0xffffffff, P1 ;  /* 0xffffffff05057807 */ /* 0x000fe20000800000 */
[----:B------:R-:W-:Y:S06]  /*0f80*/  RET.REL.NODEC R2 `(_Z24maxpool2d_forward_kernelPKfPfmmmmmmmm) ;  /* 0xfffffff0021c7950 */ /* 0x000fec0003c3ffff */
.L_x_112:
        /* <DEDUP_REMOVED lines=15> */
.L_x_228:


//--------------------- .text._Z30conv2d_backward_weights_kernelPKfS0_Pfmmmmmmmmmm --------------------------
	.section	.text._Z30conv2d_backward_weights_kernelPKfS0_Pfmmmmmmmmmm,"ax",@progbits
	.align	128
        .global         _Z30conv2d_backward_weights_kernelPKfS0_Pfmmmmmmmmmm
        .type           _Z30conv2d_backward_weights_kernelPKfS0_Pfmmmmmmmmmm,@function
        .size           _Z30conv2d_backward_weights_kernelPKfS0_Pfmmmmmmmmmm,(.L_x_238 - _Z30conv2d_backward_weights_kernelPKfS0_Pfmmmmmmmmmm)
        .other          _Z30conv2d_backward_weights_kernelPKfS0_Pfmmmmmmmmmm,@"STO_CUDA_ENTRY STV_DEFAULT"
_Z30conv2d_backward_weights_kernelPKfS0_Pfmmmmmmmmmm:
.text._Z30conv2d_backward_weights_kernelPKfS0_Pfmmmmmmmmmm:
[----:B------:R-:W-:Y:S08]  /*0000*/  LDC R1, c[0x0][0x37c] ;  /* 0x0000df00ff017b82 */ /* 0x000ff00000000800 */
[----:B------:R-:W0:Y:S01]  /*0010*/  S2UR UR19, SR_CTAID.Y ;  /* 0x00000000001379c3 */ /* 0x000e220000002600 */
[----:B------:R-:W1:Y:S01]  /*0020*/  S2R R0, SR_TID.X ;  /* 0x0000000000007919 */ /* 0x000e620000002100 */
[----:B------:R-:W1:Y:S01]  /*0030*/  LDCU.64 UR4, c[0x0][0x3c0] ;  /* 0x00007800ff0477ac */ /* 0x000e620008000a00 */
[----:B------:R-:W2:Y:S05]  /*0040*/  S2R R10, SR_TID.Y ;  /* 0x00000000000a7919 */ /* 0x000eaa0000002200 */
[----:B------:R-:W0:Y:S08]  /*0050*/  LDC.64 R2, c[0x0][0x3a0] ;  /* 0x0000e800ff027b82 */ /* 0x000e300000000a00 */
[----:B------:R-:W3:Y:S08]  /*0060*/  S2UR UR18, SR_CTAID.X ;  /* 0x00000000001279c3 */ /* 0x000ef00000002500 */
[----:B------:R-:W3:Y:S01]  /*0070*/  LDC.64 R4, c[0x0][0x3a8] ;  /* 0x0000ea00ff047b82 */ /* 0x000ee20000000a00 */
[----:B0-----:R-:W-:-:S02]  /*0080*/  ISETP.LE.U32.AND P0, PT, R2, UR19, PT ;  /* 0x0000001302007c0c */ /* 0x001fc4000bf03070 */
[----:B-1----:R-:W-:Y:S02]  /*0090*/  ISETP.GE.U32.AND P2, PT, R0, UR4, PT ;  /* 0x0000000400007c0c */ /* 0x002fe4000bf46070 */
[----:B------:R-:W-:Y:S02]  /*00a0*/  ISETP.GE.U32.AND.EX P0, PT, RZ, R3, PT, P0 ;  /* 0x00000003ff00720c */ /* 0x000fe40003f06100 */
[----:B---3--:R-:W-:-:S04]  /*00b0*/  ISETP.LE.U32.AND P1, PT, R4, UR18, PT ;  /* 0x0000001204007c0c */ /* 0x008fc8000bf23070 */
[----:B------:R-:W-:Y:S02]  /*00c0*/  ISETP.GE.U32.OR.EX P0, PT, RZ, R5, P0, P1 ;  /* 0x00000005ff00720c */ /* 0x000fe40000706510 */
[----:B--2---:R-:W-:Y:S02]  /*00d0*/  ISETP.GE.U32.AND P1, PT, R10, UR4, PT ;  /* 0x000000040a007c0c */ /* 0x004fe4000bf26070 */
[----:B------:R-:W-:-:S04]  /*00e0*/  ISETP.GE.U32.OR.EX P0, PT, RZ, UR5, P0, P2 ;  /* 0x00000005ff007c0c */ /* 0x000fc80008706520 */
[----:B------:R-:W-:-:S13]  /*00f0*/  ISETP.GE.U32.OR.EX P0, PT, RZ, UR5, P0, P1 ;  /* 0x00000005ff007c0c */ /* 0x000fda0008706510 */
[----:B------:R-:W-:Y:S05]  /*0100*/  @P0 EXIT ;  /* 0x000000000000094d */ /* 0x000fea0003800000 */
[----:B------:R-:W0:Y:S01]  /*0110*/  LDCU.64 UR10, c[0x0][0x3e0] ;  /* 0x00007c00ff0a77ac */ /* 0x000e220008000a00 */
[----:B------:R-:W-:Y:S01]  /*0120*/  IMAD.MOV.U32 R0, RZ, RZ, RZ ;  /* 0x000000ffff007224 */ /* 0x000fe200078e00ff */
[----:B------:R-:W1:Y:S01]  /*0130*/  LDCU.64 UR4, c[0x0][0x398] ;  /* 0x00007300ff0477ac */ /* 0x000e620008000a00 */
[----:B------:R-:W2:Y:S01]  /*0140*/  LDCU.64 UR6, c[0x0][0x3d8] ;  /* 0x00007b00ff0677ac */ /* 0x000ea20008000a00 */
[----:B------:R-:W3:Y:S01]  /*0150*/  LDCU.64 UR16, c[0x0][0x358] ;  /* 0x00006b00ff1077ac */ /* 0x000ee20008000a00 */
[----:B0-----:R-:W-:Y:S02]  /*0160*/  UISETP.NE.U32.AND UP2, UPT, UR10, URZ, UPT ;  /* 0x000000ff0a00728c */ /* 0x001fe4000bf45070 */
[----:B-1----:R-:W-:Y:S02]  /*0170*/  UISETP.NE.U32.AND UP1, UPT, UR4, URZ, UPT ;  /* 0x000000ff0400728c */ /* 0x002fe4000bf25070 */
[----:B------:R-:W-:Y:S02]  /*0180*/  UISETP.NE.AND.EX UP2, UPT, UR11, URZ, UPT, UP2 ;  /* 0x000000ff0b00728c */ /* 0x000fe4000bf45320 */
[----:B--2---:R-:W-:-:S02]  /*0190*/  UISETP.EQ.U32.AND UP0, UPT, UR6, URZ, UPT ;  /* 0x000000ff0600728c */ /* 0x004fc4000bf02070 */
[----:B------:R-:W-:Y:S02]  /*01a0*/  UISETP.NE.AND.EX UP1, UPT, UR5, URZ, UPT, UP1 ;  /* 0x000000ff0500728c */ /* 0x000fe4000bf25310 */
[----:B------:R-:W-:-:S04]  /*01b0*/  UISETP.EQ.OR.EX UP0, UPT, UR7, URZ, !UP2, UP0 ;  /* 0x000000ff0700728c */ /* 0x000fc8000d702700 */
[----:B------:R-:W-:-:S09]  /*01c0*/  UPLOP3.LUT UP0, UPT, UP1, UP0, UPT, 0x8f, 0xf8 ;  /* 0x0000000000f8789c */ /* 0x000fd20000f01177 */
[----:B---3--:R-:W-:Y:S05]  /*01d0*/  BRA.U UP0, `(.L_x_113) ;  /* 0x00000011002c7547 */ /* 0x008fea000b800000 */
[----:B------:R-:W0:Y:S01]  /*01e0*/  LDC.64 R12, c[0x0][0x3c8] ;  /* 0x0000f200ff0c7b82 */ /* 0x000e220000000a00 */
[----:B------:R-:W1:Y:S01]  /*01f0*/  LDCU.64 UR4, c[0x0][0x3d0] ;  /* 0x00007a00ff0477ac */ /* 0x000e620008000a00 */
[----:B------:R-:W-:Y:S01]  /*0200*/  IMAD.MOV.U32 R0, RZ, RZ, RZ ;  /* 0x000000ffff007224 */ /* 0x000fe200078e00ff */
[----:B------:R-:W-:Y:S01]  /*0210*/  ULOP3.LUT UR10, UR10, 0xfffffffc, URZ, 0xc0, !UPT ;  /* 0xfffffffc0a0a7892 */ /* 0x000fe2000f8ec0ff */
[----:B------:R-:W-:Y:S01]  /*0220*/  UMOV UR7, URZ ;  /* 0x000000ff00077c82 */ /* 0x000fe20008000000 */
[----:B------:R-:W-:Y:S01]  /*0230*/  UMOV UR8, URZ ;  /* 0x000000ff00087c82 */ /* 0x000fe20008000000 */
[----:B-1----:R-:W-:-:S05]  /*0240*/  IADD3 R10, P0, PT, R10, -UR4, RZ ;  /* 0x800000040a0a7c10 */ /* 0x002fca000ff1e0ff */
[----:B------:R-:W-:Y:S01]  /*0250*/  IMAD.X R11, RZ, RZ, ~UR5, P0 ;  /* 0x80000005ff0b7e24 */ /* 0x000fe200080e06ff */
[----:B0-----:R-:W-:-:S07]  /*0260*/  SHF.L.U64.HI R2, R12, 0x2, R13 ;  /* 0x000000020c027819 */ /* 0x001fce000001020d */
.L_x_120:
[----:B0-----:R-:W0:Y:S01]  /*0270*/  LDCU UR11, c[0x0][0x3a0] ;  /* 0x00007400ff0b77ac */ /* 0x001e220008000800 */
[----:B------:R-:W1:Y:S01]  /*0280*/  LDCU UR12, c[0x0][0x3a8] ;  /* 0x00007500ff0c77ac */ /* 0x000e620008000800 */
[----:B------:R-:W2:Y:S01]  /*0290*/  LDCU.64 UR4, c[0x0][0x398] ;  /* 0x00007300ff0477ac */ /* 0x000ea20008000a00 */
[----:B------:R-:W-:Y:S01]  /*02a0*/  UMOV UR6, URZ ;  /* 0x000000ff00067c82 */ /* 0x000fe20008000000 */
[----:B0-----:R-:W-:Y:S02]  /*02b0*/  UIMAD UR11, UR7, UR11, UR19 ;  /* 0x0000000b070b72a4 */ /* 0x001fe4000f8e0213 */
[----:B-1----:R-:W-:Y:S02]  /*02c0*/  UIMAD UR12, UR7, UR12, UR18 ;  /* 0x0000000c070c72a4 */ /* 0x002fe4000f8e0212 */
[----:B------:R-:W-:-:S04]  /*02d0*/  UIADD3 UR7, UP0, UPT, UR7, 0x1, URZ ;  /* 0x0000000107077890 */ /* 0x000fc8000ff1e0ff */
[----:B------:R-:W-:Y:S02]  /*02e0*/  UIADD3.X UR8, UPT, UPT, URZ, UR8, URZ, UP0, !UPT ;  /* 0x00000008ff087290 */ /* 0x000fe400087fe4ff */
[----:B--2---:R-:W-:-:S04]  /*02f0*/  UISETP.GE.U32.AND UP0, UPT, UR7, UR4, UPT ;  /* 0x000000040700728c */ /* 0x004fc8000bf06070 */
[----:B------:R-:W-:-:S03]  /*0300*/  UISETP.GE.U32.AND.EX UP0, UPT, UR8, UR5, UPT, UP0 ;  /* 0x000000050800728c */ /* 0x000fc6000bf06100 */
[----:B------:R-:W-:-:S08]  /*0310*/  UMOV UR5, URZ ;  /* 0x000000ff00057c82 */ /* 0x000fd00008000000 */
.L_x_119:
[----:B0-----:R-:W0:Y:S01]  /*0320*/  S2R R14, SR_TID.X ;  /* 0x00000000000e7919 */ /* 0x001e220000002100 */
[----:B------:R-:W1:Y:S01]  /*0330*/  LDCU.128 UR20, c[0x0][0x3d0] ;  /* 0x00007a00ff1477ac */ /* 0x000e620008000c00 */
[----:B------:R-:W2:Y:S01]  /*0340*/  LDC R5, c[0x0][0x3b0] ;  /* 0x0000ec00ff057b82 */ /* 0x000ea20000000800 */
[----:B------:R-:W-:Y:S01]  /*0350*/  IMAD.MOV.U32 R13, RZ, RZ, RZ ;  /* 0x000000ffff0d7224 */ /* 0x000fe200078e00ff */
[----:B------:R-:W3:Y:S01]  /*0360*/  LDCU.64 UR24, c[0x0][0x3c8] ;  /* 0x00007900ff1877ac */ /* 0x000ee20008000a00 */
[----:B------:R-:W4:Y:S01]  /*0370*/  LDCU.64 UR14, c[0x0][0x3e0] ;  /* 0x00007c00ff0e77ac */ /* 0x000f220008000a00 */
[----:B-1----:R-:W-:Y:S01]  /*0380*/  UIMAD UR4, UR12, UR22, UR5 ;  /* 0x000000160c0472a4 */ /* 0x002fe2000f8e0205 */
[----:B---3--:R-:W-:Y:S02]  /*0390*/  IMAD.U32 R16, RZ, RZ, UR24 ;  /* 0x00000018ff107e24 */ /* 0x008fe4000f8e00ff */
[----:B------:R-:W-:Y:S02]  /*03a0*/  IMAD.U32 R17, RZ, RZ, UR25 ;  /* 0x00000019ff117e24 */ /* 0x000fe4000f8e00ff */
[----:B------:R-:W-:Y:S01]  /*03b0*/  IMAD R4, R16, UR6, RZ ;  /* 0x0000000610047c24 */ /* 0x000fe2000f8e02ff */
[----:B----4-:R-:W-:-:S03]  /*03c0*/  UIMAD UR13, UR4, UR14, URZ ;  /* 0x0000000e040d72a4 */ /* 0x010fc6000f8e02ff */
[----:B------:R-:W-:Y:S01]  /*03d0*/  IMAD R3, R17, UR5, R4 ;  /* 0x0000000511037c24 */ /* 0x000fe2000f8e0204 */
[----:B0-----:R-:W-:Y:S01]  /*03e0*/  IADD3 R14, P0, PT, R14, -UR20, RZ ;  /* 0x800000140e0e7c10 */ /* 0x001fe2000ff1e0ff */
[----:B------:R-:W-:-:S04]  /*03f0*/  UMOV UR4, URZ ;  /* 0x000000ff00047c82 */ /* 0x000fc80008000000 */
[----:B------:R-:W-:Y:S02]  /*0400*/  IMAD.X R15, RZ, RZ, ~UR21, P0 ;  /* 0x80000015ff0f7e24 */ /* 0x000fe400080e06ff */
[----:B------:R-:W-:Y:S01]  /*0410*/  IMAD.WIDE.U32 R14, R16, UR5, R14 ;  /* 0x00000005100e7c25 */ /* 0x000fe2000f8e000e */
[----:B------:R-:W-:-:S03]  /*0420*/  UIADD3 UR5, UP2, UPT, UR5, 0x1, URZ ;  /* 0x0000000105057890 */ /* 0x000fc6000ff5e0ff */
[----:B------:R-:W-:Y:S01]  /*0430*/  IMAD.IADD R3, R15, 0x1, R3 ;  /* 0x000000010f037824 */ /* 0x000fe200078e0203 */
[----:B------:R-:W-:Y:S01]  /*0440*/  UIADD3.X UR6, UPT, UPT, URZ, UR6, URZ, UP2, !UPT ;  /* 0x00000006ff067290 */ /* 0x000fe200097fe4ff */
[----:B--2---:R-:W-:Y:S01]  /*0450*/  IMAD R4, R5, UR11, R14 ;  /* 0x0000000b05047c24 */ /* 0x004fe2000f8e020e */
[----:B------:R-:W-:Y:S02]  /*0460*/  UISETP.GE.U32.AND UP2, UPT, UR14, 0x4, UPT ;  /* 0x000000040e00788c */ /* 0x000fe4000bf46070 */
[----:B------:R-:W-:Y:S02]  /*0470*/  UISETP.GE.U32.AND UP1, UPT, UR5, UR22, UPT ;  /* 0x000000160500728c */ /* 0x000fe4000bf26070 */
[----:B------:R-:W-:Y:S02]  /*0480*/  UISETP.GE.U32.AND.EX UP2, UPT, UR15, URZ, UPT, UP2 ;  /* 0x000000ff0f00728c */ /* 0x000fe4000bf46120 */
[----:B------:R-:W-:-:S07]  /*0490*/  UISETP.GE.U32.AND.EX UP1, UPT, UR6, UR23, UPT, UP1 ;  /* 0x000000170600728c */ /* 0x000fce000bf26110 */
[----:B------:R-:W-:Y:S05]  /*04a0*/  BRA.U !UP2, `(.L_x_114) ;  /* 0x000000050ad87547 */ /* 0x000fea000b800000 */
[----:B------:R-:W0:Y:S01]  /*04b0*/  S2R R9, SR_TID.Y ;  /* 0x0000000000097919 */ /* 0x000e220000002200 */
[----:B------:R-:W1:Y:S01]  /*04c0*/  LDCU UR4, c[0x0][0x3b4] ;  /* 0x00007680ff0477ac */ /* 0x000e620008000800 */
[----:B------:R-:W-:Y:S01]  /*04d0*/  ISETP.GE.U32.AND P0, PT, R14, R5, PT ;  /* 0x000000050e00720c */ /* 0x000fe20003f06070 */
[----:B------:R-:W-:Y:S01]  /*04e0*/  IMAD.U32 R13, RZ, RZ, UR13 ;  /* 0x0000000dff0d7e24 */ /* 0x000fe2000f8e00ff */
[----:B------:R-:W-:Y:S01]  /*04f0*/  SHF.R.S32.HI R5, RZ, 0x1f, R14 ;  /* 0x0000001fff057819 */ /* 0x000fe2000001140e */
[----:B------:R-:W0:Y:S01]  /*0500*/  LDCU UR14, c[0x0][0x3d0] ;  /* 0x00007a00ff0e77ac */ /* 0x000e220008000800 */
[----:B------:R-:W-:Y:S02]  /*0510*/  IMAD.MOV.U32 R7, RZ, RZ, RZ ;  /* 0x000000ffff077224 */ /* 0x000fe400078e00ff */
[----:B------:R-:W-:Y:S01]  /*0520*/  IMAD.U32 R8, RZ, RZ, UR13 ;  /* 0x0000000dff087e24 */ /* 0x000fe2000f8e00ff */
[----:B------:R-:W2:Y:S01]  /*0530*/  LDCU UR9, c[0x0][0x3b8] ;  /* 0x00007700ff0977ac */ /* 0x000ea20008000800 */
[----:B------:R-:W-:Y:S01]  /*0540*/  IMAD.MOV.U32 R21, RZ, RZ, R10 ;  /* 0x000000ffff157224 */ /* 0x000fe200078e000a */
[----:B------:R-:W3:Y:S01]  /*0550*/  LDCU UR15, c[0x0][0x3e4] ;  /* 0x00007c80ff0f77ac */ /* 0x000ee20008000800 */
[----:B------:R-:W4:Y:S01]  /*0560*/  LDCU.64 UR20, c[0x0][0x3b8] ;  /* 0x00007700ff1477ac */ /* 0x000f220008000a00 */
[----:B-1----:R-:W-:Y:S01]  /*0570*/  ISETP.GE.U32.AND.EX P0, PT, R5, UR4, PT, P0 ;  /* 0x0000000405007c0c */ /* 0x002fe2000bf06100 */
[----:B------:R-:W-:Y:S01]  /*0580*/  IMAD.MOV.U32 R5, RZ, RZ, R11 ;  /* 0x000000ffff057224 */ /* 0x000fe200078e000b */
[----:B------:R-:W-:-:S02]  /*0590*/  UMOV UR4, URZ ;  /* 0x000000ff00047c82 */ /* 0x000fc40008000000 */
[----:B------:R-:W-:Y:S01]  /*05a0*/  IADD3 R6, P1, PT, RZ, -UR4, RZ ;  /* 0x80000004ff067c10 */ /* 0x000fe2000ff3e0ff */
[----:B--2---:R-:W-:Y:S01]  /*05b0*/  IMAD R20, R4, UR9, RZ ;  /* 0x0000000904147c24 */ /* 0x004fe2000f8e02ff */
[----:B------:R-:W-:Y:S02]  /*05c0*/  UMOV UR9, UR10 ;  /* 0x0000000a00097c82 */ /* 0x000fe40008000000 */
[----:B0--34-:R-:W-:-:S09]  /*05d0*/  IADD3.X R9, PT, PT, R9, ~UR14, RZ, P1, !PT ;  /* 0x8000000e09097c10 */ /* 0x019fd20008ffe4ff */
.L_x_115:
[----:B------:R-:W-:Y:S01]  /*05e0*/  LOP3.LUT R16, R21, R14, RZ, 0xfc, !PT ;  /* 0x0000000e15107212 */ /* 0x000fe200078efcff */
[----:B------:R-:W0:Y:S01]  /*05f0*/  LDC.64 R18, c[0x0][0x380] ;  /* 0x0000e000ff127b82 */ /* 0x000e220000000a00 */
[----:B------:R-:W-:Y:S02]  /*0600*/  LOP3.LUT R17, R5, R3, RZ, 0xfc, !PT ;  /* 0x0000000305117212 */ /* 0x000fe400078efcff */
[----:B------:R-:W-:Y:S02]  /*0610*/  ISETP.GE.U32.AND P2, PT, R9, UR20, PT ;  /* 0x0000001409007c0c */ /* 0x000fe4000bf46070 */
[----:B------:R-:W-:Y:S02]  /*0620*/  SHF.R.U64 R16, R16, 0x1f, R17 ;  /* 0x0000001f10107819 */ /* 0x000fe40000001211 */
[----:B------:R-:W-:Y:S02]  /*0630*/  SHF.R.S32.HI R22, RZ, 0x1f, R9 ;  /* 0x0000001fff167819 */ /* 0x000fe40000011409 */
[----:B------:R-:W-:-:S02]  /*0640*/  LOP3.LUT R16, R16, 0x1, RZ, 0xc0, !PT ;  /* 0x0000000110107812 */ /* 0x000fc400078ec0ff */
[----:B------:R-:W-:Y:S02]  /*0650*/  IADD3 R6, P3, PT, RZ, R6, RZ ;  /* 0x00000006ff067210 */ /* 0x000fe40007f7e0ff */
[----:B------:R-:W-:Y:S02]  /*0660*/  ISETP.EQ.U32.AND P1, PT, R16, 0x1, PT ;  /* 0x000000011000780c */ /* 0x000fe40003f22070 */
[----:B------:R-:W1:Y:S02]  /*0670*/  LDC.64 R16, c[0x0][0x388] ;  /* 0x0000e200ff107b82 */ /* 0x000e640000000a00 */
[----:B------:R-:W-:-:S04]  /*0680*/  ISETP.EQ.U32.OR.EX P1, PT, RZ, RZ, P0, P1 ;  /* 0x000000ffff00720c */ /* 0x000fc80000722510 */
[----:B------:R-:W-:-:S13]  /*0690*/  ISETP.GE.U32.OR.EX P1, PT, R22, UR21, P1, P2 ;  /* 0x0000001516007c0c */ /* 0x000fda0008f26520 */
[----:B------:R-:W-:Y:S01]  /*06a0*/  @!P1 IMAD.X R24, R9, 0x1, R20, P3 ;  /* 0x0000000109189824 */ /* 0x000fe200018e0614 */
[----:B------:R-:W-:-:S04]  /*06b0*/  @!P1 SHF.R.S64 R23, R7, 0x1e, R8 ;  /* 0x0000001e07179819 */ /* 0x000fc80000001008 */
[----:B------:R-:W-:Y:S02]  /*06c0*/  @!P1 SHF.R.S64 R25, R6, 0x1e, R24 ;  /* 0x0000001e06199819 */ /* 0x000fe40000001018 */
[----:B-1----:R-:W-:Y:S02]  /*06d0*/  @!P1 IADD3 R22, P4, PT, R23, R16, RZ ;  /* 0x0000001017169210 */ /* 0x002fe40007f9e0ff */
[----:B0-----:R-:W-:Y:S02]  /*06e0*/  @!P1 IADD3 R18, P2, PT, R25, R18, RZ ;  /* 0x0000001219129210 */ /* 0x001fe40007f5e0ff */
[----:B------:R-:W-:Y:S02]  /*06f0*/  @!P1 LEA.HI.X.SX32 R23, R8, R17, 0x2, P4 ;  /* 0x0000001108179211 */ /* 0x000fe400020f16ff */
[----:B------:R-:W-:Y:S01]  /*0700*/  @!P1 LEA.HI.X.SX32 R19, R24, R19, 0x2, P2 ;  /* 0x0000001318139211 */ /* 0x000fe200010f16ff */
[----:B------:R-:W0:Y:S03]  /*0710*/  LDC.64 R16, c[0x0][0x3c8] ;  /* 0x0000f200ff107b82 */ /* 0x000e260000000a00 */
[----:B------:R-:W2:Y:S04]  /*0720*/  @!P1 LDG.E R23, desc[UR16][R22.64] ;  /* 0x0000001016179981 */ /* 0x000ea8000c1e1900 */
[----:B------:R1:W2:Y:S01]  /*0730*/  @!P1 LDG.E R27, desc[UR16][R18.64] ;  /* 0x00000010121b9981 */ /* 0x0002a2000c1e1900 */
[----:B------:R-:W-:-:S06]  /*0740*/  UIADD3 UR14, UPT, UPT, UR4, 0x1, URZ ;  /* 0x00000001040e7890 */ /* 0x000fcc000fffe0ff */
[----:B0-----:R-:W-:-:S04]  /*0750*/  IMAD.WIDE.U32 R24, R16, UR14, R10 ;  /* 0x0000000e10187c25 */ /* 0x001fc8000f8e000a */
[----:B------:R-:W-:Y:S01]  /*0760*/  IMAD R29, R17, UR14, RZ ;  /* 0x0000000e111d7c24 */ /* 0x000fe2000f8e02ff */
[C---:B------:R-:W-:Y:S02]  /*0770*/  ISETP.GE.U32.AND P2, PT, R24.reuse, UR20, PT ;  /* 0x0000001418007c0c */ /* 0x040fe4000bf46070 */
[----:B-1----:R-:W-:Y:S01]  /*0780*/  SHF.R.S32.HI R18, RZ, 0x1f, R24 ;  /* 0x0000001fff127819 */ /* 0x002fe20000011418 */
[----:B------:R-:W-:Y:S01]  /*0790*/  IMAD.IADD R26, R25, 0x1, R29 ;  /* 0x00000001191a7824 */ /* 0x000fe200078e021d */
[----:B------:R-:W-:-:S04]  /*07a0*/  LOP3.LUT R25, R24, R14, RZ, 0xfc, !PT ;  /* 0x0000000e18197212 */ /* 0x000fc800078efcff */
[----:B------:R-:W-:-:S04]  /*07b0*/  LOP3.LUT R28, R26, R3, RZ, 0xfc, !PT ;  /* 0x000000031a1c7212 */ /* 0x000fc800078efcff */
[----:B------:R-:W-:-:S04]  /*07c0*/  SHF.R.U64 R25, R25, 0x1f, R28 ;  /* 0x0000001f19197819 */ /* 0x000fc8000000121c */
[----:B------:R-:W-:-:S04]  /*07d0*/  LOP3.LUT R25, R25, 0x1, RZ, 0xc0, !PT ;  /* 0x0000000119197812 */ /* 0x000fc800078ec0ff */
[----:B------:R-:W-:-:S04]  /*07e0*/  ISETP.EQ.U32.AND P4, PT, R25, 0x1, PT ;  /* 0x000000011900780c */ /* 0x000fc80003f82070 */
[----:B------:R-:W-:-:S04]  /*07f0*/  ISETP.EQ.U32.OR.EX P4, PT, RZ, RZ, P0, P4 ;  /* 0x000000ffff00720c */ /* 0x000fc80000782540 */
[----:B------:R-:W-:-:S13]  /*0800*/  ISETP.GE.U32.OR.EX P2, PT, R18, UR21, P4, P2 ;  /* 0x0000001512007c0c */ /* 0x000fda000a746520 */
[----:B------:R-:W0:Y:S01]  /*0810*/  @!P2 LDC.64 R18, c[0x0][0x380] ;  /* 0x0000e000ff12ab82 */ /* 0x000e220000000a00 */
[----:B------:R-:W-:Y:S02]  /*0820*/  @!P2 IMAD R22, R4, UR20, R24 ;  /* 0x000000140416ac24 */ /* 0x000fe4000f8e0218 */
[----:B------:R-:W-:Y:S02]  /*0830*/  VIADD R25, R13, 0x1 ;  /* 0x000000010d197836 */ /* 0x000fe40000000000 */
[----:B--2---:R-:W-:Y:S01]  /*0840*/  @!P1 FFMA R0, R27, R23, R0 ;  /* 0x000000171b009223 */ /* 0x004fe20000000000 */
[----:B------:R-:W-:-:S04]  /*0850*/  @!P2 SHF.R.S64 R23, RZ, 0x1e, R22 ;  /* 0x0000001eff17a819 */ /* 0x000fc80000001016 */
[----:B0-----:R-:W-:-:S04]  /*0860*/  @!P2 IADD3 R18, P1, PT, R23, R18, RZ ;  /* 0x000000121712a210 */ /* 0x001fc80007f3e0ff */
[----:B------:R-:W-:Y:S02]  /*0870*/  @!P2 LEA.HI.X.SX32 R19, R22, R19, 0x2, P1 ;  /* 0x000000131613a211 */ /* 0x000fe400008f16ff */
[----:B------:R-:W0:Y:S04]  /*0880*/  LDC.64 R22, c[0x0][0x388] ;  /* 0x0000e200ff167b82 */ /* 0x000e280000000a00 */
[----:B------:R1:W2:Y:S01]  /*0890*/  @!P2 LDG.E R19, desc[UR16][R18.64] ;  /* 0x000000101213a981 */ /* 0x0002a2000c1e1900 */
[----:B0-----:R-:W-:-:S05]  /*08a0*/  IMAD.WIDE R22, R25, 0x4, R22 ;  /* 0x0000000419167825 */ /* 0x001fca00078e0216 */
[----:B------:R-:W2:Y:S01]  /*08b0*/  @!P2 LDG.E R27, desc[UR16][R22.64] ;  /* 0x00000010161ba981 */ /* 0x000ea2000c1e1900 */
[----:B------:R-:W-:-:S04]  /*08c0*/  IADD3 R25, P1, PT, R24, R16, RZ ;  /* 0x0000001018197210 */ /* 0x000fc80007f3e0ff */
[----:B------:R-:W-:Y:S01]  /*08d0*/  LOP3.LUT R24, R25, R14, RZ, 0xfc, !PT ;  /* 0x0000000e19187212 */ /* 0x000fe200078efcff */
[----:B------:R-:W-:Y:S01]  /*08e0*/  IMAD.X R26, R26, 0x1, R17, P1 ;  /* 0x000000011a1a7824 */ /* 0x000fe200008e0611 */
[----:B-1----:R-:W-:Y:S01]  /*08f0*/  SHF.R.S32.HI R18, RZ, 0x1f, R25 ;  /* 0x0000001fff127819 */ /* 0x002fe20000011419 */
[----:B--2---:R-:W-:-:S03]  /*0900*/  @!P2 FFMA R0, R19, R27, R0 ;  /* 0x0000001b1300a223 */ /* 0x004fc60000000000 */
[----:B------:R-:W-:Y:S02]  /*0910*/  LOP3.LUT R27, R26, R3, RZ, 0xfc, !PT ;  /* 0x000000031a1b7212 */ /* 0x000fe400078efcff */
[----:B------:R-:W-:Y:S02]  /*0920*/  ISETP.GE.U32.AND P2, PT, R25, UR20, PT ;  /* 0x0000001419007c0c */ /* 0x000fe4000bf46070 */
[----:B------:R-:W-:-:S04]  /*0930*/  SHF.R.U64 R24, R24, 0x1f, R27 ;  /* 0x0000001f18187819 */ /* 0x000fc8000000121b */
[----:B------:R-:W-:-:S04]  /*0940*/  LOP3.LUT R24, R24, 0x1, RZ, 0xc0, !PT ;  /* 0x0000000118187812 */ /* 0x000fc800078ec0ff */
[----:B------:R-:W-:-:S04]  /*0950*/  ISETP.EQ.U32.AND P1, PT, R24, 0x1, PT ;  /* 0x000000011800780c */ /* 0x000fc80003f22070 */
[----:B------:R-:W-:-:S04]  /*0960*/  ISETP.EQ.U32.OR.EX P1, PT, RZ, RZ, P0, P1 ;  /* 0x000000ffff00720c */ /* 0x000fc80000722510 */
[----:B------:R-:W-:-:S13]  /*0970*/  ISETP.GE.U32.OR.EX P1, PT, R18, UR21, P1, P2 ;  /* 0x0000001512007c0c */ /* 0x000fda0008f26520 */
[----:B------:R-:W0:Y:S01]  /*0980*/  @!P1 LDC.64 R18, c[0x0][0x380] ;  /* 0x0000e000ff129b82 */ /* 0x000e220000000a00 */
[----:B------:R-:W-:-:S05]  /*0990*/  @!P1 IMAD R28, R4, UR20, R25 ;  /* 0x00000014041c9c24 */ /* 0x000fca000f8e0219 */
[----:B------:R-:W-:-:S04]  /*09a0*/  @!P1 SHF.R.S64 R27, RZ, 0x1e, R28 ;  /* 0x0000001eff1b9819 */ /* 0x000fc8000000101c */
[----:B0-----:R-:W-:Y:S02]  /*09b0*/  @!P1 IADD3 R24, P2, PT, R27, R18, RZ ;  /* 0x000000121b189210 */ /* 0x001fe40007f5e0ff */
[----:B------:R-:W-:Y:S02]  /*09c0*/  IADD3 R27, P4, PT, R25, R16, RZ ;  /* 0x00000010191b7210 */ /* 0x000fe40007f9e0ff */
[----:B------:R-:W-:Y:S02]  /*09d0*/  @!P1 LEA.HI.X.SX32 R25, R28, R19, 0x2, P2 ;  /* 0x000000131c199211 */ /* 0x000fe400010f16ff */
[C---:B------:R-:W-:Y:S01]  /*09e0*/  LOP3.LUT R18, R27.reuse, R14, RZ, 0xfc, !PT ;  /* 0x0000000e1b127212 */ /* 0x040fe200078efcff */
[----:B------:R-:W-:Y:S01]  /*09f0*/  IMAD.X R26, R26, 0x1, R17, P4 ;  /* 0x000000011a1a7824 */ /* 0x000fe200020e0611 */
[----:B------:R-:W-:Y:S02]  /*0a00*/  ISETP.GE.U32.AND P2, PT, R27, UR20, PT ;  /* 0x000000141b007c0c */ /* 0x000fe4000bf46070 */
[----:B------:R-:W2:Y:S02]  /*0a10*/  @!P1 LDG.E R25, desc[UR16][R24.64] ;  /* 0x0000001018199981 */ /* 0x000ea4000c1e1900 */
[----:B------:R-:W-:-:S02]  /*0a20*/  LOP3.LUT R19, R26, R3, RZ, 0xfc, !PT ;  /* 0x000000031a137212 */ /* 0x000fc400078efcff */
[----:B------:R-:W2:Y:S02]  /*0a30*/  @!P1 LDG.E R26, desc[UR16][R22.64+0x4] ;  /* 0x00000410161a9981 */ /* 0x000ea4000c1e1900 */
[----:B------:R-:W-:-:S04]  /*0a40*/  SHF.R.U64 R18, R18, 0x1f, R19 ;  /* 0x0000001f12127819 */ /* 0x000fc80000001213 */
[----:B------:R-:W-:-:S04]  /*0a50*/  LOP3.LUT R18, R18, 0x1, RZ, 0xc0, !PT ;  /* 0x0000000112127812 */ /* 0x000fc800078ec0ff */
[----:B------:R-:W-:Y:S02]  /*0a60*/  ISETP.EQ.U32.AND P4, PT, R18, 0x1, PT ;  /* 0x000000011200780c */ /* 0x000fe40003f82070 */
[----:B------:R-:W-:Y:S02]  /*0a70*/  SHF.R.S32.HI R18, RZ, 0x1f, R27 ;  /* 0x0000001fff127819 */ /* 0x000fe4000001141b */
[----:B------:R-:W-:-:S04]  /*0a80*/  ISETP.EQ.U32.OR.EX P4, PT, RZ, RZ, P0, P4 ;  /* 0x000000ffff00720c */ /* 0x000fc80000782540 */
[----:B------:R-:W-:-:S13]  /*0a90*/  ISETP.GE.U32.OR.EX P2, PT, R18, UR21, P4, P2 ;  /* 0x0000001512007c0c */ /* 0x000fda000a746520 */
[----:B------:R-:W0:Y:S01]  /*0aa0*/  @!P2 LDC.64 R18, c[0x0][0x380] ;  /* 0x0000e000ff12ab82 */ /* 0x000e220000000a00 */
[----:B------:R-:W-:Y:S02]  /*0ab0*/  @!P2 IMAD R28, R4, UR20, R27 ;  /* 0x00000014041cac24 */ /* 0x000fe4000f8e021b */
[----:B------:R-:W3:Y:S03]  /*0ac0*/  @!P2 LDG.E R27, desc[UR16][R22.64+0x8] ;  /* 0x00000810161ba981 */ /* 0x000ee6000c1e1900 */
[----:B------:R-:W-:-:S04]  /*0ad0*/  @!P2 SHF.R.S64 R29, RZ, 0x1e, R28 ;  /* 0x0000001eff1da819 */ /* 0x000fc8000000101c */
[----:B0-----:R-:W-:-:S04]  /*0ae0*/  @!P2 IADD3 R18, P4, PT, R29, R18, RZ ;  /* 0x000000121d12a210 */ /* 0x001fc80007f9e0ff */
[----:B------:R-:W-:-:S06]  /*0af0*/  @!P2 LEA.HI.X.SX32 R19, R28, R19, 0x2, P4 ;  /* 0x000000131c13a211 */ /* 0x000fcc00020f16ff */
[----:B------:R-:W3:Y:S01]  /*0b00*/  @!P2 LDG.E R19, desc[UR16][R18.64] ;  /* 0x000000101213a981 */ /* 0x000ee2000c1e1900 */
[----:B------:R-:W-:-:S04]  /*0b10*/  UIADD3 UR9, UP2, UPT, UR9, -0x4, URZ ;  /* 0xfffffffc09097890 */ /* 0x000fc8000ff5e0ff */
[----:B------:R-:W-:Y:S02]  /*0b20*/  UIADD3.X UR15, UPT, UPT, UR15, -0x1, URZ, UP2, !UPT ;  /* 0xffffffff0f0f7890 */ /* 0x000fe400097fe4ff */
[----:B------:R-:W-:-:S04]  /*0b30*/  UISETP.NE.U32.AND UP2, UPT, UR9, URZ, UPT ;  /* 0x000000ff0900728c */ /* 0x000fc8000bf45070 */
[----:B------:R-:W-:Y:S01]  /*0b40*/  UISETP.NE.AND.EX UP2, UPT, UR15, URZ, UPT, UP2 ;  /* 0x000000ff0f00728c */ /* 0x000fe2000bf45320 */
[C---:B------:R-:W-:Y:S01]  /*0b50*/  LEA R21, P4, R12.reuse, R21, 0x2 ;  /* 0x000000150c157211 */ /* 0x040fe200078810ff */
[----:B------:R-:W-:Y:S02]  /*0b60*/  VIADD R13, R13, 0x4 ;  /* 0x000000040d0d7836 */ /* 0x000fe40000000000 */
[----:B------:R-:W-:Y:S02]  /*0b70*/  IMAD.U32.X R9, R12, 0x4, R9, P3 ;  /* 0x000000040c097824 */ /* 0x000fe400018e0409 */
[----:B------:R-:W-:Y:S01]  /*0b80*/  IMAD.X R5, R5, 0x1, R2, P4 ;  /* 0x0000000105057824 */ /* 0x000fe200020e0602 */
[----:B------:R-:W-:Y:S01]  /*0b90*/  UIADD3 UR4, UPT, UPT, UR4, 0x4, URZ ;  /* 0x0000000404047890 */ /* 0x000fe2000fffe0ff */
[----:B--2---:R-:W-:Y:S01]  /*0ba0*/  @!P1 FFMA R0, R25, R26, R0 ;  /* 0x0000001a19009223 */ /* 0x004fe20000000000 */
[----:B------:R-:W-:-:S04]  /*0bb0*/  IADD3 R7, P1, PT, RZ, R7, RZ ;  /* 0x00000007ff077210 */ /* 0x000fc80007f3e0ff */
[----:B------:R-:W-:Y:S01]  /*0bc0*/  IADD3.X R8, PT, PT, R8, 0x4, RZ, P1, !PT ;  /* 0x0000000408087810 */ /* 0x000fe20000ffe4ff */
[----:B---3--:R-:W-:Y:S01]  /*0bd0*/  @!P2 FFMA R0, R19, R27, R0 ;  /* 0x0000001b1300a223 */ /* 0x008fe20000000000 */
[----:B------:R-:W-:Y:S07]  /*0be0*/  BRA.U UP2, `(.L_x_115) ;  /* 0xfffffff9027c7547 */ /* 0x000fee000b83ffff */
[----:B------:R-:W-:Y:S01]  /*0bf0*/  IMAD.U32 R13, RZ, RZ, UR10 ;  /* 0x0000000aff0d7e24 */ /* 0x000fe2000f8e00ff */
[----:B------:R-:W0:Y:S06]  /*0c00*/  LDCU UR4, c[0x0][0x3e4] ;  /* 0x00007c80ff0477ac */ /* 0x000e2c0008000800 */
.L_x_114:
[----:B------:R-:W1:Y:S02]  /*0c10*/  LDCU UR14, c[0x0][0x3e0] ;  /* 0x00007c00ff0e77ac */ /* 0x000e640008000800 */
[----:B-1----:R-:W-:-:S04]  /*0c20*/  ULOP3.LUT UR9, UR14, 0x3, URZ, 0xc0, !UPT ;  /* 0x000000030e097892 */ /* 0x002fc8000f8ec0ff */
[----:B------:R-:W-:-:S04]  /*0c30*/  UISETP.NE.U32.AND UP2, UPT, UR9, URZ, UPT ;  /* 0x000000ff0900728c */ /* 0x000fc8000bf45070 */
[----:B------:R-:W-:-:S09]  /*0c40*/  UISETP.NE.AND.EX UP2, UPT, URZ, URZ, UPT, UP2 ;  /* 0x000000ffff00728c */ /* 0x000fd2000bf45320 */
[----:B------:R-:W-:Y:S05]  /*0c50*/  BRA.U !UP2, `(.L_x_116) ;  /* 0x000000050a847547 */ /* 0x000fea000b800000 */
[----:B------:R-:W-:Y:S02]  /*0c60*/  UISETP.NE.U32.AND UP2, UPT, UR9, 0x1, UPT ;  /* 0x000000010900788c */ /* 0x000fe4000bf45070 */
[----:B------:R-:W-:Y:S02]  /*0c70*/  ULOP3.LUT UP3, URZ, UR14, 0x1, URZ, 0xc0, !UPT ;  /* 0x000000010eff7892 */ /* 0x000fe4000f86c0ff */
[----:B------:R-:W-:-:S09]  /*0c80*/  UISETP.NE.AND.EX UP2, UPT, URZ, URZ, UPT, UP2 ;  /* 0x000000ffff00728c */ /* 0x000fd2000bf45320 */
[----:B------:R-:W-:Y:S05]  /*0c90*/  BRA.U !UP2, `(.L_x_117) ;  /* 0x000000010ae47547 */ /* 0x000fea000b800000 */
[----:B------:R-:W-:Y:S01]  /*0ca0*/  VIADD R5, R13, 0x1 ;  /* 0x000000010d057836 */ /* 0x000fe20000000000 */
[----:B------:R-:W1:Y:S01]  /*0cb0*/  LDCU.128 UR20, c[0x0][0x3b0] ;  /* 0x00007600ff1477ac */ /* 0x000e620008000c00 */
[----:B------:R-:W-:Y:S01]  /*0cc0*/  IMAD.MOV.U32 R18, RZ, RZ, R10 ;  /* 0x000000ffff127224 */ /* 0x000fe200078e000a */
[----:B------:R-:W2:Y:S01]  /*0cd0*/  LDC.64 R20, c[0x0][0x380] ;  /* 0x0000e000ff147b82 */ /* 0x000ea20000000a00 */
[----:B------:R-:W-:Y:S02]  /*0ce0*/  IMAD.MOV.U32 R19, RZ, RZ, R11 ;  /* 0x000000ffff137224 */ /* 0x000fe400078e000b */
[----:B0-----:R-:W-:Y:S02]  /*0cf0*/  IMAD R6, R16, UR4, RZ ;  /* 0x0000000410067c24 */ /* 0x001fe4000f8e02ff */
[----:B------:R-:W-:-:S04]  /*0d00*/  IMAD.WIDE.U32 R22, R5, R16, R18 ;  /* 0x0000001005167225 */ /* 0x000fc800078e0012 */
[-C--:B------:R-:W-:Y:S02]  /*0d10*/  IMAD R8, R5, R17.reuse, R23 ;  /* 0x0000001105087224 */ /* 0x080fe400078e0217 */
[C---:B------:R-:W-:Y:S01]  /*0d20*/  IMAD R9, R13.reuse, R17, R6 ;  /* 0x000000110d097224 */ /* 0x040fe200078e0206 */
[----:B------:R-:W-:Y:S01]  /*0d30*/  LOP3.LUT R6, R22, R14, RZ, 0xfc, !PT ;  /* 0x0000000e16067212 */ /* 0x000fe200078efcff */
[----:B------:R-:W-:Y:S01]  /*0d40*/  IMAD.WIDE.U32 R18, R13, R16, R18 ;  /* 0x000000100d127225 */ /* 0x000fe200078e0012 */
[----:B------:R-:W-:Y:S02]  /*0d50*/  LOP3.LUT R7, R8, R3, RZ, 0xfc, !PT ;  /* 0x0000000308077212 */ /* 0x000fe400078efcff */
[----:B-1----:R-:W-:Y:S01]  /*0d60*/  ISETP.GE.U32.AND P2, PT, R14, UR20, PT ;  /* 0x000000140e007c0c */ /* 0x002fe2000bf46070 */
[----:B------:R-:W-:Y:S01]  /*0d70*/  IMAD.IADD R8, R19, 0x1, R9 ;  /* 0x0000000113087824 */ /* 0x000fe200078e0209 */
[----:B------:R-:W-:Y:S02]  /*0d80*/  SHF.R.U64 R6, R6, 0x1f, R7 ;  /* 0x0000001f06067819 */ /* 0x000fe40000001207 */
[----:B------:R-:W-:-:S02]  /*0d90*/  LOP3.LUT R7, R18, R14, RZ, 0xfc, !PT ;  /* 0x0000000e12077212 */ /* 0x000fc400078efcff */
[----:B------:R-:W-:Y:S02]  /*0da0*/  LOP3.LUT R8, R8, R3, RZ, 0xfc, !PT ;  /* 0x0000000308087212 */ /* 0x000fe400078efcff */
[----:B------:R-:W-:Y:S02]  /*0db0*/  LOP3.LUT R6, R6, 0x1, RZ, 0xc0, !PT ;  /* 0x0000000106067812 */ /* 0x000fe400078ec0ff */
[----:B------:R-:W-:Y:S02]  /*0dc0*/  SHF.R.U64 R7, R7, 0x1f, R8 ;  /* 0x0000001f07077819 */ /* 0x000fe40000001208 */
[----:B------:R-:W-:Y:S02]  /*0dd0*/  SHF.R.S32.HI R9, RZ, 0x1f, R14 ;  /* 0x0000001fff097819 */ /* 0x000fe4000001140e */
[----:B------:R-:W-:Y:S02]  /*0de0*/  ISETP.EQ.U32.AND P4, PT, R6, 0x1, PT ;  /* 0x000000010600780c */ /* 0x000fe40003f82070 */
[----:B------:R-:W-:-:S02]  /*0df0*/  LOP3.LUT R6, R7, 0x1, RZ, 0xc0, !PT ;  /* 0x0000000107067812 */ /* 0x000fc400078ec0ff */
[----:B------:R-:W-:Y:S02]  /*0e00*/  ISETP.GE.U32.AND.EX P2, PT, R9, UR21, PT, P2 ;  /* 0x0000001509007c0c */ /* 0x000fe4000bf46120 */
[----:B------:R-:W-:Y:S02]  /*0e10*/  ISETP.EQ.U32.AND P3, PT, R6, 0x1, PT ;  /* 0x000000010600780c */ /* 0x000fe40003f62070 */
[----:B------:R-:W-:Y:S02]  /*0e20*/  ISETP.GE.U32.AND P1, PT, R22, UR22, PT ;  /* 0x0000001616007c0c */ /* 0x000fe4000bf26070 */
[----:B------:R-:W-:Y:S02]  /*0e30*/  SHF.R.S32.HI R7, RZ, 0x1f, R22 ;  /* 0x0000001fff077819 */ /* 0x000fe40000011416 */
[----:B------:R-:W-:Y:S02]  /*0e40*/  ISETP.EQ.U32.OR.EX P4, PT, RZ, RZ, P2, P4 ;  /* 0x000000ffff00720c */ /* 0x000fe40001782540 */
[----:B------:R-:W-:-:S02]  /*0e50*/  ISETP.GE.U32.AND P0, PT, R18, UR22, PT ;  /* 0x0000001612007c0c */ /* 0x000fc4000bf06070 */
[----:B------:R-:W-:Y:S02]  /*0e60*/  SHF.R.S32.HI R6, RZ, 0x1f, R18 ;  /* 0x0000001fff067819 */ /* 0x000fe40000011412 */
[----:B------:R-:W-:Y:S02]  /*0e70*/  ISETP.EQ.U32.OR.EX P3, PT, RZ, RZ, P2, P3 ;  /* 0x000000ffff00720c */ /* 0x000fe40001762530 */
[----:B------:R-:W-:Y:S02]  /*0e80*/  ISETP.GE.U32.OR.EX P1, PT, R7, UR23, P4, P1 ;  /* 0x0000001707007c0c */ /* 0x000fe4000a726510 */
[----:B------:R-:W-:Y:S02]  /*0e90*/  ISETP.GE.U32.OR.EX P0, PT, R6, UR23, P3, P0 ;  /* 0x0000001706007c0c */ /* 0x000fe40009f06500 */
[----:B------:R-:W0:Y:S09]  /*0ea0*/  LDC.64 R6, c[0x0][0x388] ;  /* 0x0000e200ff067b82 */ /* 0x000e320000000a00 */
[----:B------:R-:W1:Y:S01]  /*0eb0*/  @!P1 LDC.64 R8, c[0x0][0x380] ;  /* 0x0000e000ff089b82 */ /* 0x000e620000000a00 */
[----:B------:R-:W-:-:S02]  /*0ec0*/  @!P1 IMAD R22, R4, UR22, R22 ;  /* 0x0000001604169c24 */ /* 0x000fc4000f8e0216 */
[----:B------:R-:W-:Y:S02]  /*0ed0*/  @!P0 IMAD R26, R4, UR22, R18 ;  /* 0x00000016041a8c24 */ /* 0x000fe4000f8e0212 */
[----:B------:R-:W-:Y:S02]  /*0ee0*/  @!P0 VIADD R24, R13, UR13 ;  /* 0x0000000d0d188c36 */ /* 0x000fe40008000000 */
[----:B------:R-:W-:Y:S01]  /*0ef0*/  @!P1 VIADD R5, R5, UR13 ;  /* 0x0000000d05059c36 */ /* 0x000fe20008000000 */
[----:B------:R-:W3:Y:S01]  /*0f00*/  @!P1 LDC.64 R18, c[0x0][0x388] ;  /* 0x0000e200ff129b82 */ /* 0x000ee20000000a00 */
[----:B------:R-:W-:Y:S02]  /*0f10*/  @!P0 SHF.R.S64 R23, RZ, 0x1e, R26 ;  /* 0x0000001eff178819 */ /* 0x000fe4000000101a */
[----:B------:R-:W-:Y:S02]  /*0f20*/  @!P0 SHF.R.S64 R25, RZ, 0x1e, R24 ;  /* 0x0000001eff198819 */ /* 0x000fe40000001018 */
[----:B--2---:R-:W-:-:S02]  /*0f30*/  @!P0 IADD3 R20, P2, PT, R23, R20, RZ ;  /* 0x0000001417148210 */ /* 0x004fc40007f5e0ff */
[----:B------:R-:W-:Y:S02]  /*0f40*/  @!P1 SHF.R.S64 R23, RZ, 0x1e, R22 ;  /* 0x0000001eff179819 */ /* 0x000fe40000001016 */
[----:B------:R-:W-:Y:S02]  /*0f50*/  @!P0 LEA.HI.X.SX32 R21, R26, R21, 0x2, P2 ;  /* 0x000000151a158211 */ /* 0x000fe400010f16ff */
[----:B0-----:R-:W-:-:S04]  /*0f60*/  @!P0 IADD3 R6, P2, PT, R25, R6, RZ ;  /* 0x0000000619068210 */ /* 0x001fc80007f5e0ff */
[----:B------:R-:W-:Y:S01]  /*0f70*/  @!P0 LEA.HI.X.SX32 R7, R24, R7, 0x2, P2 ;  /* 0x0000000718078211 */ /* 0x000fe200010f16ff */
[----:B------:R-:W2:Y:S01]  /*0f80*/  @!P0 LDG.E R21, desc[UR16][R20.64] ;  /* 0x0000001014158981 */ /* 0x000ea2000c1e1900 */
[----:B-1----:R-:W-:-:S03]  /*0f90*/  @!P1 IADD3 R8, P3, PT, R23, R8, RZ ;  /* 0x0000000817089210 */ /* 0x002fc60007f7e0ff */
[----:B------:R-:W2:Y:S01]  /*0fa0*/  @!P0 LDG.E R6, desc[UR16][R6.64] ;  /* 0x0000001006068981 */ /* 0x000ea2000c1e1900 */
[----:B------:R-:W-:Y:S01]  /*0fb0*/  @!P1 LEA.HI.X.SX32 R9, R22, R9, 0x2, P3 ;  /* 0x0000000916099211 */ /* 0x000fe200018f16ff */
[----:B---3--:R-:W-:-:S05]  /*0fc0*/  @!P1 IMAD.WIDE R18, R5, 0x4, R18 ;  /* 0x0000000405129825 */ /* 0x008fca00078e0212 */
[----:B------:R-:W3:Y:S04]  /*0fd0*/  @!P1 LDG.E R9, desc[UR16][R8.64] ;  /* 0x0000001008099981 */ /* 0x000ee8000c1e1900 */
[----:B------:R-:W3:Y:S01]  /*0fe0*/  @!P1 LDG.E R18, desc[UR16][R18.64] ;  /* 0x0000001012129981 */ /* 0x000ee2000c1e1900 */
[----:B------:R-:W-:Y:S01]  /*0ff0*/  VIADD R13, R13, 0x2 ;  /* 0x000000020d0d7836 */ /* 0x000fe20000000000 */
[----:B------:R-:W-:Y:S01]  /*1000*/  UMOV UR4, URZ ;  /* 0x000000ff00047c82 */ /* 0x000fe20008000000 */
[----:B--2---:R-:W-:-:S04]  /*1010*/  @!P0 FFMA R0, R21, R6, R0 ;  /* 0x0000000615008223 */ /* 0x004fc80000000000 */
[----:B---3--:R-:W-:-:S07]  /*1020*/  @!P1 FFMA R0, R9, R18, R0 ;  /* 0x0000001209009223 */ /* 0x008fce0000000000 */
.L_x_117:
[----:B------:R-:W-:Y:S05]  /*1030*/  BRA.U !UP3, `(.L_x_116) ;  /* 0x000000010b8c7547 */ /* 0x000fea000b800000 */
[----:B0-----:R-:W-:Y:S01]  /*1040*/  IMAD R8, R16, UR4, RZ ;  /* 0x0000000410087c24 */ /* 0x001fe2000f8e02ff */
[----:B------:R-:W0:Y:S01]  /*1050*/  LDCU.128 UR20, c[0x0][0x3b0] ;  /* 0x00007600ff1477ac */ /* 0x000e220008000c00 */
[----:B------:R-:W-:Y:S01]  /*1060*/  IMAD.MOV.U32 R6, RZ, RZ, R10 ;  /* 0x000000ffff067224 */ /* 0x000fe200078e000a */
[----:B------:R-:W-:Y:S01]  /*1070*/  BSSY.RECONVERGENT B0, `(.L_x_116) ;  /* 0x000001f000007945 */ /* 0x000fe20003800200 */
[----:B------:R-:W-:Y:S02]  /*1080*/  IMAD.MOV.U32 R7, RZ, RZ, R11 ;  /* 0x000000ffff077224 */ /* 0x000fe400078e000b */
[C---:B------:R-:W-:Y:S02]  /*1090*/  IMAD R5, R13.reuse, R17, R8 ;  /* 0x000000110d057224 */ /* 0x040fe400078e0208 */
[----:B------:R-:W-:-:S04]  /*10a0*/  IMAD.WIDE.U32 R16, R13, R16, R6 ;  /* 0x000000100d107225 */ /* 0x000fc800078e0006 */
[----:B------:R-:W-:Y:S01]  /*10b0*/  IMAD.IADD R6, R17, 0x1, R5 ;  /* 0x0000000111067824 */ /* 0x000fe200078e0205 */
[----:B------:R-:W-:-:S04]  /*10c0*/  LOP3.LUT R5, R16, R14, RZ, 0xfc, !PT ;  /* 0x0000000e10057212 */ /* 0x000fc800078efcff */
[----:B------:R-:W-:Y:S02]  /*10d0*/  LOP3.LUT R6, R6, R3, RZ, 0xfc, !PT ;  /* 0x0000000306067212 */ /* 0x000fe400078efcff */
[----:B0-----:R-:W-:Y:S02]  /*10e0*/  ISETP.GE.U32.AND P0, PT, R14, UR20, PT ;  /* 0x000000140e007c0c */ /* 0x001fe4000bf06070 */
[----:B------:R-:W-:Y:S02]  /*10f0*/  SHF.R.U64 R3, R5, 0x1f, R6 ;  /* 0x0000001f05037819 */ /* 0x000fe40000001206 */
[----:B------:R-:W-:Y:S02]  /*1100*/  SHF.R.S32.HI R5, RZ, 0x1f, R14 ;  /* 0x0000001fff057819 */ /* 0x000fe4000001140e */
[----:B------:R-:W-:Y:S02]  /*1110*/  LOP3.LUT R3, R3, 0x1, RZ, 0xc0, !PT ;  /* 0x0000000103037812 */ /* 0x000fe400078ec0ff */
[----:B------:R-:W-:-:S02]  /*1120*/  ISETP.GE.U32.AND.EX P2, PT, R5, UR21, PT, P0 ;  /* 0x0000001505007c0c */ /* 0x000fc4000bf46100 */
[----:B------:R-:W-:Y:S02]  /*1130*/  ISETP.EQ.U32.AND P0, PT, R3, 0x1, PT ;  /* 0x000000010300780c */ /* 0x000fe40003f02070 */
[----:B------:R-:W-:Y:S02]  /*1140*/  ISETP.GE.U32.AND P1, PT, R16, UR22, PT ;  /* 0x0000001610007c0c */ /* 0x000fe4000bf26070 */
[----:B------:R-:W-:Y:S02]  /*1150*/  SHF.R.S32.HI R3, RZ, 0x1f, R16 ;  /* 0x0000001fff037819 */ /* 0x000fe40000011410 */
[----:B------:R-:W-:-:S04]  /*1160*/  ISETP.EQ.U32.OR.EX P0, PT, RZ, RZ, P2, P0 ;  /* 0x000000ffff00720c */ /* 0x000fc80001702500 */
[----:B------:R-:W-:-:S13]  /*1170*/  ISETP.GE.U32.OR.EX P0, PT, R3, UR23, P0, P1 ;  /* 0x0000001703007c0c */ /* 0x000fda0008706510 */
[----:B------:R-:W-:Y:S05]  /*1180*/  @P0 BRA `(.L_x_118) ;  /* 0x0000000000340947 */ /* 0x000fea0003800000 */
[----:B------:R-:W0:Y:S01]  /*1190*/  LDC.64 R6, c[0x0][0x380] ;  /* 0x0000e000ff067b82 */ /* 0x000e220000000a00 */
[----:B------:R-:W-:Y:S02]  /*11a0*/  IMAD R16, R4, UR22, R16 ;  /* 0x0000001604107c24 */ /* 0x000fe4000f8e0210 */
[----:B------:R-:W-:-:S03]  /*11b0*/  VIADD R4, R13, UR13 ;  /* 0x0000000d0d047c36 */ /* 0x000fc60008000000 */
[----:B------:R-:W-:Y:S02]  /*11c0*/  SHF.R.S64 R5, RZ, 0x1e, R16 ;  /* 0x0000001eff057819 */ /* 0x000fe40000001010 */
[----:B------:R-:W1:Y:S01]  /*11d0*/  LDC.64 R8, c[0x0][0x388] ;  /* 0x0000e200ff087b82 */ /* 0x000e620000000a00 */
[----:B------:R-:W-:Y:S02]  /*11e0*/  SHF.R.S64 R3, RZ, 0x1e, R4 ;  /* 0x0000001eff037819 */ /* 0x000fe40000001004 */
[----:B0-----:R-:W-:-:S04]  /*11f0*/  IADD3 R6, P0, PT, R5, R6, RZ ;  /* 0x0000000605067210 */ /* 0x001fc80007f1e0ff */
[----:B------:R-:W-:Y:S02]  /*1200*/  LEA.HI.X.SX32 R7, R16, R7, 0x2, P0 ;  /* 0x0000000710077211 */ /* 0x000fe400000f16ff */
[----:B-1----:R-:W-:-:S04]  /*1210*/  IADD3 R8, P1, PT, R3, R8, RZ ;  /* 0x0000000803087210 */ /* 0x002fc80007f3e0ff */
[----:B------:R-:W2:Y:S01]  /*1220*/  LDG.E R7, desc[UR16][R6.64] ;  /* 0x0000001006077981 */ /* 0x000ea2000c1e1900 */
[----:B------:R-:W-:-:S05]  /*1230*/  LEA.HI.X.SX32 R9, R4, R9, 0x2, P1 ;  /* 0x0000000904097211 */ /* 0x000fca00008f16ff */
[----:B------:R-:W2:Y:S02]  /*1240*/  LDG.E R8, desc[UR16][R8.64] ;  /* 0x0000001008087981 */ /* 0x000ea4000c1e1900 */
[----:B--2---:R-:W-:-:S07]  /*1250*/  FFMA R0, R7, R8, R0 ;  /* 0x0000000807007223 */ /* 0x004fce0000000000 */
.L_x_118:
[----:B------:R-:W-:Y:S05]  /*1260*/  BSYNC.RECONVERGENT B0 ;  /* 0x0000000000007941 */ /* 0x000fea0003800200 */
.L_x_116:
[----:B------:R-:W-:Y:S05]  /*1270*/  BRA.U !UP1, `(.L_x_119) ;  /* 0xfffffff109287547 */ /* 0x000fea000b83ffff */
[----:B------:R-:W-:Y:S05]  /*1280*/  BRA.U !UP0, `(.L_x_120) ;  /* 0xffffffed08f87547 */ /* 0x000fea000b83ffff */
.L_x_113:
[----:B------:R-:W1:Y:S01]  /*1290*/  S2R R4, SR_TID.X ;  /* 0x0000000000047919 */ /* 0x000e620000002100 */
[----:B0-----:R-:W0:Y:S01]  /*12a0*/  LDCU UR4, c[0x0][0x3a0] ;  /* 0x00007400ff0477ac */ /* 0x001e220008000800 */
[----:B------:R-:W1:Y:S01]  /*12b0*/  LDC R5, c[0x0][0x3c0] ;  /* 0x0000f000ff057b82 */ /* 0x000e620000000800 */
[----:B------:R-:W2:Y:S07]  /*12c0*/  S2R R6, SR_TID.Y ;  /* 0x0000000000067919 */ /* 0x000eae0000002200 */
[----:B------:R-:W3:Y:S01]  /*12d0*/  LDC.64 R2, c[0x0][0x390] ;  /* 0x0000e400ff027b82 */ /* 0x000ee20000000a00 */
[----:B0-----:R-:W-:-:S06]  /*12e0*/  UIMAD UR4, UR18, UR4, UR19 ;  /* 0x00000004120472a4 */ /* 0x001fcc000f8e0213 */
[----:B-1----:R-:W-:-:S04]  /*12f0*/  IMAD R4, R5, UR4, R4 ;  /* 0x0000000405047c24 */ /* 0x002fc8000f8e0204 */
[----:B--2---:R-:W-:-:S04]  /*1300*/  IMAD R5, R4, R5, R6 ;  /* 0x0000000504057224 */ /* 0x004fc800078e0206 */
[----:B---3--:R-:W-:-:S05]  /*1310*/  IMAD.WIDE R2, R5, 0x4, R2 ;  /* 0x0000000405027825 */ /* 0x008fca00078e0202 */
[----:B------:R-:W-:Y:S01]  /*1320*/  STG.E desc[UR16][R2.64], R0 ;  /* 0x0000000002007986 */ /* 0x000fe2000c101910 */
[----:B------:R-:W-:Y:S05]  /*1330*/  EXIT ;  /* 0x000000000000794d */ /* 0x000fea0003800000 */
.L_x_121:
        /* <DEDUP_REMOVED lines=12> */
.L_x_238:


//--------------------- .text._Z28conv2d_backward_input_kernelPKfS0_Pfmmmmmmmmmm --------------------------
	.section	.text._Z28conv2d_backward_input_kernelPKfS0_Pfmmmmmmmmmm,"ax",@progbits
	.align	128
        .global         _Z28conv2d_backward_input_kernelPKfS0_Pfmmmmmmmmmm
        .type           _Z28conv2d_backward_input_kernelPKfS0_Pfmmmmmmmmmm,@function
        .size           _Z28conv2d_backward_input_kernelPKfS0_Pfmmmmmmmmmm,(.L_x_229 - _Z28conv2d_backward_input_kernelPKfS0_Pfmmmmmmmmmm)
        .other          _Z28conv2d_backward_input_kernelPKfS0_Pfmmmmmmmmmm,@"STO_CUDA_ENTRY STV_DEFAULT"
_Z28conv2d_backward_input_kernelPKfS0_Pfmmmmmmmmmm:
.text._Z28conv2d_backward_input_kernelPKfS0_Pfmmmmmmmmmm:
[----:B------:R-:W-:Y:S08]  /*0000*/  LDC R1, c[0x0][0x37c] ;  /* 0x0000df00ff017b82 */ /* 0x000ff00000000800 */
[----:B------:R-:W0:Y:S01]  /*0010*/  S2UR UR42, SR_CTAID.Y ;  /* 0x00000000002a79c3 */ /* 0x000e220000002600 */
[----:B------:R-:W1:Y:S01]  /*0020*/  S2R R0, SR_TID.X ;  /* 0x0000000000007919 */ /* 0x000e620000002100 */
[----:B------:R-:W1:Y:S01]  /*0030*/  LDCU.128 UR4, c[0x0][0x3b0] ;  /* 0x00007600ff0477ac */ /* 0x000e620008000c00 */
        /* <DEDUP_REMOVED lines=17> */
[----:B0-----:R-:W-:Y:S02]  /*0150*/  UISETP.NE.U32.AND UP0, UPT, UR4, URZ, UPT ;  /* 0x000000ff0400728c */ /* 0x001fe4000bf05070 */
[----:B-1----:R-:W-:Y:S02]  /*0160*/  UISETP.NE.U32.AND UP1, UPT, UR20, URZ, UPT ;  /* 0x000000ff1400728c */ /* 0x002fe4000bf25070 */
[----:B------:R-:W-:Y:S02]  /*0170*/  UISETP.NE.AND.EX UP0, UPT, UR5, URZ, UPT, UP0 ;  /* 0x000000ff0500728c */ /* 0x000fe4000bf05300 */
[----:B------:R-:W-:-:S04]  /*0180*/  UISETP.NE.AND.EX UP1, UPT, UR21, URZ, UPT, UP1 ;  /* 0x000000ff1500728c */ /* 0x000fc8000bf25310 */
[----:B------:R-:W-:-:S09]  /*0190*/  UPLOP3.LUT UP0, UPT, UP0, UP1, UPT, 0x2f, 0xf2 ;  /* 0x0000000000f2789c */ /* 0x000fd20000702577 */
[----:B--2---:R-:W-:Y:S05]  /*01a0*/  BRA.U UP0, `(.L_x_122) ;  /* 0x00000025005c7547 */ /* 0x004fea000b800000 */
[----:B------:R-:W0:Y:S01]  /*01b0*/  LDCU.64 UR4, c[0x0][0x3d0] ;  /* 0x00007a00ff0477ac */ /* 0x000e220008000a00 */
[----:B------:R-:W-:Y:S01]  /*01c0*/  IMAD.MOV.U32 R3, RZ, RZ, RZ ;  /* 0x000000ffff037224 */ /* 0x000fe200078e00ff */
[----:B------:R-:W-:Y:S02]  /*01d0*/  ULOP3.LUT UR44, UR20, 0x3, URZ, 0xc0, !UPT ;  /* 0x00000003142c7892 */ /* 0x000fe4000f8ec0ff */
[----:B------:R-:W-:Y:S01]  /*01e0*/  ULOP3.LUT UR20, UR20, 0xfffffffc, URZ, 0xc0, !UPT ;  /* 0xfffffffc14147892 */ /* 0x000fe2000f8ec0ff */
[----:B0-----:R-:W-:Y:S02]  /*01f0*/  IADD3 R4, P0, PT, R0, UR4, RZ ;  /* 0x0000000400047c10 */ /* 0x001fe4000ff1e0ff */
[----:B------:R-:W-:Y:S01]  /*0200*/  IADD3 R5, P1, PT, R2, UR4, RZ ;  /* 0x0000000402057c10 */ /* 0x000fe2000ff3e0ff */
[----:B------:R-:W-:Y:S02]  /*0210*/  UMOV UR4, URZ ;  /* 0x000000ff00047c82 */ /* 0x000fe40008000000 */
[----:B------:R-:W-:-:S02]  /*0220*/  IMAD.X R6, RZ, RZ, UR5, P0 ;  /* 0x00000005ff067e24 */ /* 0x000fc400080e06ff */
[----:B------:R-:W-:Y:S01]  /*0230*/  IMAD.X R7, RZ, RZ, UR5, P1 ;  /* 0x00000005ff077e24 */ /* 0x000fe200088e06ff */
[----:B------:R-:W-:-:S07]  /*0240*/  UMOV UR5, URZ ;  /* 0x000000ff00057c82 */ /* 0x000fce0008000000 */
.L_x_154:
[----:B------:R-:W0:Y:S01]  /*0250*/  LDCU.64 UR6, c[0x0][0x3a8] ;  /* 0x00007500ff0677ac */ /* 0x000e220008000a00 */
[----:B------:R-:W1:Y:S01]  /*0260*/  LDCU UR21, c[0x0][0x3a0] ;  /* 0x00007400ff1577ac */ /* 0x000e620008000800 */
[----:B0-----:R-:W-:Y:S02]  /*0270*/  UIMAD UR45, UR43, UR6, UR4 ;  /* 0x000000062b2d72a4 */ /* 0x001fe4000f8e0204 */
[----:B-1----:R-:W-:Y:S02]  /*0280*/  UIMAD UR21, UR4, UR21, UR42 ;  /* 0x00000015041572a4 */ /* 0x002fe4000f8e022a */
[----:B------:R-:W-:-:S04]  /*0290*/  UIADD3 UR4, UP0, UPT, UR4, 0x1, URZ ;  /* 0x0000000104047890 */ /* 0x000fc8000ff1e0ff */
[----:B------:R-:W-:Y:S02]  /*02a0*/  UIADD3.X UR5, UPT, UPT, URZ, UR5, URZ, UP0, !UPT ;  /* 0x00000005ff057290 */ /* 0x000fe400087fe4ff */
[----:B------:R-:W-:-:S03]  /*02b0*/  UISETP.GE.U32.AND UP0, UPT, UR4, UR6, UPT ;  /* 0x000000060400728c */ /* 0x000fc6000bf06070 */
[----:B------:R-:W-:Y:S01]  /*02c0*/  UMOV UR6, URZ ;  /* 0x000000ff00067c82 */ /* 0x000fe20008000000 */
[----:B------:R-:W-:-:S03]  /*02d0*/  UISETP.GE.U32.AND.EX UP0, UPT, UR5, UR7, UPT, UP0 ;  /* 0x000000070500728c */ /* 0x000fc6000bf06100 */
[----:B------:R-:W-:-:S08]  /*02e0*/  UMOV UR7, URZ ;  /* 0x000000ff00077c82 */ /* 0x000fd00008000000 */
.L_x_153:
[----:B------:R-:W0:Y:S01]  /*02f0*/  LDCU UR8, c[0x0][0x3cc] ;  /* 0x00007980ff0877ac */ /* 0x000e220008000800 */
[----:B------:R-:W-:Y:S01]  /*0300*/  IADD3 R21, P0, PT, R4, -UR6, RZ ;  /* 0x8000000604157c10 */ /* 0x000fe2000ff1e0ff */
[----:B------:R-:W-:Y:S01]  /*0310*/  BSSY.RECONVERGENT B0, `(.L_x_123) ;  /* 0x000001f000007945 */ /* 0x000fe20003800200 */
[----:B------:R-:W1:Y:S02]  /*0320*/  LDCU.64 UR16, c[0x0][0x3c8] ;  /* 0x00007900ff1077ac */ /* 0x000e640008000a00 */
[----:B------:R-:W-:-:S04]  /*0330*/  IADD3.X R17, PT, PT, R6, ~UR7, RZ, P0, !PT ;  /* 0x8000000706117c10 */ /* 0x000fc800087fe4ff */
[----:B0-----:R-:W-:-:S04]  /*0340*/  LOP3.LUT R8, R17, UR8, RZ, 0xfc, !PT ;  /* 0x0000000811087c12 */ /* 0x001fc8000f8efcff */
[----:B------:R-:W-:-:S13]  /*0350*/  ISETP.NE.U32.AND P0, PT, R8, RZ, PT ;  /* 0x000000ff0800720c */ /* 0x000fda0003f05070 */
[----:B-1----:R-:W-:Y:S05]  /*0360*/  @P0 BRA `(.L_x_124) ;  /* 0x0000000000540947 */ /* 0x002fea0003800000 */
[----:B------:R-:W0:Y:S01]  /*0370*/  LDCU UR8, c[0x0][0x3c8] ;  /* 0x00007900ff0877ac */ /* 0x000e220008000800 */
[----:B------:R-:W-:Y:S01]  /*0380*/  IMAD.MOV.U32 R13, RZ, RZ, RZ ;  /* 0x000000ffff0d7224 */ /* 0x000fe200078e00ff */
        /* <DEDUP_REMOVED lines=8> */
[----:B------:R-:W-:-:S06]  /*0410*/  IMAD.HI.U32 R9, R9, R11, R8 ;  /* 0x0000000b09097227 */ /* 0x000fcc00078e0008 */
[----:B------:R-:W-:-:S04]  /*0420*/  IMAD.HI.U32 R12, R9, R21, RZ ;  /* 0x00000015090c7227 */ /* 0x000fc800078e00ff */
[----:B------:R-:W-:-:S04]  /*0430*/  IMAD.MOV R9, RZ, RZ, -R12 ;  /* 0x000000ffff097224 */ /* 0x000fc800078e0a0c */
[----:B------:R-:W-:-:S05]  /*0440*/  IMAD R9, R9, UR8, R21 ;  /* 0x0000000809097c24 */ /* 0x000fca000f8e0215 */
[----:B------:R-:W-:-:S13]  /*0450*/  ISETP.GE.U32.AND P0, PT, R9, UR8, PT ;  /* 0x0000000809007c0c */ /* 0x000fda000bf06070 */
[----:B------:R-:W-:Y:S02]  /*0460*/  @P0 VIADD R9, R9, -UR8 ;  /* 0x8000000809090c36 */ /* 0x000fe40008000000 */
[----:B------:R-:W-:-:S03]  /*0470*/  @P0 VIADD R12, R12, 0x1 ;  /* 0x000000010c0c0836 */ /* 0x000fc60000000000 */
[----:B------:R-:W-:-:S13]  /*0480*/  ISETP.GE.U32.AND P1, PT, R9, UR8, PT ;  /* 0x0000000809007c0c */ /* 0x000fda000bf26070 */
[----:B------:R-:W-:Y:S01]  /*0490*/  @P1 VIADD R12, R12, 0x1 ;  /* 0x000000010c0c1836 */ /* 0x000fe20000000000 */
[----:B------:R-:W-:Y:S01]  /*04a0*/  @!P2 LOP3.LUT R12, RZ, UR8, RZ, 0x33, !PT ;  /* 0x00000008ff0cac12 */ /* 0x000fe2000f8e33ff */
[----:B------:R-:W-:Y:S06]  /*04b0*/  BRA `(.L_x_125) ;  /* 0x0000000000107947 */ /* 0x000fec0003800000 */
.L_x_124:
[----:B------:R-:W-:-:S07]  /*04c0*/  MOV R16, 0x4e0 ;  /* 0x000004e000107802 */ /* 0x000fce0000000f00 */
[----:B------:R-:W-:Y:S05]  /*04d0*/  CALL.REL.NOINC `($__internal_9_$__cuda_sm20_div_u64) ;  /* 0x0000002000b87944 */ /* 0x000fea0003c00000 */
[----:B------:R-:W-:Y:S02]  /*04e0*/  IMAD.MOV.U32 R12, RZ, RZ, R22 ;  /* 0x000000ffff0c7224 */ /* 0x000fe400078e0016 */
[----:B------:R-:W-:-:S07]  /*04f0*/  IMAD.MOV.U32 R13, RZ, RZ, R23 ;  /* 0x000000ffff0d7224 */ /* 0x000fce00078e0017 */
.L_x_125:
[----:B------:R-:W-:Y:S05]  /*0500*/  BSYNC.RECONVERGENT B0 ;  /* 0x0000000000007941 */ /* 0x000fea0003800200 */
.L_x_123:
[----:B------:R-:W0:Y:S01]  /*0510*/  LDCU.64 UR8, c[0x0][0x3d0] ;  /* 0x00007a00ff0877ac */ /* 0x000e220008000a00 */
[----:B------:R-:W1:Y:S01]  /*0520*/  LDC R17, c[0x0][0x3d8] ;  /* 0x0000f600ff117b82 */ /* 0x000e620000000800 */
[----:B------:R-:W-:Y:S01]  /*0530*/  SHF.R.S32.HI R8, RZ, 0x1f, R12 ;  /* 0x0000001fff087819 */ /* 0x000fe2000001140c */
[----:B------:R-:W2:Y:S01]  /*0540*/  LDCU.128 UR12, c[0x0][0x3c0] ;  /* 0x00007800ff0c77ac */ /* 0x000ea20008000c00 */
[----:B0-----:R-:W-:-:S04]  /*0550*/  UIADD3 UR8, UP1, UPT, UR6, -UR8, URZ ;  /* 0x8000000806087290 */ /* 0x001fc8000ff3e0ff */
[----:B------:R-:W-:Y:S01]  /*0560*/  UIADD3.X UR9, UPT, UPT, UR7, ~UR9, URZ, UP1, !UPT ;  /* 0x8000000907097290 */ /* 0x000fe20008ffe4ff */
[----:B--2---:R-:W-:Y:S01]  /*0570*/  IMAD R9, R8, UR14, RZ ;  /* 0x0000000e08097c24 */ /* 0x004fe2000f8e02ff */
[----:B------:R-:W-:Y:S01]  /*0580*/  UISETP.GE.U32.AND UP1, UPT, UR12, 0x4, UPT ;  /* 0x000000040c00788c */ /* 0x000fe2000bf26070 */
[----:B------:R-:W-:Y:S01]  /*0590*/  IMAD.U32 R10, RZ, RZ, UR8 ;  /* 0x00000008ff0a7e24 */ /* 0x000fe2000f8e00ff */
[----:B------:R-:W-:Y:S01]  /*05a0*/  UIMAD UR22, UR21, UR12, UR6 ;  /* 0x0000000c151672a4 */ /* 0x000fe2000f8e0206 */
[C---:B------:R-:W-:Y:S01]  /*05b0*/  IMAD R15, R12.reuse, UR15, R9 ;  /* 0x0000000f0c0f7c24 */ /* 0x040fe2000f8e0209 */
[----:B------:R-:W-:Y:S01]  /*05c0*/  UISETP.GE.U32.AND.EX UP1, UPT, UR13, URZ, UPT, UP1 ;  /* 0x000000ff0d00728c */ /* 0x000fe2000bf26110 */
[----:B------:R-:W-:Y:S01]  /*05d0*/  IMAD.U32 R11, RZ, RZ, UR9 ;  /* 0x00000009ff0b7e24 */ /* 0x000fe2000f8e00ff */
[----:B------:R-:W-:Y:S01]  /*05e0*/  UIMAD UR22, UR22, UR12, URZ ;  /* 0x0000000c161672a4 */ /* 0x000fe2000f8e02ff */
[----:B-1----:R-:W-:Y:S01]  /*05f0*/  IMAD R9, R17, UR45, R12 ;  /* 0x0000002d11097c24 */ /* 0x002fe2000f8e020c */
[----:B------:R-:W-:Y:S01]  /*0600*/  UMOV UR8, URZ ;  /* 0x000000ff00087c82 */ /* 0x000fe20008000000 */
[----:B------:R-:W-:Y:S01]  /*0610*/  IMAD.WIDE.U32 R10, R12, UR14, R10 ;  /* 0x0000000e0c0a7c25 */ /* 0x000fe2000f8e000a */
[----:B------:R-:W-:-:S03]  /*0620*/  UMOV UR9, URZ ;  /* 0x000000ff00097c82 */ /* 0x000fc60008000000 */
[----:B------:R-:W-:Y:S01]  /*0630*/  IMAD.IADD R18, R11, 0x1, R15 ;  /* 0x000000010b127824 */ /* 0x000fe200078e020f */
[----:B------:R-:W-:Y:S06]  /*0640*/  BRA.U !UP1, `(.L_x_126) ;  /* 0x0000001109987547 */ /* 0x000fec000b800000 */
[----:B------:R-:W-:Y:S01]  /*0650*/  IMAD.MOV.U32 R19, RZ, RZ, R5 ;  /* 0x000000ffff137224 */ /* 0x000fe200078e0005 */
[----:B------:R-:W0:Y:S01]  /*0660*/  LDCU UR46, c[0x0][0x3cc] ;  /* 0x00007980ff2e77ac */ /* 0x000e220008000800 */
[----:B------:R-:W-:Y:S01]  /*0670*/  IMAD.MOV.U32 R20, RZ, RZ, R7 ;  /* 0x000000ffff147224 */ /* 0x000fe200078e0007 */
[----:B------:R-:W1:Y:S01]  /*0680*/  LDCU UR47, c[0x0][0x3c8] ;  /* 0x00007900ff2f77ac */ /* 0x000e620008000800 */
[----:B------:R-:W2:Y:S01]  /*0690*/  LDCU.64 UR40, c[0x0][0x380] ;  /* 0x00007000ff2877ac */ /* 0x000ea20008000a00 */
[----:B------:R-:W3:Y:S01]  /*06a0*/  LDCU UR48, c[0x0][0x3c4] ;  /* 0x00007880ff3077ac */ /* 0x000ee20008000800 */
[----:B------:R-:W4:Y:S01]  /*06b0*/  LDCU.64 UR38, c[0x0][0x3e0] ;  /* 0x00007c00ff2677ac */ /* 0x000f220008000a00 */
[----:B------:R-:W0:Y:S01]  /*06c0*/  LDCU.64 UR14, c[0x0][0x3c8] ;  /* 0x00007900ff0e77ac */ /* 0x000e220008000a00 */
[----:B------:R-:W0:Y:S01]  /*06d0*/  LDCU.64 UR36, c[0x0][0x3d0] ;  /* 0x00007a00ff2477ac */ /* 0x000e220008000a00 */
[----:B------:R-:W0:Y:S01]  /*06e0*/  LDCU.128 UR28, c[0x0][0x3d0] ;  /* 0x00007a00ff1c77ac */ /* 0x000e220008000c00 */
[----:B------:R-:W-:Y:S01]  /*06f0*/  UMOV UR8, URZ ;  /* 0x000000ff00087c82 */ /* 0x000fe20008000000 */
[----:B------:R-:W-:Y:S01]  /*0700*/  UMOV UR23, UR22 ;  /* 0x0000001600177c82 */ /* 0x000fe20008000000 */
[----:B------:R-:W-:Y:S01]  /*0710*/  UMOV UR9, URZ ;  /* 0x000000ff00097c82 */ /* 0x000fe20008000000 */
[----:B------:R-:W-:Y:S01]  /*0720*/  UMOV UR10, URZ ;  /* 0x000000ff000a7c82 */ /* 0x000fe20008000000 */
[----:B------:R-:W-:Y:S01]  /*0730*/  UMOV UR49, 0x2 ;  /* 0x0000000200317882 */ /* 0x000fe20000000000 */
[----:B------:R-:W-:Y:S01]  /*0740*/  UMOV UR11, URZ ;  /* 0x000000ff000b7c82 */ /* 0x000fe20008000000 */
[----:B------:R-:W-:-:S05]  /*0750*/  UMOV UR32, UR22 ;  /* 0x0000001600207c82 */ /* 0x000fca0008000000 */
.L_x_139:
[----:B0-----:R-:W-:Y:S01]  /*0760*/  LOP3.LUT R14, R20, UR46, RZ, 0xfc, !PT ;  /* 0x0000002e140e7c12 */ /* 0x001fe2000f8efcff */
[----:B------:R-:W-:Y:S03]  /*0770*/  BSSY.RECONVERGENT B0, `(.L_x_127) ;  /* 0x000001b000007945 */ /* 0x000fe60003800200 */
[----:B------:R-:W-:-:S13]  /*0780*/  ISETP.NE.U32.AND P0, PT, R14, RZ, PT ;  /* 0x000000ff0e00720c */ /* 0x000fda0003f05070 */
[----:B------:R-:W-:Y:S05]  /*0790*/  @P0 BRA `(.L_x_128) ;  /* 0x0000000000500947 */ /* 0x000fea0003800000 */
[----:B-1----:R-:W0:Y:S01]  /*07a0*/  I2F.U32.RP R16, UR47 ;  /* 0x0000002f00107d06 */ /* 0x002e220008209000 */
[----:B------:R-:W-:Y:S01]  /*07b0*/  IMAD.MOV.U32 R14, RZ, RZ, RZ ;  /* 0x000000ffff0e7224 */ /* 0x000fe200078e00ff */
[----:B------:R-:W-:Y:S01]  /*07c0*/  ISETP.NE.U32.AND P2, PT, RZ, UR47, PT ;  /* 0x0000002fff007c0c */ /* 0x000fe2000bf45070 */
[----:B------:R-:W-:-:S05]  /*07d0*/  IMAD.MOV.U32 R23, RZ, RZ, RZ ;  /* 0x000000ffff177224 */ /* 0x000fca00078e00ff */
        /* <DEDUP_REMOVED lines=16> */
.L_x_128:
[----:B------:R-:W-:Y:S01]  /*08e0*/  IMAD.MOV.U32 R21, RZ, RZ, R19 ;  /* 0x000000ffff157224 */ /* 0x000fe200078e0013 */
[----:B------:R-:W-:Y:S01]  /*08f0*/  MOV R16, 0x920 ;  /* 0x0000092000107802 */ /* 0x000fe20000000f00 */
[----:B------:R-:W-:-:S07]  /*0900*/  IMAD.MOV.U32 R17, RZ, RZ, R20 ;  /* 0x000000ffff117224 */ /* 0x000fce00078e0014 */
[----:B-1234-:R-:W-:Y:S05]  /*0910*/  CALL.REL.NOINC `($__internal_9_$__cuda_sm20_div_u64) ;  /* 0x0000001c00a87944 */ /* 0x01efea0003c00000 */
.L_x_129:
[----:B--234-:R-:W-:Y:S05]  /*0920*/  BSYNC.RECONVERGENT B0 ;  /* 0x0000000000007941 */ /* 0x01cfea0003800200 */
.L_x_127:
[----:B------:R-:W-:Y:S01]  /*0930*/  UIADD3 UR12, UP1, UPT, UR9, -UR28, URZ ;  /* 0x8000001c090c7290 */ /* 0x000fe2000ff3e0ff */
[----:B------:R-:W-:Y:S01]  /*0940*/  LOP3.LUT R16, R22, R12, RZ, 0xfc, !PT ;  /* 0x0000000c16107212 */ /* 0x000fe200078efcff */
[----:B------:R-:W-:Y:S01]  /*0950*/  IMAD.U32 R24, RZ, RZ, UR23 ;  /* 0x00000017ff187e24 */ /* 0x000fe2000f8e00ff */
[----:B------:R-:W-:Y:S01]  /*0960*/  LOP3.LUT R15, R23, R13, RZ, 0xfc, !PT ;  /* 0x0000000d170f7212 */ /* 0x000fe200078efcff */
[----:B------:R-:W-:Y:S01]  /*0970*/  UIADD3.X UR13, UPT, UPT, UR10, ~UR29, URZ, UP1, !UPT ;  /* 0x8000001d0a0d7290 */ /* 0x000fe20008ffe4ff */
[----:B------:R-:W-:Y:S01]  /*0980*/  SHF.R.S32.HI R21, RZ, 0x1f, R22 ;  /* 0x0000001fff157819 */ /* 0x000fe20000011416 */
[----:B------:R-:W-:Y:S01]  /*0990*/  IMAD.U32 R14, RZ, RZ, UR12 ;  /* 0x0000000cff0e7e24 */ /* 0x000fe2000f8e00ff */
[----:B------:R-:W-:Y:S02]  /*09a0*/  SHF.R.U64 R16, R16, 0x1f, R15 ;  /* 0x0000001f10107819 */ /* 0x000fe4000000120f */
[----:B------:R-:W-:Y:S01]  /*09b0*/  ISETP.GE.U32.AND P0, PT, R12, UR30, PT ;  /* 0x0000001e0c007c0c */ /* 0x000fe2000bf06070 */
[----:B------:R-:W-:Y:S01]  /*09c0*/  IMAD R17, R21, UR14, RZ ;  /* 0x0000000e15117c24 */ /* 0x000fe2000f8e02ff */
[----:B------:R-:W-:Y:S01]  /*09d0*/  LOP3.LUT R16, R16, 0x1, RZ, 0xc0, !PT ;  /* 0x0000000110107812 */ /* 0x000fe200078ec0ff */
[----:B------:R-:W-:Y:S01]  /*09e0*/  IMAD.U32 R15, RZ, RZ, UR13 ;  /* 0x0000000dff0f7e24 */ /* 0x000fe2000f8e00ff */
[----:B------:R-:W-:Y:S01]  /*09f0*/  ISETP.GE.U32.AND.EX P0, PT, R8, UR31, PT, P0 ;  /* 0x0000001f08007c0c */ /* 0x000fe2000bf06100 */
[----:B------:R-:W-:Y:S01]  /*0a00*/  IMAD R17, R22, UR15, R17 ;  /* 0x0000000f16117c24 */ /* 0x000fe2000f8e0211 */
[----:B------:R-:W-:Y:S01]  /*0a10*/  ISETP.EQ.U32.AND P2, PT, R16, 0x1, PT ;  /* 0x000000011000780c */ /* 0x000fe20003f42070 */
[C---:B------:R-:W-:Y:S01]  /*0a20*/  IMAD.WIDE.U32 R14, R22.reuse, UR14, R14 ;  /* 0x0000000e160e7c25 */ /* 0x040fe2000f8e000e */
[----:B------:R-:W-:-:S02]  /*0a30*/  ISETP.GE.U32.AND P3, PT, R22, UR38, PT ;  /* 0x0000002616007c0c */ /* 0x000fc4000bf66070 */
[----:B------:R-:W-:Y:S01]  /*0a40*/  ISETP.EQ.U32.OR.EX P2, PT, RZ, RZ, P0, P2 ;  /* 0x000000ffff00720c */ /* 0x000fe20000742520 */
[----:B------:R-:W-:Y:S01]  /*0a50*/  IMAD.IADD R15, R15, 0x1, R17 ;  /* 0x000000010f0f7824 */ /* 0x000fe200078e0211 */
[----:B------:R-:W-:Y:S01]  /*0a60*/  ISETP.NE.U32.AND P1, PT, R14, R2, PT ;  /* 0x000000020e00720c */ /* 0x000fe20003f25070 */
[----:B------:R-:W0:Y:S01]  /*0a70*/  LDC.64 R16, c[0x0][0x388] ;  /* 0x0000e200ff107b82 */ /* 0x000e220000000a00 */
[----:B------:R-:W-:Y:S01]  /*0a80*/  ISETP.GE.U32.OR.EX P2, PT, R21, UR39, P2, P3 ;  /* 0x0000002715007c0c */ /* 0x000fe20009746530 */
[----:B------:R-:W-:Y:S01]  /*0a90*/  IMAD.U32 R21, RZ, RZ, UR8 ;  /* 0x00000008ff157e24 */ /* 0x000fe2000f8e00ff */
[----:B------:R-:W-:Y:S02]  /*0aa0*/  ISETP.NE.U32.AND P4, PT, R10, R0, PT ;  /* 0x000000000a00720c */ /* 0x000fe40003f85070 */
[----:B------:R-:W-:Y:S02]  /*0ab0*/  ISETP.NE.AND.EX P3, PT, R15, RZ, PT, P1 ;  /* 0x000000ff0f00720c */ /* 0x000fe40003f65310 */
[----:B------:R-:W-:Y:S01]  /*0ac0*/  ISETP.NE.OR.EX P1, PT, R18, RZ, P2, P4 ;  /* 0x000000ff1200720c */ /* 0x000fe20001725740 */
[----:B------:R-:W1:Y:S03]  /*0ad0*/  LDC.64 R14, c[0x0][0x380] ;  /* 0x0000e000ff0e7b82 */ /* 0x000e660000000a00 */
[----:B------:R-:W-:-:S13]  /*0ae0*/  PLOP3.LUT P1, PT, P1, P3, PT, 0xf8, 0x8f ;  /* 0x00000000008f781c */ /* 0x000fda0000f27f70 */
[----:B------:R-:W-:Y:S01]  /*0af0*/  @!P1 IMAD R22, R9, UR38, R22 ;  /* 0x0000002609169c24 */ /* 0x000fe2000f8e0216 */
[----:B------:R-:W-:-:S04]  /*0b00*/  @!P1 SHF.R.S64 R21, R21, 0x1e, R24 ;  /* 0x0000001e15159819 */ /* 0x000fc80000001018 */
[----:B------:R-:W-:Y:S02]  /*0b10*/  @!P1 SHF.R.S64 R23, RZ, 0x1e, R22 ;  /* 0x0000001eff179819 */ /* 0x000fe40000001016 */
[----:B-1----:R-:W-:Y:S02]  /*0b20*/  @!P1 IADD3 R14, P3, PT, R21, R14, RZ ;  /* 0x0000000e150e9210 */ /* 0x002fe40007f7e0ff */
[----:B0-----:R-:W-:Y:S02]  /*0b30*/  @!P1 IADD3 R16, P2, PT, R23, R16, RZ ;  /* 0x0000001017109210 */ /* 0x001fe40007f5e0ff */
[----:B------:R-:W-:Y:S02]  /*0b40*/  @!P1 LEA.HI.X.SX32 R15, R24, R15, 0x2, P3 ;  /* 0x0000000f180f9211 */ /* 0x000fe400018f16ff */
[----:B------:R-:W-:-:S03]  /*0b50*/  @!P1 LEA.HI.X.SX32 R17, R22, R17, 0x2, P2 ;  /* 0x0000001116119211 */ /* 0x000fc600010f16ff */
[----:B------:R-:W2:Y:S04]  /*0b60*/  @!P1 LDG.E R14, desc[UR34][R14.64] ;  /* 0x000000220e0e9981 */ /* 0x000ea8000c1e1900 */
[----:B------:R0:W2:Y:S01]  /*0b70*/  @!P1 LDG.E R16, desc[UR34][R16.64] ;  /* 0x0000002210109981 */ /* 0x0000a2000c1e1900 */
[----:B------:R-:W-:Y:S01]  /*0b80*/  UIADD3 UR12, UPT, UPT, UR9, 0x1, URZ ;  /* 0x00000001090c7890 */ /* 0x000fe2000fffe0ff */
[----:B------:R-:W-:Y:S05]  /*0b90*/  BSSY.RECONVERGENT B0, `(.L_x_130) ;  /* 0x000001f000007945 */ /* 0x000fea0003800200 */
[----:B------:R-:W-:-:S04]  /*0ba0*/  IADD3 R21, P2, PT, R5, -UR12, RZ ;  /* 0x8000000c05157c10 */ /* 0x000fc8000ff5e0ff */
[----:B0-----:R-:W-:-:S04]  /*0bb0*/  IADD3.X R17, PT, PT, R7, -0x1, RZ, P2, !PT ;  /* 0xffffffff07117810 */ /* 0x001fc800017fe4ff */
[----:B------:R-:W-:-:S04]  /*0bc0*/  LOP3.LUT R22, R17, UR15, RZ, 0xfc, !PT ;  /* 0x0000000f11167c12 */ /* 0x000fc8000f8efcff */
[----:B------:R-:W-:Y:S01]  /*0bd0*/  ISETP.NE.U32.AND P2, PT, R22, RZ, PT ;  /* 0x000000ff1600720c */ /* 0x000fe20003f45070 */
[----:B--2---:R-:W-:-:S12]  /*0be0*/  @!P1 FFMA R3, R16, R14, R3 ;  /* 0x0000000e10039223 */ /* 0x004fd80000000003 */
[----:B------:R-:W-:Y:S05]  /*0bf0*/  @P2 BRA `(.L_x_131) ;  /* 0x0000000000502947 */ /* 0x000fea0003800000 */
[----:B------:R-:W0:Y:S01]  /*0c00*/  I2F.U32.RP R17, UR14 ;  /* 0x0000000e00117d06 */ /* 0x000e220008209000 */
[----:B------:R-:W-:Y:S01]  /*0c10*/  IMAD.MOV.U32 R14, RZ, RZ, RZ ;  /* 0x000000ffff0e7224 */ /* 0x000fe200078e00ff */
[----:B------:R-:W-:-:S06]  /*0c20*/  ISETP.NE.U32.AND P3, PT, RZ, UR14, PT ;  /* 0x0000000eff007c0c */ /* 0x000fcc000bf65070 */
[----:B0-----:R-:W0:Y:S02]  /*0c30*/  MUFU.RCP R17, R17 ;  /* 0x0000001100117308 */ /* 0x001e240000001000 */
[----:B0-----:R-:W-:Y:S02]  /*0c40*/  VIADD R15, R17, 0xffffffe ;  /* 0x0ffffffe110f7836 */ /* 0x001fe40000000000 */
[----:B------:R-:W-:-:S04]  /*0c50*/  IMAD.MOV.U32 R17, RZ, RZ, RZ ;  /* 0x000000ffff117224 */ /* 0x000fc800078e00ff */
        /* <DEDUP_REMOVED lines=14> */
.L_x_131:
[----:B------:R-:W-:-:S07]  /*0d40*/  MOV R16, 0xd60 ;  /* 0x00000d6000107802 */ /* 0x000fce0000000f00 */
[----:B------:R-:W-:Y:S05]  /*0d50*/  CALL.REL.NOINC `($__internal_9_$__cuda_sm20_div_u64) ;  /* 0x0000001800987944 */ /* 0x000fea0003c00000 */
[----:B------:R-:W-:Y:S02]  /*0d60*/  IMAD.MOV.U32 R16, RZ, RZ, R22 ;  /* 0x000000ffff107224 */ /* 0x000fe400078e0016 */
[----:B------:R-:W-:-:S07]  /*0d70*/  IMAD.MOV.U32 R17, RZ, RZ, R23 ;  /* 0x000000ffff117224 */ /* 0x000fce00078e0017 */
.L_x_132:
[----:B------:R-:W-:Y:S05]  /*0d80*/  BSYNC.RECONVERGENT B0 ;  /* 0x0000000000007941 */ /* 0x000fea0003800200 */
.L_x_130:
[----:B------:R-:W-:Y:S01]  /*0d90*/  LOP3.LUT R14, R16, R12, RZ, 0xfc, !PT ;  /* 0x0000000c100e7212 */ /* 0x000fe200078efcff */
[----:B------:R-:W-:Y:S01]  /*0da0*/  UIADD3 UR12, UP1, UPT, UR12, -UR36, URZ ;  /* 0x800000240c0c7290 */ /* 0x000fe2000ff3e0ff */
[----:B------:R-:W-:Y:S02]  /*0db0*/  LOP3.LUT R17, R17, R13, RZ, 0xfc, !PT ;  /* 0x0000000d11117212 */ /* 0x000fe400078efcff */
[----:B------:R-:W-:Y:S01]  /*0dc0*/  SHF.R.S32.HI R22, RZ, 0x1f, R16 ;  /* 0x0000001fff167819 */ /* 0x000fe20000011410 */
[----:B------:R-:W-:Y:S01]  /*0dd0*/  UIADD3.X UR13, UPT, UPT, URZ, ~UR37, URZ, UP1, !UPT ;  /* 0x80000025ff0d7290 */ /* 0x000fe20008ffe4ff */
[----:B------:R-:W-:Y:S01]  /*0de0*/  SHF.R.U64 R17, R14, 0x1f, R17 ;  /* 0x0000001f0e117819 */ /* 0x000fe20000001211 */
[----:B------:R-:W-:Y:S01]  /*0df0*/  IMAD.U32 R14, RZ, RZ, UR12 ;  /* 0x0000000cff0e7e24 */ /* 0x000fe2000f8e00ff */
[----:B------:R-:W-:Y:S01]  /*0e00*/  ISETP.GE.U32.AND P3, PT, R16, UR38, PT ;  /* 0x0000002610007c0c */ /* 0x000fe2000bf66070 */
[----:B------:R-:W-:Y:S01]  /*0e10*/  IMAD R21, R22, UR14, RZ ;  /* 0x0000000e16157c24 */ /* 0x000fe2000f8e02ff */
[----:B------:R-:W-:Y:S01]  /*0e20*/  LOP3.LUT R17, R17, 0x1, RZ, 0xc0, !PT ;  /* 0x0000000111117812 */ /* 0x000fe200078ec0ff */
[----:B------:R-:W-:Y:S01]  /*0e30*/  IMAD.U32 R15, RZ, RZ, UR13 ;  /* 0x0000000dff0f7e24 */ /* 0x000fe2000f8e00ff */
[----:B------:R-:W-:Y:S01]  /*0e40*/  UIADD3 UR12, UPT, UPT, UR32, 0x1, URZ ;  /* 0x00000001200c7890 */ /* 0x000fe2000fffe0ff */
[C---:B------:R-:W-:Y:S01]  /*0e50*/  IMAD R21, R16.reuse, UR15, R21 ;  /* 0x0000000f10157c24 */ /* 0x040fe2000f8e0215 */
[----:B------:R-:W-:Y:S01]  /*0e60*/  ISETP.EQ.U32.AND P2, PT, R17, 0x1, PT ;  /* 0x000000011100780c */ /* 0x000fe20003f42070 */
[----:B------:R-:W-:Y:S01]  /*0e70*/  IMAD.WIDE.U32 R14, R16, UR14, R14 ;  /* 0x0000000e100e7c25 */ /* 0x000fe2000f8e000e */
[----:B------:R-:W-:-:S02]  /*0e80*/  UIMAD.WIDE UR12, UR12, 0x4, UR40 ;  /* 0x000000040c0c78a5 */ /* 0x000fc4000f8e0228 */
[----:B------:R-:W-:Y:S01]  /*0e90*/  ISETP.EQ.U32.OR.EX P2, PT, RZ, RZ, P0, P2 ;  /* 0x000000ffff00720c */ /* 0x000fe20000742520 */
[----:B------:R-:W-:Y:S01]  /*0ea0*/  IMAD.IADD R15, R15, 0x1, R21 ;  /* 0x000000010f0f7824 */ /* 0x000fe200078e0215 */
[----:B------:R-:W-:Y:S02]  /*0eb0*/  ISETP.NE.U32.AND P1, PT, R14, R2, PT ;  /* 0x000000020e00720c */ /* 0x000fe40003f25070 */
[----:B------:R-:W-:Y:S02]  /*0ec0*/  ISETP.GE.U32.OR.EX P2, PT, R22, UR39, P2, P3 ;  /* 0x0000002716007c0c */ /* 0x000fe40009746530 */
[----:B------:R-:W-:Y:S02]  /*0ed0*/  ISETP.NE.U32.AND P3, PT, R10, R0, PT ;  /* 0x000000000a00720c */ /* 0x000fe40003f65070 */
[----:B------:R-:W-:Y:S02]  /*0ee0*/  ISETP.NE.AND.EX P1, PT, R15, RZ, PT, P1 ;  /* 0x000000ff0f00720c */ /* 0x000fe40003f25310 */
[----:B------:R-:W-:-:S04]  /*0ef0*/  ISETP.NE.OR.EX P2, PT, R18, RZ, P2, P3 ;  /* 0x000000ff1200720c */ /* 0x000fc80001745730 */
[----:B------:R-:W-:-:S13]  /*0f00*/  PLOP3.LUT P1, PT, P2, P1, PT, 0xf8, 0x8f ;  /* 0x00000000008f781c */ /* 0x000fda0001723f70 */
[----:B------:R-:W0:Y:S01]  /*0f10*/  @!P1 LDC.64 R14, c[0x0][0x388] ;  /* 0x0000e200ff0e9b82 */ /* 0x000e220000000a00 */
[----:B------:R-:W-:Y:S02]  /*0f20*/  @!P1 IMAD R22, R9, UR38, R16 ;  /* 0x0000002609169c24 */ /* 0x000fe4000f8e0210 */
[----:B------:R-:W-:-:S03]  /*0f30*/  IMAD.U32 R16, RZ, RZ, UR12 ;  /* 0x0000000cff107e24 */ /* 0x000fc6000f8e00ff */
[----:B------:R-:W-:-:S04]  /*0f40*/  @!P1 SHF.R.S64 R17, RZ, 0x1e, R22 ;  /* 0x0000001eff119819 */ /* 0x000fc80000001016 */
[----:B0-----:R-:W-:Y:S01]  /*0f50*/  @!P1 IADD3 R14, P2, PT, R17, R14, RZ ;  /* 0x0000000e110e9210 */ /* 0x001fe20007f5e0ff */
[----:B------:R-:W-:-:S03]  /*0f60*/  IMAD.U32 R17, RZ, RZ, UR13 ;  /* 0x0000000dff117e24 */ /* 0x000fc6000f8e00ff */
[----:B------:R-:W-:Y:S02]  /*0f70*/  @!P1 LEA.HI.X.SX32 R15, R22, R15, 0x2, P2 ;  /* 0x0000000f160f9211 */ /* 0x000fe400010f16ff */
[----:B------:R0:W2:Y:S04]  /*0f80*/  @!P1 LDG.E R16, desc[UR34][R16.64] ;  /* 0x0000002210109981 */ /* 0x0000a8000c1e1900 */
[----:B------:R-:W2:Y:S01]  /*0f90*/  @!P1 LDG.E R14, desc[UR34][R14.64] ;  /* 0x000000220e0e9981 */ /* 0x000ea2000c1e1900 */
[----:B------:R-:W-:Y:S01]  /*0fa0*/  ULOP3.LUT UR33, UR49, 0xfffffffe, URZ, 0xc0, !UPT ;  /* 0xfffffffe31217892 */ /* 0x000fe2000f8ec0ff */
        /* <DEDUP_REMOVED lines=27> */
.L_x_134:
[----:B------:R-:W-:-:S07]  /*1160*/  MOV R16, 0x1180 ;  /* 0x0000118000107802 */ /* 0x000fce0000000f00 */
[----:B------:R-:W-:Y:S05]  /*1170*/  CALL.REL.NOINC `($__internal_9_$__cuda_sm20_div_u64) ;  /* 0x0000001400907944 */ /* 0x000fea0003c00000 */
[----:B------:R-:W-:Y:S02]  /*1180*/  IMAD.MOV.U32 R16, RZ, RZ, R22 ;  /* 0x000000ffff107224 */ /* 0x000fe400078e0016 */
[----:B------:R-:W-:-:S07]  /*1190*/  IMAD.MOV.U32 R17, RZ, RZ, R23 ;  /* 0x000000ffff117224 */ /* 0x000fce00078e0017 */
.L_x_135:
[----:B------:R-:W-:Y:S05]  /*11a0*/  BSYNC.RECONVERGENT B0 ;  /* 0x0000000000007941 */ /* 0x000fea0003800200 */
.L_x_133:
        /* <DEDUP_REMOVED lines=10> */
[----:B------:R-:W-:-:S02]  /*1250*/  IMAD.U32 R15, RZ, RZ, UR19 ;  /* 0x00000013ff0f7e24 */ /* 0x000fc4000f8e00ff */
[C---:B------:R-:W-:Y:S01]  /*1260*/  IMAD R21, R16.reuse, UR15, R21 ;  /* 0x0000000f10157c24 */ /* 0x040fe2000f8e0215 */
[----:B------:R-:W-:Y:S01]  /*1270*/  ISETP.EQ.U32.AND P2, PT, R17, 0x1, PT ;  /* 0x000000011100780c */ /* 0x000fe20003f42070 */
[----:B------:R-:W-:-:S03]  /*1280*/  IMAD.WIDE.U32 R14, R16, UR14, R14 ;  /* 0x0000000e100e7c25 */ /* 0x000fc6000f8e000e */
        /* <DEDUP_REMOVED lines=45> */
.L_x_137:
[----:B------:R-:W-:-:S07]  /*1560*/  MOV R16, 0x1580 ;  /* 0x0000158000107802 */ /* 0x000fce0000000f00 */
[----:B------:R-:W-:Y:S05]  /*1570*/  CALL.REL.NOINC `($__internal_9_$__cuda_sm20_div_u64) ;  /* 0x0000001000907944 */ /* 0x000fea0003c00000 */
[----:B------:R-:W-:Y:S02]  /*1580*/  IMAD.MOV.U32 R16, RZ, RZ, R22 ;  /* 0x000000ffff107224 */ /* 0x000fe400078e0016 */
[----:B------:R-:W-:-:S07]  /*1590*/  IMAD.MOV.U32 R17, RZ, RZ, R23 ;  /* 0x000000ffff117224 */ /* 0x000fce00078e0017 */
.L_x_138:
[----:B------:R-:W-:Y:S05]  /*15a0*/  BSYNC.RECONVERGENT B0 ;  /* 0x0000000000007941 */ /* 0x000fea0003800200 */
.L_x_136:
        /* <DEDUP_REMOVED lines=29> */
[----:B------:R-:W2:Y:S04]  /*1780*/  @!P0 LDG.E R16, desc[UR34][R16.64+0x8] ;  /* 0x0000082210108981 */ /* 0x000ea8000c1e1900 */
[----:B------:R-:W2:Y:S01]  /*1790*/  @!P0 LDG.E R14, desc[UR34][R14.64] ;  /* 0x000000220e0e8981 */ /* 0x000ea2000c1e1900 */
[----:B------:R-:W-:Y:S01]  /*17a0*/  UIADD3 UR49, UP1, UPT, UR49, 0x4, URZ ;  /* 0x0000000431317890 */ /* 0x000fe2000ff3e0ff */
[----:B------:R-:W-:Y:S01]  /*17b0*/  IADD3 R19, P1, PT, R19, -0x4, RZ ;  /* 0xfffffffc13137810 */ /* 0x000fe20007f3e0ff */
[----:B------:R-:W-:Y:S02]  /*17c0*/  UIADD3 UR9, UP2, UPT, UR9, 0x4, URZ ;  /* 0x0000000409097890 */ /* 0x000fe4000ff5e0ff */
[----:B------:R-:W-:Y:S01]  /*17d0*/  UIADD3.X UR11, UPT, UPT, URZ, UR11, URZ, UP1, !UPT ;  /* 0x0000000bff0b7290 */ /* 0x000fe20008ffe4ff */
[----:B------:R-:W-:Y:S01]  /*17e0*/  IADD3.X R20, PT, PT, R20, -0x1, RZ, P1, !PT ;  /* 0xffffffff14147810 */ /* 0x000fe20000ffe4ff */
[----:B------:R-:W-:-:S02]  /*17f0*/  UIADD3 UR12, UP1, UPT, UR49, -UR20, URZ ;  /* 0x80000014310c7290 */ /* 0x000fc4000ff3e0ff */
[----:B------:R-:W-:Y:S02]  /*1800*/  UIADD3 UR8, UP3, UPT, URZ, UR8, URZ ;  /* 0x00000008ff087290 */ /* 0x000fe4000ff7e0ff */
[----:B------:R-:W-:Y:S02]  /*1810*/  UIADD3.X UR13, UPT, UPT, UR11, ~UR48, URZ, UP1, !UPT ;  /* 0x800000300b0d7290 */ /* 0x000fe40008ffe4ff */
[----:B------:R-:W-:Y:S02]  /*1820*/  UISETP.NE.U32.AND UP1, UPT, UR12, 0x2, UPT ;  /* 0x000000020c00788c */ /* 0x000fe4000bf25070 */
[----:B------:R-:W-:Y:S02]  /*1830*/  UIADD3 UR32, UPT, UPT, UR32, 0x4, URZ ;  /* 0x0000000420207890 */ /* 0x000fe4000fffe0ff */
[----:B------:R-:W-:Y:S02]  /*1840*/  UISETP.NE.AND.EX UP1, UPT, UR13, URZ, UPT, UP1 ;  /* 0x000000ff0d00728c */ /* 0x000fe4000bf25310 */
[----:B------:R-:W-:-:S02]  /*1850*/  UIADD3.X UR10, UPT, UPT, URZ, UR10, URZ, UP2, !UPT ;  /* 0x0000000aff0a7290 */ /* 0x000fc400097fe4ff */
[----:B------:R-:W-:Y:S01]  /*1860*/  UIADD3.X UR23, UPT, UPT, UR23, 0x4, URZ, UP3, !UPT ;  /* 0x0000000417177890 */ /* 0x000fe20009ffe4ff */
[----:B--2---:R-:W-:-:S04]  /*1870*/  @!P0 FFMA R3, R14, R16, R3 ;  /* 0x000000100e038223 */ /* 0x004fc80000000003 */
[----:B------:R-:W-:Y:S07]  /*1880*/  BRA.U UP1, `(.L_x_139) ;  /* 0xffffffed01b47547 */ /* 0x000fee000b83ffff */
[----:B------:R-:W0:Y:S01]  /*1890*/  LDCU UR9, c[0x0][0x3c4] ;  /* 0x00007880ff0977ac */ /* 0x000e220008000800 */
[----:B------:R-:W-:-:S05]  /*18a0*/  UMOV UR8, UR20 ;  /* 0x0000001400087c82 */ /* 0x000fca0008000000 */
.L_x_126:
[----:B------:R-:W-:-:S04]  /*18b0*/  UISETP.NE.U32.AND UP1, UPT, UR44, URZ, UPT ;  /* 0x000000ff2c00728c */ /* 0x000fc8000bf25070 */
[----:B------:R-:W-:-:S09]  /*18c0*/  UISETP.NE.AND.EX UP1, UPT, URZ, URZ, UPT, UP1 ;  /* 0x000000ffff00728c */ /* 0x000fd2000bf25310 */
[----:B------:R-:W-:Y:S05]  /*18d0*/  BRA.U !UP1, `(.L_x_140) ;  /* 0x0000000d09747547 */ /* 0x000fea000b800000 */
[----:B------:R-:W-:Y:S01]  /*18e0*/  IADD3 R21, P0, PT, R5, -UR8, RZ ;  /* 0x8000000805157c10 */ /* 0x000fe2000ff1e0ff */
[----:B------:R-:W-:Y:S03]  /*18f0*/  BSSY.RECONVERGENT B0, `(.L_x_141) ;  /* 0x000001d000007945 */ /* 0x000fe60003800200 */
[----:B0-----:R-:W-:-:S04]  /*1900*/  IADD3.X R17, PT, PT, R7, ~UR9, RZ, P0, !PT ;  /* 0x8000000907117c10 */ /* 0x001fc800087fe4ff */
[----:B------:R-:W-:-:S04]  /*1910*/  LOP3.LUT R14, R17, UR15, RZ, 0xfc, !PT ;  /* 0x0000000f110e7c12 */ /* 0x000fc8000f8efcff */
[----:B------:R-:W-:-:S13]  /*1920*/  ISETP.NE.U32.AND P0, PT, R14, RZ, PT ;  /* 0x000000ff0e00720c */ /* 0x000fda0003f05070 */
[----:B------:R-:W-:Y:S05]  /*1930*/  @P0 BRA `(.L_x_142) ;  /* 0x0000000000500947 */ /* 0x000fea0003800000 */
[----:B------:R-:W0:Y:S01]  /*1940*/  I2F.U32.RP R16, UR14 ;  /* 0x0000000e00107d06 */ /* 0x000e220008209000 */
[----:B------:R-:W-:Y:S01]  /*1950*/  IMAD.MOV.U32 R14, RZ, RZ, RZ ;  /* 0x000000ffff0e7224 */ /* 0x000fe200078e00ff */
[----:B------:R-:W-:-:S06]  /*1960*/  ISETP.NE.U32.AND P2, PT, RZ, UR14, PT ;  /* 0x0000000eff007c0c */ /* 0x000fcc000bf45070 */
        /* <DEDUP_REMOVED lines=12> */
[----:B------:R-:W-:Y:S01]  /*1a30*/  ISETP.GE.U32.AND P1, PT, R15, UR14, PT ;  /* 0x0000000e0f007c0c */ /* 0x000fe2000bf26070 */
[----:B------:R-:W-:-:S12]  /*1a40*/  IMAD.MOV.U32 R15, RZ, RZ, RZ ;  /* 0x000000ffff0f7224 */ /* 0x000fd800078e00ff */
[----:B------:R-:W-:Y:S01]  /*1a50*/  @P1 VIADD R14, R14, 0x1 ;  /* 0x000000010e0e1836 */ /* 0x000fe20000000000 */
[----:B------:R-:W-:Y:S01]  /*1a60*/  @!P2 LOP3.LUT R14, RZ, UR14, RZ, 0x33, !PT ;  /* 0x0000000eff0eac12 */ /* 0x000fe2000f8e33ff */
[----:B------:R-:W-:Y:S06]  /*1a70*/  BRA `(.L_x_143) ;  /* 0x0000000000107947 */ /* 0x000fec0003800000 */
.L_x_142:
[----:B------:R-:W-:-:S07]  /*1a80*/  MOV R16, 0x1aa0 ;  /* 0x00001aa000107802 */ /* 0x000fce0000000f00 */
[----:B------:R-:W-:Y:S05]  /*1a90*/  CALL.REL.NOINC `($__internal_9_$__cuda_sm20_div_u64) ;  /* 0x0000000c00487944 */ /* 0x000fea0003c00000 */
[----:B------:R-:W-:Y:S02]  /*1aa0*/  IMAD.MOV.U32 R14, RZ, RZ, R22 ;  /* 0x000000ffff0e7224 */ /* 0x000fe400078e0016 */
[----:B------:R-:W-:-:S07]  /*1ab0*/  IMAD.MOV.U32 R15, RZ, RZ, R23 ;  /* 0x000000ffff0f7224 */ /* 0x000fce00078e0017 */
.L_x_143:
[----:B------:R-:W-:Y:S05]  /*1ac0*/  BSYNC.RECONVERGENT B0 ;  /* 0x0000000000007941 */ /* 0x000fea0003800200 */
.L_x_141:
[----:B------:R-:W0:Y:S01]  /*1ad0*/  LDCU.128 UR12, c[0x0][0x3d0] ;  /* 0x00007a00ff0c77ac */ /* 0x000e220008000c00 */
[----:B------:R-:W-:Y:S01]  /*1ae0*/  LOP3.LUT R16, R14, R12, RZ, 0xfc, !PT ;  /* 0x0000000c0e107212 */ /* 0x000fe200078efcff */
[----:B------:R-:W-:Y:S01]  /*1af0*/  BSSY.RECONVERGENT B0, `(.L_x_144) ;  /* 0x0000029000007945 */ /* 0x000fe20003800200 */
[----:B------:R-:W-:Y:S01]  /*1b00*/  LOP3.LUT R17, R15, R13, RZ, 0xfc, !PT ;  /* 0x0000000d0f117212 */ /* 0x000fe200078efcff */
[----:B------:R-:W1:Y:S01]  /*1b10*/  LDCU.64 UR10, c[0x0][0x3c8] ;  /* 0x00007900ff0a77ac */ /* 0x000e620008000a00 */
[----:B------:R-:W-:Y:S02]  /*1b20*/  SHF.R.S32.HI R20, RZ, 0x1f, R14 ;  /* 0x0000001fff147819 */ /* 0x000fe4000001140e */
[----:B------:R-:W-:Y:S01]  /*1b30*/  SHF.R.U64 R16, R16, 0x1f, R17 ;  /* 0x0000001f10107819 */ /* 0x000fe20000001211 */
[----:B------:R-:W2:Y:S01]  /*1b40*/  LDCU.64 UR24, c[0x0][0x3e0] ;  /* 0x00007c00ff1877ac */ /* 0x000ea20008000a00 */
[----:B------:R-:W-:Y:S02]  /*1b50*/  ISETP.NE.U32.AND P3, PT, R10, R0, PT ;  /* 0x000000000a00720c */ /* 0x000fe40003f65070 */
[----:B------:R-:W-:-:S04]  /*1b60*/  LOP3.LUT R16, R16, 0x1, RZ, 0xc0, !PT ;  /* 0x0000000110107812 */ /* 0x000fc800078ec0ff */
[----:B------:R-:W-:Y:S01]  /*1b70*/  ISETP.EQ.U32.AND P1, PT, R16, 0x1, PT ;  /* 0x000000011000780c */ /* 0x000fe20003f22070 */
[----:B0-----:R-:W-:Y:S01]  /*1b80*/  UIADD3 UR12, UP1, UPT, UR8, -UR12, URZ ;  /* 0x8000000c080c7290 */ /* 0x001fe2000ff3e0ff */
[----:B------:R-:W-:-:S03]  /*1b90*/  ISETP.GE.U32.AND P0, PT, R12, UR14, PT ;  /* 0x0000000e0c007c0c */ /* 0x000fc6000bf06070 */
[----:B------:R-:W-:Y:S01]  /*1ba0*/  UIADD3.X UR13, UPT, UPT, UR9, ~UR13, URZ, UP1, !UPT ;  /* 0x8000000d090d7290 */ /* 0x000fe20008ffe4ff */
[----:B------:R-:W-:Y:S01]  /*1bb0*/  ISETP.GE.U32.AND.EX P0, PT, R8, UR15, PT, P0 ;  /* 0x0000000f08007c0c */ /* 0x000fe2000bf06100 */
[----:B-1----:R-:W-:Y:S02]  /*1bc0*/  IMAD R19, R20, UR10, RZ ;  /* 0x0000000a14137c24 */ /* 0x002fe4000f8e02ff */
[----:B------:R-:W-:Y:S01]  /*1bd0*/  IMAD.U32 R16, RZ, RZ, UR12 ;  /* 0x0000000cff107e24 */ /* 0x000fe2000f8e00ff */
[C---:B--2---:R-:W-:Y:S01]  /*1be0*/  ISETP.GE.U32.AND P2, PT, R14.reuse, UR24, PT ;  /* 0x000000180e007c0c */ /* 0x044fe2000bf46070 */
[----:B------:R-:W-:Y:S01]  /*1bf0*/  IMAD.U32 R17, RZ, RZ, UR13 ;  /* 0x0000000dff117e24 */ /* 0x000fe2000f8e00ff */
[----:B------:R-:W-:Y:S01]  /*1c00*/  ISETP.EQ.U32.OR.EX P1, PT, RZ, RZ, P0, P1 ;  /* 0x000000ffff00720c */ /* 0x000fe20000722510 */
[C---:B------:R-:W-:Y:S02]  /*1c10*/  IMAD R19, R14.reuse, UR11, R19 ;  /* 0x0000000b0e137c24 */ /* 0x040fe4000f8e0213 */
[----:B------:R-:W-:Y:S01]  /*1c20*/  IMAD.WIDE.U32 R16, R14, UR10, R16 ;  /* 0x0000000a0e107c25 */ /* 0x000fe2000f8e0010 */
[----:B------:R-:W-:-:S03]  /*1c30*/  ISETP.GE.U32.OR.EX P1, PT, R20, UR25, P1, P2 ;  /* 0x0000001914007c0c */ /* 0x000fc60008f26520 */
[----:B------:R-:W-:Y:S01]  /*1c40*/  IMAD.IADD R8, R17, 0x1, R19 ;  /* 0x0000000111087824 */ /* 0x000fe200078e0213 */
[----:B------:R-:W-:Y:S02]  /*1c50*/  ISETP.NE.U32.AND P2, PT, R16, R2, PT ;  /* 0x000000021000720c */ /* 0x000fe40003f45070 */
[----:B------:R-:W-:Y:S02]  /*1c60*/  ISETP.NE.OR.EX P1, PT, R18, RZ, P1, P3 ;  /* 0x000000ff1200720c */ /* 0x000fe40000f25730 */
[----:B------:R-:W-:-:S04]  /*1c70*/  ISETP.NE.AND.EX P2, PT, R8, RZ, PT, P2 ;  /* 0x000000ff0800720c */ /* 0x000fc80003f45320 */
[----:B------:R-:W-:-:S13]  /*1c80*/  PLOP3.LUT P1, PT, P1, P2, PT, 0xf8, 0x8f ;  /* 0x00000000008f781c */ /* 0x000fda0000f25f70 */
[----:B------:R-:W-:Y:S05]  /*1c90*/  @P1 BRA `(.L_x_145) ;  /* 0x0000000000381947 */ /* 0x000fea0003800000 */
[----:B------:R-:W0:Y:S01]  /*1ca0*/  LDCU.128 UR12, c[0x0][0x380] ;  /* 0x00007000ff0c77ac */ /* 0x000e220008000c00 */
[----:B------:R-:W-:Y:S01]  /*1cb0*/  IMAD R15, R9, UR24, R14 ;  /* 0x00000018090f7c24 */ /* 0x000fe2000f8e020e */
[----:B------:R-:W-:-:S04]  /*1cc0*/  UIADD3 UR18, UPT, UPT, UR8, UR22, URZ ;  /* 0x0000001608127290 */ /* 0x000fc8000fffe0ff */
[----:B------:R-:W-:Y:S01]  /*1cd0*/  SHF.R.S64 R14, RZ, 0x1e, R15 ;  /* 0x0000001eff0e7819 */ /* 0x000fe2000000100f */
[----:B------:R-:W-:-:S04]  /*1ce0*/  USHF.R.S64 UR9, URZ, 0x1e, UR18 ;  /* 0x0000001eff097899 */ /* 0x000fc80008001012 */
[----:B0-----:R-:W-:Y:S01]  /*1cf0*/  UIADD3 UR12, UP1, UPT, UR9, UR12, URZ ;  /* 0x0000000c090c7290 */ /* 0x001fe2000ff3e0ff */
[----:B------:R-:W-:-:S03]  /*1d00*/  IADD3 R14, P1, PT, R14, UR14, RZ ;  /* 0x0000000e0e0e7c10 */ /* 0x000fc6000ff3e0ff */
[----:B------:R-:W-:Y:S01]  /*1d10*/  ULEA.HI.X.SX32 UR13, UR18, UR13, 0x2, UP1 ;  /* 0x0000000d120d7291 */ /* 0x000fe200088f16ff */
[----:B------:R-:W-:Y:S01]  /*1d20*/  LEA.HI.X.SX32 R15, R15, UR15, 0x2, P1 ;  /* 0x0000000f0f0f7c11 */ /* 0x000fe200088f16ff */
[----:B------:R-:W-:-:S04]  /*1d30*/  IMAD.U32 R16, RZ, RZ, UR12 ;  /* 0x0000000cff107e24 */ /* 0x000fc8000f8e00ff */
[----:B------:R-:W-:Y:S01]  /*1d40*/  IMAD.U32 R17, RZ, RZ, UR13 ;  /* 0x0000000dff117e24 */ /* 0x000fe2000f8e00ff */
[----:B------:R-:W2:Y:S04]  /*1d50*/  LDG.E R14, desc[UR34][R14.64] ;  /* 0x000000220e0e7981 */ /* 0x000ea8000c1e1900 */
[----:B------:R-:W2:Y:S02]  /*1d60*/  LDG.E R16, desc[UR34][R16.64] ;  /* 0x0000002210107981 */ /* 0x000ea4000c1e1900 */
[----:B--2---:R-:W-:-:S07]  /*1d70*/  FFMA R3, R14, R16, R3 ;  /* 0x000000100e037223 */ /* 0x004fce0000000003 */
.L_x_145:
[----:B------:R-:W-:Y:S05]  /*1d80*/  BSYNC.RECONVERGENT B0 ;  /* 0x0000000000007941 */ /* 0x000fea0003800200 */
.L_x_144:
[----:B------:R-:W-:-:S04]  /*1d90*/  UISETP.NE.U32.AND UP1, UPT, UR44, 0x1, UPT ;  /* 0x000000012c00788c */ /* 0x000fc8000bf25070 */
[----:B------:R-:W-:-:S09]  /*1da0*/  UISETP.NE.AND.EX UP1, UPT, URZ, URZ, UPT, UP1 ;  /* 0x000000ffff00728c */ /* 0x000fd2000bf25310 */
[----:B------:R-:W-:Y:S05]  /*1db0*/  BRA.U !UP1, `(.L_x_140) ;  /* 0x00000009093c7547 */ /* 0x000fea000b800000 */
[----:B------:R-:W-:Y:S01]  /*1dc0*/  UIADD3 UR9, UPT, UPT, UR8, 0x1, URZ ;  /* 0x0000000108097890 */ /* 0x000fe2000fffe0ff */
[----:B------:R-:W-:Y:S05]  /*1dd0*/  BSSY.RECONVERGENT B0, `(.L_x_146) ;  /* 0x000001e000007945 */ /* 0x000fea0003800200 */
[----:B------:R-:W-:-:S04]  /*1de0*/  IADD3 R21, P1, PT, R5, -UR9, RZ ;  /* 0x8000000905157c10 */ /* 0x000fc8000ff3e0ff */
[----:B------:R-:W-:-:S04]  /*1df0*/  IADD3.X R17, PT, PT, R7, -0x1, RZ, P1, !PT ;  /* 0xffffffff07117810 */ /* 0x000fc80000ffe4ff */
        /* <DEDUP_REMOVED lines=11> */
[----:B------:R-:W-:-:S04]  /*1eb0*/  IMAD.HI.U32 R14, R15, R17, R14 ;  /* 0x000000110f0e7227 */ /* 0x000fc800078e000e */
[----:B------:R-:W-:Y:S02]  /*1ec0*/  IMAD.MOV.U32 R15, RZ, RZ, RZ ;  /* 0x000000ffff0f7224 */ /* 0x000fe400078e00ff */
        /* <DEDUP_REMOVED lines=10> */
.L_x_147:
[----:B------:R-:W-:-:S07]  /*1f70*/  MOV R16, 0x1f90 ;  /* 0x00001f9000107802 */ /* 0x000fce0000000f00 */
[----:B------:R-:W-:Y:S05]  /*1f80*/  CALL.REL.NOINC `($__internal_9_$__cuda_sm20_div_u64) ;  /* 0x00000008000c7944 */ /* 0x000fea0003c00000 */
[----:B------:R-:W-:Y:S02]  /*1f90*/  IMAD.MOV.U32 R14, RZ, RZ, R22 ;  /* 0x000000ffff0e7224 */ /* 0x000fe400078e0016 */
[----:B------:R-:W-:-:S07]  /*1fa0*/  IMAD.MOV.U32 R15, RZ, RZ, R23 ;  /* 0x000000ffff0f7224 */ /* 0x000fce00078e0017 */
.L_x_148:
[----:B------:R-:W-:Y:S05]  /*1fb0*/  BSYNC.RECONVERGENT B0 ;  /* 0x0000000000007941 */ /* 0x000fea0003800200 */
.L_x_146:
[----:B------:R-:W0:Y:S01]  /*1fc0*/  LDCU.64 UR10, c[0x0][0x3d0] ;  /* 0x00007a00ff0a77ac */ /* 0x000e220008000a00 */
[----:B------:R-:W-:Y:S02]  /*1fd0*/  LOP3.LUT R8, R14, R12, RZ, 0xfc, !PT ;  /* 0x0000000c0e087212 */ /* 0x000fe400078efcff */
        /* <DEDUP_REMOVED lines=8> */
[----:B0-----:R-:W-:-:S03]  /*2060*/  UIADD3 UR10, UP1, UPT, UR9, -UR10, URZ ;  /* 0x8000000a090a7290 */ /* 0x001fc6000ff3e0ff */
[----:B------:R-:W-:Y:S01]  /*2070*/  ISETP.EQ.U32.OR.EX P1, PT, RZ, RZ, P0, P1 ;  /* 0x000000ffff00720c */ /* 0x000fe20000722510 */
[----:B------:R-:W-:Y:S02]  /*2080*/  UIADD3 UR9, UPT, UPT, UR9, UR22, URZ ;  /* 0x0000001609097290 */ /* 0x000fe4000fffe0ff */
[----:B------:R-:W-:Y:S01]  /*2090*/  UIADD3.X UR11, UPT, UPT, URZ, ~UR11, URZ, UP1, !UPT ;  /* 0x8000000bff0b7290 */ /* 0x000fe20008ffe4ff */
[C---:B-1----:R-:W-:Y:S02]  /*20a0*/  IMAD R15, R19.reuse, UR12, RZ ;  /* 0x0000000c130f7c24 */ /* 0x042fe4000f8e02ff */
[----:B------:R-:W-:Y:S01]  /*20b0*/  IMAD.U32 R16, RZ, RZ, UR10 ;  /* 0x0000000aff107e24 */ /* 0x000fe2000f8e00ff */
[C---:B--2---:R-:W-:Y:S01]  /*20c0*/  ISETP.GE.U32.AND P2, PT, R14.reuse, UR14, PT ;  /* 0x0000000e0e007c0c */ /* 0x044fe2000bf46070 */
[C---:B------:R-:W-:Y:S02]  /*20d0*/  IMAD R15, R14.reuse, UR13, R15 ;  /* 0x0000000d0e0f7c24 */ /* 0x040fe4000f8e020f */
[----:B------:R-:W-:Y:S01]  /*20e0*/  IMAD.U32 R17, RZ, RZ, UR11 ;  /* 0x0000000bff117e24 */ /* 0x000fe2000f8e00ff */
[----:B------:R-:W-:Y:S01]  /*20f0*/  ISETP.GE.U32.OR.EX P1, PT, R19, UR15, P1, P2 ;  /* 0x0000000f13007c0c */ /* 0x000fe20008f26520 */
[----:B------:R-:W-:-:S03]  /*2100*/  IMAD.WIDE.U32 R16, R14, UR12, R16 ;  /* 0x0000000c0e107c25 */ /* 0x000fc6000f8e0010 */
[----:B------:R-:W-:Y:S01]  /*2110*/  ISETP.NE.OR.EX P1, PT, R18, RZ, P1, P3 ;  /* 0x000000ff1200720c */ /* 0x000fe20000f25730 */
[----:B------:R-:W0:Y:S01]  /*2120*/  LDCU.64 UR10, c[0x0][0x380] ;  /* 0x00007000ff0a77ac */ /* 0x000e220008000a00 */
[----:B------:R-:W-:Y:S01]  /*2130*/  IMAD.IADD R8, R17, 0x1, R15 ;  /* 0x0000000111087824 */ /* 0x000fe200078e020f */
[----:B------:R-:W-:-:S04]  /*2140*/  ISETP.NE.U32.AND P2, PT, R16, R2, PT ;  /* 0x000000021000720c */ /* 0x000fc80003f45070 */
[----:B------:R-:W-:-:S04]  /*2150*/  ISETP.NE.AND.EX P2, PT, R8, RZ, PT, P2 ;  /* 0x000000ff0800720c */ /* 0x000fc80003f45320 */
[----:B------:R-:W-:Y:S01]  /*2160*/  PLOP3.LUT P1, PT, P1, P2, PT, 0xf8, 0x8f ;  /* 0x00000000008f781c */ /* 0x000fe20000f25f70 */
[----:B0-----:R-:W-:-:S12]  /*2170*/  UIMAD.WIDE UR10, UR9, 0x4, UR10 ;  /* 0x00000004090a78a5 */ /* 0x001fd8000f8e020a */
        /* <DEDUP_REMOVED lines=9> */
[----:B------:R-:W-:-:S04]  /*2210*/  UISETP.NE.U32.AND UP1, UPT, UR44, 0x2, UPT ;  /* 0x000000022c00788c */ /* 0x000fc8000bf25070 */
[----:B------:R-:W-:Y:S01]  /*2220*/  UISETP.NE.AND.EX UP1, UPT, URZ, URZ, UPT, UP1 ;  /* 0x000000ffff00728c */ /* 0x000fe2000bf25310 */
[----:B--2---:R-:W-:-:S08]  /*2230*/  @!P1 FFMA R3, R16, R14, R3 ;  /* 0x0000000e10039223 */ /* 0x004fd00000000003 */
        /* <DEDUP_REMOVED lines=28> */
.L_x_150:
[----:B------:R-:W-:-:S07]  /*2400*/  MOV R16, 0x2420 ;  /* 0x0000242000107802 */ /* 0x000fce0000000f00 */
[----:B------:R-:W-:Y:S05]  /*2410*/  CALL.REL.NOINC `($__internal_9_$__cuda_sm20_div_u64) ;  /* 0x0000000000e87944 */ /* 0x000fea0003c00000 */
[----:B------:R-:W-:Y:S02]  /*2420*/  IMAD.MOV.U32 R14, RZ, RZ, R22 ;  /* 0x000000ffff0e7224 */ /* 0x000fe400078e0016 */
[----:B------:R-:W-:-:S07]  /*2430*/  IMAD.MOV.U32 R15, RZ, RZ, R23 ;  /* 0x000000ffff0f7224 */ /* 0x000fce00078e0017 */
.L_x_151:
[----:B------:R-:W-:Y:S05]  /*2440*/  BSYNC.RECONVERGENT B0 ;  /* 0x0000000000007941 */ /* 0x000fea0003800200 */
.L_x_149:
[----:B------:R-:W0:Y:S01]  /*2450*/  LDCU.64 UR12, c[0x0][0x3d0] ;  /* 0x00007a00ff0c77ac */ /* 0x000e220008000a00 */
        /* <DEDUP_REMOVED lines=12> */
[----:B------:R-:W-:Y:S01]  /*2520*/  UIADD3.X UR9, UPT, UPT, URZ, ~UR13, URZ, UP1, !UPT ;  /* 0x8000000dff097290 */ /* 0x000fe20008ffe4ff */
[----:B-1----:R-:W-:Y:S02]  /*2530*/  IMAD R11, R16, UR16, RZ ;  /* 0x00000010100b7c24 */ /* 0x002fe4000f8e02ff */
[----:B------:R-:W-:Y:S01]  /*2540*/  IMAD.U32 R12, RZ, RZ, UR8 ;  /* 0x00000008ff0c7e24 */ /* 0x000fe2000f8e00ff */
[C---:B--2---:R-:W-:Y:S01]  /*2550*/  ISETP.GE.U32.AND P2, PT, R14.reuse, UR14, PT ;  /* 0x0000000e0e007c0c */ /* 0x044fe2000bf46070 */
[----:B------:R-:W-:Y:S02]  /*2560*/  IMAD R11, R14, UR17, R11 ;  /* 0x000000110e0b7c24 */ /* 0x000fe4000f8e020b */
[----:B------:R-:W-:Y:S01]  /*2570*/  IMAD.U32 R13, RZ, RZ, UR9 ;  /* 0x00000009ff0d7e24 */ /* 0x000fe2000f8e00ff */
[----:B------:R-:W-:Y:S01]  /*2580*/  ISETP.GE.U32.OR.EX P0, PT, R16, UR15, P0, P2 ;  /* 0x0000000f10007c0c */ /* 0x000fe20008706520 */
[----:B------:R-:W-:-:S03]  /*2590*/  IMAD.WIDE.U32 R12, R14, UR16, R12 ;  /* 0x000000100e0c7c25 */ /* 0x000fc6000f8e000c */
[----:B------:R-:W-:Y:S01]  /*25a0*/  ISETP.NE.OR.EX P0, PT, R18, RZ, P0, P3 ;  /* 0x000000ff1200720c */ /* 0x000fe20000705730 */
[----:B------:R-:W-:Y:S01]  /*25b0*/  IMAD.IADD R8, R13, 0x1, R11 ;  /* 0x000000010d087824 */ /* 0x000fe200078e020b */
[----:B------:R-:W-:-:S04]  /*25c0*/  ISETP.NE.U32.AND P1, PT, R12, R2, PT ;  /* 0x000000020c00720c */ /* 0x000fc80003f25070 */
[----:B------:R-:W-:-:S04]  /*25d0*/  ISETP.NE.AND.EX P1, PT, R8, RZ, PT, P1 ;  /* 0x000000ff0800720c */ /* 0x000fc80003f25310 */
[----:B------:R-:W-:-:S13]  /*25e0*/  PLOP3.LUT P0, PT, P0, P1, PT, 0xf8, 0x8f ;  /* 0x00000000008f781c */ /* 0x000fda0000703f70 */
[----:B------:R-:W-:Y:S05]  /*25f0*/  @P0 BRA `(.L_x_152) ;  /* 0x0000000000280947 */ /* 0x000fea0003800000 */
[----:B------:R-:W0:Y:S01]  /*2600*/  LDCU.64 UR8, c[0x0][0x388] ;  /* 0x00007100ff0877ac */ /* 0x000e220008000a00 */
[----:B------:R-:W-:Y:S02]  /*2610*/  IMAD R9, R9, UR14, R14 ;  /* 0x0000000e09097c24 */ /* 0x000fe4000f8e020e */
[----:B------:R-:W-:Y:S02]  /*2620*/  IMAD.U32 R10, RZ, RZ, UR10 ;  /* 0x0000000aff0a7e24 */ /* 0x000fe4000f8e00ff */
[----:B------:R-:W-:Y:S01]  /*2630*/  IMAD.U32 R11, RZ, RZ, UR11 ;  /* 0x0000000bff0b7e24 */ /* 0x000fe2000f8e00ff */
[----:B------:R-:W-:-:S04]  /*2640*/  SHF.R.S64 R8, RZ, 0x1e, R9 ;  /* 0x0000001eff087819 */ /* 0x000fc80000001009 */
[----:B------:R-:W2:Y:S01]  /*2650*/  LDG.E R10, desc[UR34][R10.64+0x4] ;  /* 0x000004220a0a7981 */ /* 0x000ea2000c1e1900 */
[----:B0-----:R-:W-:-:S04]  /*2660*/  IADD3 R8, P0, PT, R8, UR8, RZ ;  /* 0x0000000808087c10 */ /* 0x001fc8000ff1e0ff */
[----:B------:R-:W-:-:S05]  /*2670*/  LEA.HI.X.SX32 R9, R9, UR9, 0x2, P0 ;  /* 0x0000000909097c11 */ /* 0x000fca00080f16ff */
[----:B------:R-:W2:Y:S02]  /*2680*/  LDG.E R8, desc[UR34][R8.64] ;  /* 0x0000002208087981 */ /* 0x000ea4000c1e1900 */
[----:B--2---:R-:W-:-:S07]  /*2690*/  FFMA R3, R8, R10, R3 ;  /* 0x0000000a08037223 */ /* 0x004fce0000000003 */
.L_x_152:
[----:B------:R-:W-:Y:S05]  /*26a0*/  BSYNC.RECONVERGENT B0 ;  /* 0x0000000000007941 */ /* 0x000fea0003800200 */
.L_x_140:
[----:B0-----:R-:W0:Y:S01]  /*26b0*/  LDCU.64 UR8, c[0x0][0x3c0] ;  /* 0x00007800ff0877ac */ /* 0x001e220008000a00 */
[----:B------:R-:W-:-:S04]  /*26c0*/  UIADD3 UR6, UP1, UPT, UR6, 0x1, URZ ;  /* 0x0000000106067890 */ /* 0x000fc8000ff3e0ff */
[----:B------:R-:W-:Y:S02]  /*26d0*/  UIADD3.X UR7, UPT, UPT, URZ, UR7, URZ, UP1, !UPT ;  /* 0x00000007ff077290 */ /* 0x000fe40008ffe4ff */
[----:B0-----:R-:W-:-:S04]  /*26e0*/  UISETP.GE.U32.AND UP1, UPT, UR6, UR8, UPT ;  /* 0x000000080600728c */ /* 0x001fc8000bf26070 */
[----:B------:R-:W-:-:S09]  /*26f0*/  UISETP.GE.U32.AND.EX UP1, UPT, UR7, UR9, UPT, UP1 ;  /* 0x000000090700728c */ /* 0x000fd2000bf26110 */
[----:B------:R-:W-:Y:S05]  /*2700*/  BRA.U !UP1, `(.L_x_153) ;  /* 0xffffffd909f87547 */ /* 0x000fea000b83ffff */
[----:B------:R-:W-:Y:S05]  /*2710*/  BRA.U !UP0, `(.L_x_154) ;  /* 0xffffffd908cc7547 */ /* 0x000fea000b83ffff */
.L_x_122:
[----:B------:R-:W0:Y:S01]  /*2720*/  LDCU UR6, c[0x0][0x3a0] ;  /* 0x00007400ff0677ac */ /* 0x000e220008000800 */
[----:B------:R-:W1:Y:S01]  /*2730*/  LDC R7, c[0x0][0x3b0] ;  /* 0x0000ec00ff077b82 */ /* 0x000e620000000800 */
[----:B------:R-:W2:Y:S07]  /*2740*/  LDCU UR7, c[0x0][0x3b8] ;  /* 0x00007700ff0777ac */ /* 0x000eae0008000800 */
[----:B------:R-:W3:Y:S01]  /*2750*/  LDC.64 R4, c[0x0][0x390] ;  /* 0x0000e400ff047b82 */ /* 0x000ee20000000a00 */
[----:B0-----:R-:W-:-:S06]  /*2760*/  UIMAD UR6, UR43, UR6, UR42 ;  /* 0x000000062b0672a4 */ /* 0x001fcc000f8e022a */
[----:B-1----:R-:W-:-:S04]  /*2770*/  IMAD R7, R7, UR6, R0 ;  /* 0x0000000607077c24 */ /* 0x002fc8000f8e0200 */
[----:B--2---:R-:W-:-:S04]  /*2780*/  IMAD R7, R7, UR7, R2 ;  /* 0x0000000707077c24 */ /* 0x004fc8000f8e0202 */
[----:B---3--:R-:W-:-:S05]  /*2790*/  IMAD.WIDE R4, R7, 0x4, R4 ;  /* 0x0000000407047825 */ /* 0x008fca00078e0204 */
[----:B------:R-:W-:Y:S01]  /*27a0*/  STG.E desc[UR34][R4.64], R3 ;  /* 0x0000000304007986 */ /* 0x000fe2000c101922 */
[----:B------:R-:W-:Y:S05]  /*27b0*/  EXIT ;  /* 0x000000000000794d */ /* 0x000fea0003800000 */
        .weak           $__internal_9_$__cuda_sm20_div_u64
        .type           $__internal_9_$__cuda_sm20_div_u64,@function
        .size           $__internal_9_$__cuda_sm20_div_u64,(.L_x_229 - $__internal_9_$__cuda_sm20_div_u64)
$__internal_9_$__cuda_sm20_div_u64:
[----:B------:R-:W0:Y:S08]  /*27c0*/  I2F.U64.RP R22, UR16 ;  /* 0x0000001000167d12 */ /* 0x000e300008309000 */
[----:B0-----:R-:W0:Y:S02]  /*27d0*/  MUFU.RCP R22, R22 ;  /* 0x0000001600167308 */ /* 0x001e240000001000 */
[----:B0-----:R-:W-:-:S06]  /*27e0*/  VIADD R14, R22, 0x1ffffffe ;  /* 0x1ffffffe160e7836 */ /* 0x001fcc0000000000 */
[----:B------:R-:W0:Y:S02]  /*27f0*/  F2I.U64.TRUNC R14, R14 ;  /* 0x0000000e000e7311 */ /* 0x000e24000020d800 */
[----:B0-----:R-:W-:Y:S02]  /*2800*/  R2UR UR18, R14 ;  /* 0x000000000e1272ca */ /* 0x001fe400000e0000 */
[----:B------:R-:W-:Y:S01]  /*2810*/  R2UR UR19, R15 ;  /* 0x000000000f1372ca */ /* 0x000fe200000e0000 */
[----:B------:R-:W-:-:S10]  /*2820*/  IMAD.MOV.U32 R15, RZ, RZ, RZ ;  /* 0x000000ffff0f7224 */ /* 0x000fd400078e00ff */
[----:B------:R-:W-:-:S04]  /*2830*/  UIMAD.WIDE.U32 UR24, UR18, UR16, URZ ;  /* 0x00000010121872a5 */ /* 0x000fc8000f8e00ff */
[----:B------:R-:W-:Y:S02]  /*2840*/  UIMAD UR25, UR18, UR17, UR25 ;  /* 0x00000011121972a4 */ /* 0x000fe4000f8e0219 */
[----:B------:R-:W-:Y:S02]  /*2850*/  UIADD3 UR50, UP1, UPT, URZ, -UR24, URZ ;  /* 0x80000018ff327290 */ /* 0x000fe4000ff3e0ff */
[----:B------:R-:W-:Y:S02]  /*2860*/  UIMAD UR26, UR19, UR16, UR25 ;  /* 0x00000010131a72a4 */ /* 0x000fe4000f8e0219 */
[----:B------:R-:W-:Y:S02]  /*2870*/  UIMAD.WIDE.U32 UR24, UR18, UR50, URZ ;  /* 0x00000032121872a5 */ /* 0x000fe4000f8e00ff */
[----:B------:R-:W-:-:S05]  /*2880*/  UIADD3.X UR51, UPT, UPT, URZ, ~UR26, URZ, UP1, !UPT ;  /* 0x8000001aff337290 */ /* 0x000fca0008ffe4ff */
[----:B------:R-:W-:Y:S01]  /*2890*/  UMOV UR24, UR25 ;  /* 0x0000001900187c82 */ /* 0x000fe20008000000 */
[----:B------:R-:W-:Y:S02]  /*28a0*/  UMOV UR25, UR18 ;  /* 0x0000001200197c82 */ /* 0x000fe40008000000 */
[----:B------:R-:W-:Y:S02]  /*28b0*/  UIMAD.WIDE.U32 UR26, UP1, UR18, UR51, UR24 ;  /* 0x00000033121a72a5 */ /* 0x000fe4000f820018 */
[----:B------:R-:W-:Y:S02]  /*28c0*/  UIMAD.WIDE.U32 UR24, UR19, UR51, URZ ;  /* 0x00000033131872a5 */ /* 0x000fe4000f8e00ff */
[----:B------:R-:W-:Y:S02]  /*28d0*/  UIMAD.WIDE.U32 UR26, UP2, UR19, UR50, UR26 ;  /* 0x00000032131a72a5 */ /* 0x000fe4000f84001a */
[----:B------:R-:W-:Y:S02]  /*28e0*/  UIMAD UR51, UR19, UR51, URZ ;  /* 0x00000033133372a4 */ /* 0x000fe4000f8e02ff */
[----:B------:R-:W-:-:S02]  /*28f0*/  UIADD3.X UR24, UPT, UPT, UR25, UR19, URZ, UP1, !UPT ;  /* 0x0000001319187290 */ /* 0x000fc40008ffe4ff */
[----:B------:R-:W-:-:S04]  /*2900*/  UIADD3 UR27, UP3, UPT, UR51, UR27, URZ ;  /* 0x0000001b331b7290 */ /* 0x000fc8000ff7e0ff */
[----:B------:R-:W-:Y:S02]  /*2910*/  UIMAD.WIDE.U32 UR18, UR27, UR16, URZ ;  /* 0x000000101b1272a5 */ /* 0x000fe4000f8e00ff */
[----:B------:R-:W-:Y:S02]  /*2920*/  UIADD3.X UR50, UPT, UPT, URZ, URZ, UR24, UP3, UP2 ;  /* 0x000000ffff327290 */ /* 0x000fe40009fe4418 */
[----:B------:R-:W-:Y:S02]  /*2930*/  UIMAD UR19, UR27, UR17, UR19 ;  /* 0x000000111b1372a4 */ /* 0x000fe4000f8e0213 */
[----:B------:R-:W-:Y:S02]  /*2940*/  UIADD3 UR25, UP1, UPT, URZ, -UR18, URZ ;  /* 0x80000012ff197290 */ /* 0x000fe4000ff3e0ff */
[----:B------:R-:W-:Y:S02]  /*2950*/  UIMAD UR24, UR50, UR16, UR19 ;  /* 0x00000010321872a4 */ /* 0x000fe4000f8e0213 */
[----:B------:R-:W-:-:S02]  /*2960*/  UIMAD.WIDE.U32 UR18, UR27, UR25, URZ ;  /* 0x000000191b1272a5 */ /* 0x000fc4000f8e00ff */
[----:B------:R-:W-:-:S05]  /*2970*/  UIADD3.X UR24, UPT, UPT, URZ, ~UR24, URZ, UP1, !UPT ;  /* 0x80000018ff187290 */ /* 0x000fca0008ffe4ff */
[----:B------:R-:W-:Y:S02]  /*2980*/  UMOV UR26, UR19 ;  /* 0x00000013001a7c82 */ /* 0x000fe40008000000 */
[----:B------:R-:W-:Y:S02]  /*2990*/  UIMAD.WIDE.U32 UR18, UP1, UR27, UR24, UR26 ;  /* 0x000000181b1272a5 */ /* 0x000fe4000f82001a */
[----:B------:R-:W-:Y:S02]  /*29a0*/  UIMAD UR26, UR50, UR24, URZ ;  /* 0x00000018321a72a4 */ /* 0x000fe4000f8e02ff */
[----:B------:R-:W-:Y:S02]  /*29b0*/  UIMAD.WIDE.U32 UR18, UP2, UR50, UR25, UR18 ;  /* 0x00000019321272a5 */ /* 0x000fe4000f840012 */
[----:B------:R-:W-:Y:S02]  /*29c0*/  UIMAD.WIDE.U32 UR24, UR50, UR24, URZ ;  /* 0x00000018321872a5 */ /* 0x000fe4000f8e00ff */
[----:B------:R-:W-:-:S02]  /*29d0*/  UIADD3 UR18, UP3, UPT, UR26, UR19, URZ ;  /* 0x000000131a127290 */ /* 0x000fc4000ff7e0ff */
[----:B------:R-:W-:-:S04]  /*29e0*/  UIADD3.X UR50, UPT, UPT, UR25, UR50, URZ, UP1, !UPT ;  /* 0x0000003219327290 */ /* 0x000fc80008ffe4ff */
[----:B------:R-:W-:Y:S01]  /*29f0*/  IMAD.HI.U32 R14, R21, UR18, RZ ;  /* 0x00000012150e7c27 */ /* 0x000fe2000f8e00ff */
[----:B------:R-:W-:-:S03]  /*2a00*/  UIADD3.X UR50, UPT, UPT, URZ, URZ, UR50, UP3, UP2 ;  /* 0x000000ffff327290 */ /* 0x000fc60009fe4432 */
[----:B------:R-:W-:-:S04]  /*2a10*/  IMAD.WIDE.U32 R14, R17, UR18, R14 ;  /* 0x00000012110e7c25 */ /* 0x000fc8000f8e000e */
[----:B------:R-:W-:Y:S02]  /*2a20*/  IMAD R23, R17, UR50, RZ ;  /* 0x0000003211177c24 */ /* 0x000fe4000f8e02ff */
[----:B------:R-:W-:-:S04]  /*2a30*/  IMAD.HI.U32 R14, P1, R21, UR50, R14 ;  /* 0x00000032150e7c27 */ /* 0x000fc8000f82000e */
        /* <DEDUP_REMOVED lines=9> */
[----:B------:R-:W-:-:S03]  /*2ad0*/  IADD3 R21, P3, PT, R26, -UR16, RZ ;  /* 0x800000101a157c10 */ /* 0x000fc6000ff7e0ff */
[----:B------:R-:W-:Y:S01]  /*2ae0*/  IMAD.X R25, R17, 0x1, ~R14, P2 ;  /* 0x0000000111197824 */ /* 0x000fe200010e0e0e */
[----:B------:R-:W-:-:S04]  /*2af0*/  IADD3 R14, P2, PT, R23, 0x1, RZ ;  /* 0x00000001170e7810 */ /* 0x000fc80007f5e0ff */
[C---:B------:R-:W-:Y:S01]  /*2b00*/  ISETP.GE.U32.AND.EX P1, PT, R25.reuse, UR17, PT, P1 ;  /* 0x0000001119007c0c */ /* 0x040fe2000bf26110 */
[----:B------:R-:W-:Y:S01]  /*2b10*/  IMAD.X R17, RZ, RZ, R22, P2 ;  /* 0x000000ffff117224 */ /* 0x000fe200010e0616 */
[----:B------:R-:W-:Y:S02]  /*2b20*/  IADD3.X R24, PT, PT, R25, ~UR17, RZ, P3, !PT ;  /* 0x8000001119187c10 */ /* 0x000fe40009ffe4ff */
[----:B------:R-:W-:Y:S02]  /*2b30*/  SEL R21, R21, R26, P1 ;  /* 0x0000001a15157207 */ /* 0x000fe40000800000 */
[----:B------:R-:W-:Y:S02]  /*2b40*/  SEL R15, R14, R23, P1 ;  /* 0x000000170e0f7207 */ /* 0x000fe40000800000 */
[----:B------:R-:W-:Y:S02]  /*2b50*/  SEL R23, R24, R25, P1 ;  /* 0x0000001918177207 */ /* 0x000fe40000800000 */
[----:B------:R-:W-:-:S02]  /*2b60*/  SEL R14, R17, R22, P1 ;  /* 0x00000016110e7207 */ /* 0x000fc40000800000 */
[----:B------:R-:W-:Y:S02]  /*2b70*/  ISETP.GE.U32.AND P1, PT, R21, UR16, PT ;  /* 0x0000001015007c0c */ /* 0x000fe4000bf26070 */
[----:B------:R-:W-:Y:S02]  /*2b80*/  IADD3 R22, P3, PT, R15, 0x1, RZ ;  /* 0x000000010f167810 */ /* 0x000fe40007f7e0ff */
[----:B------:R-:W-:Y:S02]  /*2b90*/  ISETP.GE.U32.AND.EX P1, PT, R23, UR17, PT, P1 ;  /* 0x0000001117007c0c */ /* 0x000fe4000bf26110 */
[----:B------:R-:W-:Y:S01]  /*2ba0*/  ISETP.NE.U32.AND P2, PT, RZ, UR16, PT ;  /* 0x00000010ff007c0c */ /* 0x000fe2000bf45070 */
[----:B------:R-:W-:Y:S01]  /*2bb0*/  IMAD.X R23, RZ, RZ, R14, P3 ;  /* 0x000000ffff177224 */ /* 0x000fe200018e060e */
[----:B------:R-:W-:Y:S01]  /*2bc0*/  SEL R22, R22, R15, P1 ;  /* 0x0000000f16167207 */ /* 0x000fe20000800000 */
[----:B------:R-:W-:Y:S01]  /*2bd0*/  IMAD.MOV.U32 R15, RZ, RZ, 0x0 ;  /* 0x00000000ff0f7424 */ /* 0x000fe200078e00ff */
[----:B------:R-:W-:-:S02]  /*2be0*/  ISETP.NE.AND.EX P2, PT, RZ, UR17, PT, P2 ;  /* 0x00000011ff007c0c */ /* 0x000fc4000bf45320 */
[----:B------:R-:W-:Y:S01]  /*2bf0*/  SEL R23, R23, R14, P1 ;  /* 0x0000000e17177207 */ /* 0x000fe20000800000 */
[----:B------:R-:W-:Y:S01]  /*2c00*/  IMAD.MOV.U32 R14, RZ, RZ, R16 ;  /* 0x000000ffff0e7224 */ /* 0x000fe200078e0010 */
[----:B------:R-:W-:Y:S02]  /*2c10*/  SEL R22, R22, 0xffffffff, P2 ;  /* 0xffffffff16167807 */ /* 0x000fe40001000000 */
[----:B------:R-:W-:Y:S01]  /*2c20*/  SEL R23, R23, 0xffffffff, P2 ;  /* 0xffffffff17177807 */ /* 0x000fe20001000000 */
[----:B------:R-:W-:Y:S06]  /*2c30*/  RET.REL.NODEC R14 `(_Z28conv2d_backward_input_kernelPKfS0_Pfmmmmmmmmmm) ;  /* 0xffffffd00ef07950 */ /* 0x000fec0003c3ffff */
.L_x_155:
        /* <DEDUP_REMOVED lines=12> */
.L_x_229:


//--------------------- .text._Z31conv2d_forward_kernel_optimizedPKfS0_S0_Pfmmmmmmmmmm --------------------------
	.section	.text._Z31conv2d_forward_kernel_optimizedPKfS0_S0_Pfmmmmmmmmmm,"ax",@progbits
	.align	128
        .global         _Z31conv2d_forward_kernel_optimizedPKfS0_S0_Pfmmmmmmmmmm
        .type           _Z31conv2d_forward_kernel_optimizedPKfS0_S0_Pfmmmmmmmmmm,@function
        .size           _Z31conv2d_forward_kernel_optimizedPKfS0_S0_Pfmmmmmmmmmm,(.L_x_230 - _Z31conv2d_forward_kernel_optimizedPKfS0_S0_Pfmmmmmmmmmm)
        .other          _Z31conv2d_forward_kernel_optimizedPKfS0_S0_Pfmmmmmmmmmm,@"STO_CUDA_ENTRY STV_DEFAULT"
_Z31conv2d_forward_kernel_optimizedPKfS0_S0_Pfmmmmmmmmmm:
.text._Z31conv2d_forward_kernel_optimizedPKfS0_S0_Pfmmmmmmmmmm:
[----:B------:R-:W-:Y:S01]  /*0000*/  LDC R1, c[0x0][0x37c] ;  /* 0x0000df00ff017b82 */ /* 0x000fe20000000800 */
[----:B------:R-:W0:Y:S01]  /*0010*/  LDCU UR5, c[0x0][0x3ec] ;  /* 0x00007d80ff0577ac */ /* 0x000e220008000800 */
[----:B------:R-:W1:Y:S06]  /*0020*/  S2R R2, SR_TID.X ;  /* 0x0000000000027919 */ /* 0x000e6c0000002100 */
[----:B------:R-:W2:Y:S01]  /*0030*/  S2UR UR14, SR_CTAID.X ;  /* 0x00000000000e79c3 */ /* 0x000ea20000002500 */
[----:B------:R-:W3:Y:S01]  /*0040*/  LDCU.64 UR12, c[0x0][0x358] ;  /* 0x00006b00ff0c77ac */ /* 0x000ee20008000a00 */
[----:B------:R-:W4:Y:S01]  /*0050*/  S2R R3, SR_TID.Y ;  /* 0x0000000000037919 */ /* 0x000f220000002200 */
[----:B------:R-:W1:Y:S05]  /*0060*/  S2R R0, SR_CTAID.Y ;  /* 0x0000000000007919 */ /* 0x000e6a0000002600 */
[----:B------:R-:W1:Y:S01]  /*0070*/  S2UR UR4, SR_CTAID.Z ;  /* 0x00000000000479c3 */ /* 0x000e620000002700 */
[----:B0-----:R-:W-:-:S09]  /*0080*/  UISETP.NE.U32.AND UP0, UPT, UR5, URZ, UPT ;  /* 0x000000ff0500728c */ /* 0x001fd2000bf05070 */
[----:B---3--:R-:W-:Y:S05]  /*0090*/  BRA.U UP0, `(.L_x_156) ;  /* 0x0000000100587547 */ /* 0x008fea000b800000 */
[----:B------:R-:W0:Y:S02]  /*00a0*/  LDC R8, c[0x0][0x3e8] ;  /* 0x0000fa00ff087b82 */ /* 0x000e240000000800 */
[----:B0-----:R-:W0:Y:S01]  /*00b0*/  I2F.U32.RP R6, R8 ;  /* 0x0000000800067306 */ /* 0x001e220000209000 */
[----:B------:R-:W-:-:S07]  /*00c0*/  ISETP.NE.U32.AND P2, PT, R8, RZ, PT ;  /* 0x000000ff0800720c */ /* 0x000fce0003f45070 */
[----:B0-----:R-:W0:Y:S02]  /*00d0*/  MUFU.RCP R6, R6 ;  /* 0x0000000600067308 */ /* 0x001e240000001000 */
[----:B0-----:R-:W-:-:S06]  /*00e0*/  VIADD R4, R6, 0xffffffe ;  /* 0x0ffffffe06047836 */ /* 0x001fcc0000000000 */
[----:B------:R0:W3:Y:S02]  /*00f0*/  F2I.FTZ.U32.TRUNC.NTZ R5, R4 ;  /* 0x0000000400057305 */ /* 0x0000e4000021f000 */
[----:B0-----:R-:W-:Y:S02]  /*0100*/  IMAD.MOV.U32 R4, RZ, RZ, RZ ;  /* 0x000000ffff047224 */ /* 0x001fe400078e00ff */
[----:B---3--:R-:W-:-:S04]  /*0110*/  IMAD.MOV R7, RZ, RZ, -R5 ;  /* 0x000000ffff077224 */ /* 0x008fc800078e0a05 */
[----:B------:R-:W-:-:S04]  /*0120*/  IMAD R7, R7, R8, RZ ;  /* 0x0000000807077224 */ /* 0x000fc800078e02ff */
[----:B------:R-:W-:-:S06]  /*0130*/  IMAD.HI.U32 R5, R5, R7, R4 ;  /* 0x0000000705057227 */ /* 0x000fcc00078e0004 */
[----:B-1----:R-:W-:-:S04]  /*0140*/  IMAD.HI.U32 R5, R5, UR4, RZ ;  /* 0x0000000405057c27 */ /* 0x002fc8000f8e00ff */
[----:B------:R-:W-:-:S04]  /*0150*/  IMAD.MOV R7, RZ, RZ, -R5 ;  /* 0x000000ffff077224 */ /* 0x000fc800078e0a05 */
[----:B------:R-:W-:-:S05]  /*0160*/  IMAD R7, R8, R7, UR4 ;  /* 0x0000000408077e24 */ /* 0x000fca000f8e0207 */
[----:B------:R-:W-:-:S13]  /*0170*/  ISETP.GE.U32.AND P0, PT, R7, R8, PT ;  /* 0x000000080700720c */ /* 0x000fda0003f06070 */
[----:B------:R-:W-:Y:S01]  /*0180*/  @P0 IADD3 R7, PT, PT, R7, -R8, RZ ;  /* 0x8000000807070210 */ /* 0x000fe20007ffe0ff */
[----:B------:R-:W-:-:S03]  /*0190*/  @P0 VIADD R5, R5, 0x1 ;  /* 0x0000000105050836 */ /* 0x000fc60000000000 */
[----:B------:R-:W-:-:S13]  /*01a0*/  ISETP.GE.U32.AND P1, PT, R7, R8, PT ;  /* 0x000000080700720c */ /* 0x000fda0003f26070 */
[----:B------:R-:W-:Y:S01]  /*01b0*/  @P1 VIADD R5, R5, 0x1 ;  /* 0x0000000105051836 */ /* 0x000fe20000000000 */
[----:B------:R-:W-:-:S05]  /*01c0*/  @!P2 LOP3.LUT R5, RZ, R8, RZ, 0x33, !PT ;  /* 0x00000008ff05a212 */ /* 0x000fca00078e33ff */
[----:B------:R-:W-:-:S04]  /*01d0*/  IMAD.MOV R7, RZ, RZ, -R5 ;  /* 0x000000ffff077224 */ /* 0x000fc800078e0a05 */
[----:B------:R-:W-:Y:S01]  /*01e0*/  IMAD R7, R8, R7, UR4 ;  /* 0x0000000408077e24 */ /* 0x000fe2000f8e0207 */
[----:B------:R-:W-:Y:S06]  /*01f0*/  BRA `(.L_x_157) ;  /* 0x0000000000147947 */ /* 0x000fec0003800000 */
.L_x_156:
[----:B------:R-:W-:-:S07]  /*0200*/  MOV R6, 0x220 ;  /* 0x0000022000067802 */ /* 0x000fce0000000f00 */
[----:B-12-4-:R-:W-:Y:S05]  /*0210*/  CALL.REL.NOINC `($__internal_10_$__cuda_sm20_div_u64) ;  /* 0x0000000c00e87944 */ /* 0x016fea0003c00000 */
[----:B------:R-:W0:Y:S01]  /*0220*/  LDC R4, c[0x0][0x3e8] ;  /* 0x0000fa00ff047b82 */ /* 0x000e220000000800 */
[----:B------:R-:W-:-:S04]  /*0230*/  IMAD.MOV R7, RZ, RZ, -R5 ;  /* 0x000000ffff077224 */ /* 0x000fc800078e0a05 */
[----:B0-----:R-:W-:-:S07]  /*0240*/  IMAD R7, R7, R4, UR4 ;  /* 0x0000000407077e24 */ /* 0x001fce000f8e0204 */
.L_x_157:
[----:B------:R-:W0:Y:S01]  /*0250*/  LDCU.64 UR4, c[0x0][0x3a8] ;  /* 0x00007500ff0477ac */ /* 0x000e220008000a00 */
[----:B----4-:R-:W-:Y:S01]  /*0260*/  LEA R4, R5, R3, 0x4 ;  /* 0x0000000305047211 */ /* 0x010fe200078e20ff */
[----:B------:R-:W-:Y:S02]  /*0270*/  IMAD R5, R7, 0x10, R2 ;  /* 0x0000001007057824 */ /* 0x000fe400078e0202 */
[----:B------:R-:W-:Y:S01]  /*0280*/  IMAD.MOV.U32 R6, RZ, RZ, RZ ;  /* 0x000000ffff067224 */ /* 0x000fe200078e00ff */
[----:B0-----:R-:W-:-:S04]  /*0290*/  UISETP.NE.U32.AND UP0, UPT, UR4, URZ, UPT ;  /* 0x000000ff0400728c */ /* 0x001fc8000bf05070 */
[----:B------:R-:W-:-:S09]  /*02a0*/  UISETP.NE.AND.EX UP0, UPT, UR5, URZ, UPT, UP0 ;  /* 0x000000ff0500728c */ /* 0x000fd2000bf05300 */
[----:B------:R-:W-:Y:S05]  /*02b0*/  BRA.U !UP0, `(.L_x_158) ;  /* 0x0000000d08787547 */ /* 0x000fea000b800000 */
[----:B------:R-:W0:Y:S01]  /*02c0*/  LDCU UR4, c[0x0][0x3d8] ;  /* 0x00007b00ff0477ac */ /* 0x000e220008000800 */
[----:B------:R-:W1:Y:S01]  /*02d0*/  LDC R8, c[0x0][0x3d0] ;  /* 0x0000f400ff087b82 */ /* 0x000e620000000800 */
[CC--:B------:R-:W-:Y:S01]  /*02e0*/  ISETP.GT.U32.AND P0, PT, R2.reuse, R3.reuse, PT ;  /* 0x000000030200720c */ /* 0x0c0fe20003f04070 */
[----:B------:R-:W3:Y:S03]  /*02f0*/  LDCU.128 UR8, c[0x0][0x3c0] ;  /* 0x00007800ff0877ac */ /* 0x000ee60008000c00 */
[----:B------:R-:W-:Y:S01]  /*0300*/  ISETP.GT.U32.AND.EX P0, PT, RZ, RZ, PT, P0 ;  /* 0x000000ffff00720c */ /* 0x000fe20003f04100 */
[----:B------:R-:W4:Y:S02]  /*0310*/  LDCU.64 UR6, c[0x0][0x3b8] ;  /* 0x00007700ff0677ac */ /* 0x000f240008000a00 */
[----:B------:R-:W5:Y:S01]  /*0320*/  S2UR UR5, SR_CgaCtaId ;  /* 0x00000000000579c3 */ /* 0x000f620000008800 */
[----:B------:R-:W-:Y:S01]  /*0330*/  SEL R9, R2, R3, P0 ;  /* 0x0000000302097207 */ /* 0x000fe20000000000 */
[----:B0-----:R-:W-:-:S03]  /*0340*/  UIADD3 UR4, UPT, UPT, URZ, -UR4, URZ ;  /* 0x80000004ff047290 */ /* 0x001fc6000fffe0ff */
[----:B---3--:R-:W-:Y:S01]  /*0350*/  ISETP.GE.U32.AND P3, PT, R9, UR10, PT ;  /* 0x0000000a09007c0c */ /* 0x008fe2000bf66070 */
[----:B------:R-:W-:Y:S02]  /*0360*/  ULOP3.LUT UR15, UR10, 0x3, URZ, 0xc0, !UPT ;  /* 0x000000030a0f7892 */ /* 0x000fe4000f8ec0ff */
[-C--:B-1----:R-:W-:Y:S01]  /*0370*/  IMAD R7, R5, R8.reuse, UR4 ;  /* 0x0000000405077e24 */ /* 0x082fe2000f8e0208 */
[----:B------:R-:W-:Y:S01]  /*0380*/  ULOP3.LUT UR10, UR10, 0xfffffffc, URZ, 0xc0, !UPT ;  /* 0xfffffffc0a0a7892 */ /* 0x000fe2000f8ec0ff */
[----:B------:R-:W-:Y:S01]  /*0390*/  IMAD R8, R4, R8, UR4 ;  /* 0x0000000404087e24 */ /* 0x000fe2000f8e0208 */
[----:B------:R-:W-:Y:S02]  /*03a0*/  UMOV UR4, 0x400 ;  /* 0x0000040000047882 */ /* 0x000fe40000000000 */
[----:B------:R-:W-:Y:S02]  /*03b0*/  ISETP.GE.U32.AND P1, PT, R7, UR8, PT ;  /* 0x0000000807007c0c */ /* 0x000fe4000bf26070 */
[----:B------:R-:W-:Y:S01]  /*03c0*/  SHF.R.S32.HI R6, RZ, 0x1f, R7 ;  /* 0x0000001fff067819 */ /* 0x000fe20000011407 */
[----:B-----5:R-:W-:Y:S01]  /*03d0*/  ULEA UR4, UR5, UR4, 0x18 ;  /* 0x0000000405047291 */ /* 0x020fe2000f8ec0ff */
[----:B----4-:R-:W-:Y:S01]  /*03e0*/  ISETP.LT.U32.AND P0, PT, R8, UR6, PT ;  /* 0x0000000608007c0c */ /* 0x010fe2000bf01070 */
[----:B------:R-:W-:Y:S01]  /*03f0*/  UMOV UR6, URZ ;  /* 0x000000ff00067c82 */ /* 0x000fe20008000000 */
[----:B------:R-:W-:-:S02]  /*0400*/  ISETP.GE.U32.AND.EX P1, PT, R6, UR9, PT, P1 ;  /* 0x0000000906007c0c */ /* 0x000fc4000bf26110 */
[----:B------:R-:W-:Y:S02]  /*0410*/  SHF.R.S32.HI R6, RZ, 0x1f, R8 ;  /* 0x0000001fff067819 */ /* 0x000fe40000011408 */
[----:B------:R-:W-:Y:S02]  /*0420*/  LEA R9, R2, UR4, 0x2 ;  /* 0x0000000402097c11 */ /* 0x000fe4000f8e10ff */
[----:B------:R-:W-:Y:S01]  /*0430*/  ISETP.LT.U32.AND.EX P1, PT, R6, UR7, !P1, P0 ;  /* 0x0000000706007c0c */ /* 0x000fe2000cf21100 */
[----:B------:R-:W-:Y:S01]  /*0440*/  IMAD.MOV.U32 R6, RZ, RZ, RZ ;  /* 0x000000ffff067224 */ /* 0x000fe200078e00ff */
[----:B------:R-:W-:Y:S01]  /*0450*/  LOP3.LUT P2, RZ, R8, 0x80000000, R7, 0xc8, !PT ;  /* 0x8000000008ff7812 */ /* 0x000fe2000784c807 */
[----:B------:R-:W-:Y:S01]  /*0460*/  VIADD R9, R9, 0x8 ;  /* 0x0000000809097836 */ /* 0x000fe20000000000 */
[----:B------:R-:W-:Y:S01]  /*0470*/  ISETP.GE.U32.AND.EX P0, PT, RZ, UR11, PT, P3 ;  /* 0x0000000bff007c0c */ /* 0x000fe2000bf06130 */
[----:B------:R-:W-:Y:S01]  /*0480*/  UMOV UR7, URZ ;  /* 0x000000ff00077c82 */ /* 0x000fe20008000000 */
[----:B------:R-:W-:-:S13]  /*0490*/  PLOP3.LUT P1, PT, P1, P2, PT, 0x20, 0x2 ;  /* 0x000000000002781c */ /* 0x000fda0000f24470 */
.L_x_168:
[----:B------:R-:W-:Y:S01]  /*04a0*/  BSSY.RECONVERGENT B0, `(.L_x_159) ;  /* 0x0000018000007945 */ /* 0x000fe20003800200 */
[----:B01----:R-:W-:-:S03]  /*04b0*/  HFMA2 R10, -RZ, RZ, 0, 0 ;  /* 0x00000000ff0a7431 */ /* 0x003fc600000001ff */
[----:B------:R-:W-:Y:S05]  /*04c0*/  @!P1 BRA `(.L_x_160) ;  /* 0x0000000000549947 */ /* 0x000fea0003800000 */
[----:B------:R-:W2:Y:S01]  /*04d0*/  LDCU.64 UR8, c[0x0][0x3a8] ;  /* 0x00007500ff0877ac */ /* 0x000ea20008000a00 */
[----:B------:R-:W0:Y:S01]  /*04e0*/  LDC.64 R14, c[0x0][0x3b8] ;  /* 0x0000ee00ff0e7b82 */ /* 0x000e220000000a00 */
[----:B------:R-:W-:Y:S01]  /*04f0*/  LOP3.LUT R10, R8, 0x7fffffff, RZ, 0xc0, !PT ;  /* 0x7fffffff080a7812 */ /* 0x000fe200078ec0ff */
[----:B------:R-:W-:Y:S01]  /*0500*/  IMAD.MOV.U32 R11, RZ, RZ, RZ ;  /* 0x000000ffff0b7224 */ /* 0x000fe200078e00ff */
[----:B--2---:R-:W-:-:S04]  /*0510*/  UIMAD.WIDE.U32 UR4, UR14, UR8, UR6 ;  /* 0x000000080e0472a5 */ /* 0x004fc8000f8e0006 */
[----:B------:R-:W-:Y:S01]  /*0520*/  UIMAD UR5, UR14, UR9, UR5 ;  /* 0x000000090e0572a4 */ /* 0x000fe2000f8e0205 */
[----:B------:R-:W1:Y:S01]  /*0530*/  LDCU.64 UR8, c[0x0][0x3c0] ;  /* 0x00007800ff0877ac */ /* 0x000e620008000a00 */
[----:B0-----:R-:W-:-:S04]  /*0540*/  IMAD.WIDE.U32 R10, R14, UR4, R10 ;  /* 0x000000040e0a7c25 */ /* 0x001fc8000f8e000a */
[----:B------:R-:W-:-:S04]  /*0550*/  IMAD R12, R14, UR5, RZ ;  /* 0x000000050e0c7c24 */ /* 0x000fc8000f8e02ff */
[----:B------:R-:W-:Y:S01]  /*0560*/  IMAD R13, R15, UR4, R12 ;  /* 0x000000040f0d7c24 */ /* 0x000fe2000f8e020c */
[----:B------:R-:W0:Y:S01]  /*0570*/  LDCU.64 UR4, c[0x0][0x380] ;  /* 0x00007000ff0477ac */ /* 0x000e220008000a00 */
[----:B------:R-:W-:Y:S02]  /*0580*/  LOP3.LUT R12, R7, 0x7fffffff, RZ, 0xc0, !PT ;  /* 0x7fffffff070c7812 */ /* 0x000fe400078ec0ff */
[----:B------:R-:W-:Y:S02]  /*0590*/  IMAD.IADD R11, R11, 0x1, R13 ;  /* 0x000000010b0b7824 */ /* 0x000fe400078e020d */
[----:B------:R-:W-:Y:S02]  /*05a0*/  IMAD.MOV.U32 R13, RZ, RZ, RZ ;  /* 0x000000ffff0d7224 */ /* 0x000fe400078e00ff */
[----:B-1----:R-:W-:Y:S02]  /*05b0*/  IMAD R11, R11, UR8, RZ ;  /* 0x000000080b0b7c24 */ /* 0x002fe4000f8e02ff */
[----:B------:R-:W-:-:S04]  /*05c0*/  IMAD.WIDE.U32 R12, R10, UR8, R12 ;  /* 0x000000080a0c7c25 */ /* 0x000fc8000f8e000c */
[----:B------:R-:W-:-:S04]  /*05d0*/  IMAD R11, R10, UR9, R11 ;  /* 0x000000090a0b7c24 */ /* 0x000fc8000f8e020b */
[----:B------:R-:W-:Y:S01]  /*05e0*/  IMAD.IADD R11, R13, 0x1, R11 ;  /* 0x000000010d0b7824 */ /* 0x000fe200078e020b */
[----:B0-----:R-:W-:-:S04]  /*05f0*/  LEA R10, P2, R12, UR4, 0x2 ;  /* 0x000000040c0a7c11 */ /* 0x001fc8000f8410ff */
[----:B------:R-:W-:-:S05]  /*0600*/  LEA.HI.X R11, R12, UR5, R11, 0x2, P2 ;  /* 0x000000050c0b7c11 */ /* 0x000fca00090f140b */
[----:B------:R0:W5:Y:S04]  /*0610*/  LDG.E.CONSTANT R10, desc[UR12][R10.64] ;  /* 0x0000000c0a0a7981 */ /* 0x000168000c1e9900 */
.L_x_160:
[----:B--2---:R-:W-:Y:S05]  /*0620*/  BSYNC.RECONVERGENT B0 ;  /* 0x0000000000007941 */ /* 0x004fea0003800200 */
.L_x_159:
[----:B------:R-:W1:Y:S01]  /*0630*/  S2UR UR5, SR_CgaCtaId ;  /* 0x00000000000579c3 */ /* 0x000e620000008800 */
[----:B------:R-:W-:Y:S01]  /*0640*/  UMOV UR4, 0x400 ;  /* 0x0000040000047882 */ /* 0x000fe20000000000 */
[----:B0-----:R-:W-:Y:S01]  /*0650*/  LEA R11, R3, R2, 0x4 ;  /* 0x00000002030b7211 */ /* 0x001fe200078e20ff */
[----:B------:R-:W-:Y:S01]  /*0660*/  BSSY.RECONVERGENT B0, `(.L_x_161) ;  /* 0x000001f000007945 */ /* 0x000fe20003800200 */
[----:B-1----:R-:W-:-:S06]  /*0670*/  ULEA UR4, UR5, UR4, 0x18 ;  /* 0x0000000405047291 */ /* 0x002fcc000f8ec0ff */
[----:B------:R-:W-:-:S05]  /*0680*/  LEA R11, R11, UR4, 0x2 ;  /* 0x000000040b0b7c11 */ /* 0x000fca000f8e10ff */
[----:B-----5:R0:W-:Y:S01]  /*0690*/  STS [R11], R10 ;  /* 0x0000000a0b007388 */ /* 0x0201e20000000800 */
[----:B------:R-:W-:Y:S05]  /*06a0*/  @P0 BRA `(.L_x_162) ;  /* 0x0000000000680947 */ /* 0x000fea0003800000 */
[----:B0-----:R-:W0:Y:S01]  /*06b0*/  LDC.64 R10, c[0x0][0x3a8] ;  /* 0x0000ea00ff0a7b82 */ /* 0x001e220000000a00 */
[----:B------:R-:W1:Y:S01]  /*06c0*/  LDCU.64 UR8, c[0x0][0x3c8] ;  /* 0x00007900ff0877ac */ /* 0x000e620008000a00 */
[----:B------:R-:W2:Y:S01]  /*06d0*/  LDCU.64 UR4, c[0x0][0x388] ;  /* 0x00007100ff0477ac */ /* 0x000ea20008000a00 */
[----:B0-----:R-:W-:-:S04]  /*06e0*/  IMAD.WIDE.U32 R12, R0, R10, UR6 ;  /* 0x00000006000c7e25 */ /* 0x001fc8000f8e000a */
[----:B------:R-:W-:Y:S02]  /*06f0*/  IMAD R10, R0, R11, R13 ;  /* 0x0000000b000a7224 */ /* 0x000fe400078e020d */
[----:B------:R-:W-:Y:S02]  /*0700*/  IMAD.MOV.U32 R11, RZ, RZ, RZ ;  /* 0x000000ffff0b7224 */ /* 0x000fe400078e00ff */
[----:B-1----:R-:W-:Y:S02]  /*0710*/  IMAD R13, R10, UR8, RZ ;  /* 0x000000080a0d7c24 */ /* 0x002fe4000f8e02ff */
[----:B------:R-:W-:Y:S02]  /*0720*/  IMAD.MOV.U32 R10, RZ, RZ, R3 ;  /* 0x000000ffff0a7224 */ /* 0x000fe400078e0003 */
[C---:B------:R-:W-:Y:S02]  /*0730*/  IMAD R13, R12.reuse, UR9, R13 ;  /* 0x000000090c0d7c24 */ /* 0x040fe4000f8e020d */
[----:B------:R-:W-:Y:S01]  /*0740*/  IMAD.WIDE.U32 R10, R12, UR8, R10 ;  /* 0x000000080c0a7c25 */ /* 0x000fe2000f8e000a */
[----:B------:R-:W-:-:S03]  /*0750*/  MOV R12, R2 ;  /* 0x00000002000c7202 */ /* 0x000fc60000000f00 */
[----:B------:R-:W-:Y:S02]  /*0760*/  IMAD.IADD R11, R11, 0x1, R13 ;  /* 0x000000010b0b7824 */ /* 0x000fe400078e020d */
[----:B------:R-:W-:Y:S02]  /*0770*/  IMAD.MOV.U32 R13, RZ, RZ, RZ ;  /* 0x000000ffff0d7224 */ /* 0x000fe400078e00ff */
[----:B------:R-:W-:Y:S02]  /*0780*/  IMAD R11, R11, UR8, RZ ;  /* 0x000000080b0b7c24 */ /* 0x000fe4000f8e02ff */
[----:B------:R-:W-:-:S04]  /*0790*/  IMAD.WIDE.U32 R12, R10, UR8, R12 ;  /* 0x000000080a0c7c25 */ /* 0x000fc8000f8e000c */
[----:B------:R-:W-:Y:S01]  /*07a0*/  IMAD R11, R10, UR9, R11 ;  /* 0x000000090a0b7c24 */ /* 0x000fe2000f8e020b */
[----:B--2---:R-:W-:-:S03]  /*07b0*/  LEA R10, P2, R12, UR4, 0x2 ;  /* 0x000000040c0a7c11 */ /* 0x004fc6000f8410ff */
[----:B------:R-:W-:-:S05]  /*07c0*/  IMAD.IADD R11, R13, 0x1, R11 ;  /* 0x000000010d0b7824 */ /* 0x000fca00078e020b */
[----:B------:R-:W-:-:S05]  /*07d0*/  LEA.HI.X R11, R12, UR5, R11, 0x2, P2 ;  /* 0x000000050c0b7c11 */ /* 0x000fca00090f140b */
[----:B------:R-:W2:Y:S01]  /*07e0*/  LDG.E.CONSTANT R10, desc[UR12][R10.64] ;  /* 0x0000000c0a0a7981 */ /* 0x000ea2000c1e9900 */
[----:B------:R-:W0:Y:S01]  /*07f0*/  S2UR UR5, SR_CgaCtaId ;  /* 0x00000000000579c3 */ /* 0x000e220000008800 */
[----:B------:R-:W-:Y:S01]  /*0800*/  UMOV UR4, 0x400 ;  /* 0x0000040000047882 */ /* 0x000fe20000000000 */
[----:B------:R-:W-:Y:S01]  /*0810*/  IMAD R12, R3, UR8, R2 ;  /* 0x00000008030c7c24 */ /* 0x000fe2000f8e0202 */
[----:B0-----:R-:W-:-:S06]  /*0820*/  ULEA UR4, UR5, UR4, 0x18 ;  /* 0x0000000405047291 */ /* 0x001fcc000f8ec0ff */
[----:B------:R-:W-:-:S05]  /*0830*/  LEA R13, R12, UR4, 0x2 ;  /* 0x000000040c0d7c11 */ /* 0x000fca000f8e10ff */
[----:B--2---:R1:W-:Y:S02]  /*0840*/  STS [R13+0x400], R10 ;  /* 0x0004000a0d007388 */ /* 0x0043e40000000800 */
.L_x_162:
[----:B------:R-:W-:Y:S05]  /*0850*/  BSYNC.RECONVERGENT B0 ;  /* 0x0000000000007941 */ /* 0x000fea0003800200 */
.L_x_161:
[----:B------:R-:W2:Y:S02]  /*0860*/  LDCU.64 UR4, c[0x0][0x3c8] ;  /* 0x00007900ff0477ac */ /* 0x000ea40008000a00 */
[----:B--2---:R-:W-:-:S04]  /*0870*/  UISETP.NE.U32.AND UP0, UPT, UR4, URZ, UPT ;  /* 0x000000ff0400728c */ /* 0x004fc8000bf05070 */
[----:B------:R-:W-:Y:S01]  /*0880*/  UISETP.NE.AND.EX UP0, UPT, UR5, URZ, UPT, UP0 ;  /* 0x000000ff0500728c */ /* 0x000fe2000bf05300 */
[----:B------:R-:W-:Y:S08]  /*0890*/  BAR.SYNC.DEFER_BLOCKING 0x0 ;  /* 0x0000000000007b1d */ /* 0x000ff00000010000 */
[----:B------:R-:W-:Y:S05]  /*08a0*/  BRA.U !UP0, `(.L_x_163) ;  /* 0x0000000508e07547 */ /* 0x000fea000b800000 */
[----:B------:R-:W-:-:S05]  /*08b0*/  UMOV UR4, URZ ;  /* 0x000000ff00047c82 */ /* 0x000fca0008000000 */
.L_x_167:
[----:B------:R-:W2:Y:S01]  /*08c0*/  LDCU.64 UR8, c[0x0][0x3c8] ;  /* 0x00007900ff0877ac */ /* 0x000ea20008000a00 */
[----:B01----:R-:W-:Y:S01]  /*08d0*/  VIADD R10, R8, UR4 ;  /* 0x00000004080a7c36 */ /* 0x003fe20008000000 */
[----:B------:R-:W0:Y:S04]  /*08e0*/  LDCU.64 UR16, c[0x0][0x3b8] ;  /* 0x00007700ff1077ac */ /* 0x000e280008000a00 */
[----:B------:R-:W-:Y:S01]  /*08f0*/  SHF.R.S32.HI R11, RZ, 0x1f, R10 ;  /* 0x0000001fff0b7819 */ /* 0x000fe2000001140a */
[----:B------:R-:W-:Y:S01]  /*0900*/  UISETP.NE.U32.AND UP0, UPT, UR15, URZ, UPT ;  /* 0x000000ff0f00728c */ /* 0x000fe2000bf05070 */
[----:B------:R-:W-:-:S03]  /*0910*/  UMOV UR5, URZ ;  /* 0x000000ff00057c82 */ /* 0x000fc60008000000 */
[----:B------:R-:W-:Y:S02]  /*0920*/  UISETP.NE.AND.EX UP0, UPT, URZ, URZ, UPT, UP0 ;  /* 0x000000ffff00728c */ /* 0x000fe4000bf05300 */
[----:B--2---:R-:W-:-:S04]  /*0930*/  UISETP.GE.U32.AND UP1, UPT, UR8, 0x4, UPT ;  /* 0x000000040800788c */ /* 0x004fc8000bf26070 */
[----:B------:R-:W-:Y:S01]  /*0940*/  UISETP.GE.U32.AND.EX UP1, UPT, UR9, URZ, UPT, UP1 ;  /* 0x000000ff0900728c */ /* 0x000fe2000bf26110 */
[----:B0-----:R-:W-:-:S04]  /*0950*/  ISETP.GE.U32.AND P2, PT, R10, UR16, PT ;  /* 0x000000100a007c0c */ /* 0x001fc8000bf46070 */
[----:B------:R-:W-:-:S04]  /*0960*/  ISETP.GE.U32.AND.EX P2, PT, R11, UR17, PT, P2 ;  /* 0x000000110b007c0c */ /* 0x000fc8000bf46120 */
[----:B------:R-:W-:Y:S02]  /*0970*/  ISETP.GT.AND P2, PT, R10, -0x1, !P2 ;  /* 0xffffffff0a00780c */ /* 0x000fe40005744270 */
[----:B------:R-:W-:Y:S01]  /*0980*/  IADD3 R10, PT, PT, R3, UR4, RZ ;  /* 0x00000004030a7c10 */ /* 0x000fe2000fffe0ff */
[----:B------:R-:W-:Y:S10]  /*0990*/  BRA.U !UP1, `(.L_x_164) ;  /* 0x0000000109dc7547 */ /* 0x000ff4000b800000 */
[----:B------:R-:W0:Y:S01]  /*09a0*/  S2UR UR9, SR_CgaCtaId ;  /* 0x00000000000979c3 */ /* 0x000e220000008800 */
[----:B------:R-:W-:Y:S01]  /*09b0*/  UIMAD UR5, UR4, UR8, URZ ;  /* 0x00000008040572a4 */ /* 0x000fe2000f8e02ff */
[----:B------:R-:W-:Y:S01]  /*09c0*/  IMAD R10, R10, 0x40, R9 ;  /* 0x000000400a0a7824 */ /* 0x000fe200078e0209 */
[----:B------:R-:W1:Y:S01]  /*09d0*/  LDCU UR11, c[0x0][0x3cc] ;  /* 0x00007980ff0b77ac */ /* 0x000e620008000800 */
[----:B------:R-:W-:Y:S01]  /*09e0*/  UMOV UR8, 0x400 ;  /* 0x0000040000087882 */ /* 0x000fe20000000000 */
[----:B------:R-:W2:Y:S01]  /*09f0*/  LDCU.64 UR16, c[0x0][0x3c0] ;  /* 0x00007800ff1077ac */ /* 0x000ea20008000a00 */
[----:B0-----:R-:W-:-:S03]  /*0a00*/  ULEA UR8, UR9, UR8, 0x18 ;  /* 0x0000000809087291 */ /* 0x001fc6000f8ec0ff */
[----:B------:R-:W-:Y:S01]  /*0a10*/  UMOV UR9, UR10 ;  /* 0x0000000a00097c82 */ /* 0x000fe20008000000 */
[----:B------:R-:W-:-:S04]  /*0a20*/  ULEA UR5, UR5, UR8, 0x2 ;  /* 0x0000000805057291 */ /* 0x000fc8000f8e10ff */
[----:B------:R-:W-:-:S03]  /*0a30*/  UIADD3 UR8, UPT, UPT, UR5, 0x40c, URZ ;  /* 0x0000040c05087890 */ /* 0x000fc6000fffe0ff */
[----:B-12---:R-:W-:-:S09]  /*0a40*/  UMOV UR5, URZ ;  /* 0x000000ff00057c82 */ /* 0x006fd20008000000 */
.L_x_165:
[----:B------:R-:W-:Y:S01]  /*0a50*/  VIADD R16, R7, UR5 ;  /* 0x0000000507107c36 */ /* 0x000fe20008000000 */
[----:B------:R-:W-:Y:S02]  /*0a60*/  UIADD3 UR9, UP1, UPT, UR9, -0x4, URZ ;  /* 0xfffffffc09097890 */ /* 0x000fe4000ff3e0ff */
[----:B------:R-:W-:Y:S01]  /*0a70*/  UIADD3 UR5, UPT, UPT, UR5, 0x4, URZ ;  /* 0x0000000405057890 */ /* 0x000fe2000fffe0ff */
[C---:B------:R-:W-:Y:S01]  /*0a80*/  VIADD R11, R16.reuse, 0x1 ;  /* 0x00000001100b7836 */ /* 0x040fe20000000000 */
[C---:B------:R-:W-:Y:S01]  /*0a90*/  ISETP.GE.U32.AND P3, PT, R16.reuse, UR16, PT ;  /* 0x0000001010007c0c */ /* 0x040fe2000bf66070 */
[----:B------:R-:W-:Y:S01]  /*0aa0*/  UIADD3.X UR11, UPT, UPT, UR11, -0x1, URZ, UP1, !UPT ;  /* 0xffffffff0b0b7890 */ /* 0x000fe20008ffe4ff */
[----:B------:R-:W-:Y:S01]  /*0ab0*/  SHF.R.S32.HI R13, RZ, 0x1f, R16 ;  /* 0x0000001fff0d7819 */ /* 0x000fe20000011410 */
[----:B------:R-:W-:Y:S01]  /*0ac0*/  UISETP.NE.U32.AND UP1, UPT, UR9, URZ, UPT ;  /* 0x000000ff0900728c */ /* 0x000fe2000bf25070 */
[C---:B------:R-:W-:Y:S02]  /*0ad0*/  IADD3 R12, PT, PT, R16.reuse, 0x2, RZ ;  /* 0x00000002100c7810 */ /* 0x040fe40007ffe0ff */
[----:B------:R-:W-:Y:S01]  /*0ae0*/  ISETP.GE.U32.AND.EX P3, PT, R13, UR17, PT, P3 ;  /* 0x000000110d007c0c */ /* 0x000fe2000bf66130 */
[----:B------:R-:W-:Y:S01]  /*0af0*/  VIADD R13, R16, 0x3 ;  /* 0x00000003100d7836 */ /* 0x000fe20000000000 */
[----:B------:R-:W-:Y:S01]  /*0b00*/  ISETP.GE.U32.AND P5, PT, R11, UR16, PT ;  /* 0x000000100b007c0c */ /* 0x000fe2000bfa6070 */
[----:B------:R-:W-:Y:S01]  /*0b10*/  UISETP.NE.AND.EX UP1, UPT, UR11, URZ, UPT, UP1 ;  /* 0x000000ff0b00728c */ /* 0x000fe2000bf25310 */
[----:B------:R-:W-:-:S02]  /*0b20*/  SHF.R.S32.HI R14, RZ, 0x1f, R11 ;  /* 0x0000001fff0e7819 */ /* 0x000fc4000001140b */
[----:B------:R-:W-:Y:S02]  /*0b30*/  ISETP.GE.U32.AND P6, PT, R12, UR16, PT ;  /* 0x000000100c007c0c */ /* 0x000fe4000bfc6070 */
[----:B------:R-:W-:Y:S02]  /*0b40*/  SHF.R.S32.HI R15, RZ, 0x1f, R12 ;  /* 0x0000001fff0f7819 */ /* 0x000fe4000001140c */
[----:B------:R-:W-:Y:S02]  /*0b50*/  ISETP.GT.AND P3, PT, R16, -0x1, !P3 ;  /* 0xffffffff1000780c */ /* 0x000fe40005f64270 */
[----:B------:R-:W-:Y:S02]  /*0b60*/  ISETP.GE.U32.AND.EX P5, PT, R14, UR17, PT, P5 ;  /* 0x000000110e007c0c */ /* 0x000fe4000bfa6150 */
[----:B------:R-:W-:Y:S02]  /*0b70*/  ISETP.GE.U32.AND.EX P6, PT, R15, UR17, PT, P6 ;  /* 0x000000110f007c0c */ /* 0x000fe4000bfc6160 */
[----:B------:R-:W-:-:S02]  /*0b80*/  ISETP.GE.U32.AND P4, PT, R13, UR16, PT ;  /* 0x000000100d007c0c */ /* 0x000fc4000bf86070 */
[----:B------:R-:W-:Y:S02]  /*0b90*/  SHF.R.S32.HI R14, RZ, 0x1f, R13 ;  /* 0x0000001fff0e7819 */ /* 0x000fe4000001140d */
[----:B------:R-:W-:Y:S02]  /*0ba0*/  ISETP.GT.AND P5, PT, R11, -0x1, !P5 ;  /* 0xffffffff0b00780c */ /* 0x000fe40006fa4270 */
[----:B------:R-:W-:Y:S02]  /*0bb0*/  PLOP3.LUT P3, PT, P2, P3, PT, 0x80, 0x8 ;  /* 0x000000000008781c */ /* 0x000fe40001767070 */
[----:B------:R-:W-:Y:S02]  /*0bc0*/  ISETP.GE.U32.AND.EX P4, PT, R14, UR17, PT, P4 ;  /* 0x000000110e007c0c */ /* 0x000fe4000bf86140 */
[----:B------:R-:W-:Y:S02]  /*0bd0*/  ISETP.GT.AND P6, PT, R12, -0x1, !P6 ;  /* 0xffffffff0c00780c */ /* 0x000fe400077c4270 */
[----:B------:R-:W-:-:S02]  /*0be0*/  PLOP3.LUT P5, PT, P2, P5, PT, 0x80, 0x8 ;  /* 0x000000000008781c */ /* 0x000fc400017ab070 */
[----:B------:R-:W-:Y:S02]  /*0bf0*/  ISETP.GT.AND P4, PT, R13, -0x1, !P4 ;  /* 0xffffffff0d00780c */ /* 0x000fe40006784270 */
[----:B------:R-:W-:Y:S02]  /*0c00*/  PLOP3.LUT P6, PT, P2, P6, PT, 0x80, 0x8 ;  /* 0x000000000008781c */ /* 0x000fe400017cd070 */
[----:B------:R-:W-:Y:S01]  /*0c10*/  PLOP3.LUT P4, PT, P2, P4, PT, 0x80, 0x8 ;  /* 0x000000000008781c */ /* 0x000fe20001789070 */
[----:B------:R-:W-:Y:S04]  /*0c20*/  @P3 LDS R11, [R10+-0x8] ;  /* 0xfffff8000a0b3984 */ /* 0x000fe80000000800 */
[----:B------:R-:W0:Y:S04]  /*0c30*/  @P3 LDS R12, [UR8+-0xc] ;  /* 0xfffff408ff0c3984 */ /* 0x000e280008000800 */
[----:B------:R-:W-:Y:S04]  /*0c40*/  @P5 LDS R13, [R10+-0x4] ;  /* 0xfffffc000a0d5984 */ /* 0x000fe80000000800 */
[----:B------:R-:W1:Y:S04]  /*0c50*/  @P5 LDS R14, [UR8+-0x8] ;  /* 0xfffff808ff0e5984 */ /* 0x000e680008000800 */
[----:B------:R-:W-:Y:S04]  /*0c60*/  @P6 LDS R15, [R10] ;  /* 0x000000000a0f6984 */ /* 0x000fe80000000800 */
[----:B------:R-:W2:Y:S04]  /*0c70*/  @P6 LDS R16, [UR8+-0x4] ;  /* 0xfffffc08ff106984 */ /* 0x000ea80008000800 */
[----:B------:R3:W-:Y:S04]  /*0c80*/  @P4 LDS R17, [R10+0x4] ;  /* 0x000004000a114984 */ /* 0x0007e80000000800 */
[----:B------:R-:W4:Y:S01]  /*0c90*/  @P4 LDS R18, [UR8] ;  /* 0x00000008ff124984 */ /* 0x000f220008000800 */
[----:B------:R-:W-:Y:S01]  /*0ca0*/  UIADD3 UR8, UPT, UPT, UR8, 0x10, URZ ;  /* 0x0000001008087890 */ /* 0x000fe2000fffe0ff */
[----:B---3--:R-:W-:-:S02]  /*0cb0*/  VIADD R10, R10, 0x10 ;  /* 0x000000100a0a7836 */ /* 0x008fc40000000000 */
[----:B0-----:R-:W-:-:S04]  /*0cc0*/  @P3 FFMA R6, R11, R12, R6 ;  /* 0x0000000c0b063223 */ /* 0x001fc80000000006 */
[----:B-1----:R-:W-:-:S04]  /*0cd0*/  @P5 FFMA R6, R13, R14, R6 ;  /* 0x0000000e0d065223 */ /* 0x002fc80000000006 */
[----:B--2---:R-:W-:-:S04]  /*0ce0*/  @P6 FFMA R6, R15, R16, R6 ;  /* 0x000000100f066223 */ /* 0x004fc80000000006 */
[----:B----4-:R-:W-:Y:S01]  /*0cf0*/  @P4 FFMA R6, R17, R18, R6 ;  /* 0x0000001211064223 */ /* 0x010fe20000000006 */
[----:B------:R-:W-:Y:S06]  /*0d00*/  BRA.U UP1, `(.L_x_165) ;  /* 0xfffffffd01507547 */ /* 0x000fec000b83ffff */
.L_x_164:
[----:B------:R-:W-:Y:S05]  /*0d10*/  BRA.U !UP0, `(.L_x_166) ;  /* 0x0000000108b07547 */ /* 0x000fea000b800000 */
[----:B------:R-:W0:Y:S01]  /*0d20*/  LDCU.64 UR16, c[0x0][0x3c0] ;  /* 0x00007800ff1077ac */ /* 0x000e220008000a00 */
[----:B------:R-:W1:Y:S01]  /*0d30*/  S2UR UR9, SR_CgaCtaId ;  /* 0x00000000000979c3 */ /* 0x000e620000008800 */
[----:B------:R-:W-:Y:S01]  /*0d40*/  VIADD R12, R7, UR5 ;  /* 0x00000005070c7c36 */ /* 0x000fe20008000000 */
[----:B------:R-:W-:Y:S01]  /*0d50*/  IADD3 R11, PT, PT, R3, UR4, RZ ;  /* 0x00000004030b7c10 */ /* 0x000fe2000fffe0ff */
[----:B------:R-:W2:Y:S03]  /*0d60*/  LDCU UR11, c[0x0][0x3c8] ;  /* 0x00007900ff0b77ac */ /* 0x000ea60008000800 */
[----:B------:R-:W-:Y:S01]  /*0d70*/  SHF.R.S32.HI R10, RZ, 0x1f, R12 ;  /* 0x0000001fff0a7819 */ /* 0x000fe2000001140c */
[----:B------:R-:W-:Y:S01]  /*0d80*/  UMOV UR8, 0x400 ;  /* 0x0000040000087882 */ /* 0x000fe20000000000 */
[----:B------:R-:W-:-:S04]  /*0d90*/  UISETP.NE.U32.AND UP0, UPT, UR15, 0x1, UPT ;  /* 0x000000010f00788c */ /* 0x000fc8000bf05070 */
[----:B------:R-:W-:Y:S01]  /*0da0*/  UISETP.NE.AND.EX UP0, UPT, URZ, URZ, UPT, UP0 ;  /* 0x000000ffff00728c */ /* 0x000fe2000bf05300 */
[----:B0-----:R-:W-:-:S04]  /*0db0*/  ISETP.GE.U32.AND P3, PT, R12, UR16, PT ;  /* 0x000000100c007c0c */ /* 0x001fc8000bf66070 */
[----:B------:R-:W-:Y:S01]  /*0dc0*/  ISETP.GE.U32.AND.EX P3, PT, R10, UR17, PT, P3 ;  /* 0x000000110a007c0c */ /* 0x000fe2000bf66130 */
[----:B------:R-:W-:Y:S01]  /*0dd0*/  IMAD R10, R11, 0x10, R2 ;  /* 0x000000100b0a7824 */ /* 0x000fe200078e0202 */
[----:B-1----:R-:W-:Y:S02]  /*0de0*/  ULEA UR9, UR9, UR8, 0x18 ;  /* 0x0000000809097291 */ /* 0x002fe4000f8ec0ff */
[----:B------:R-:W-:Y:S01]  /*0df0*/  ISETP.GT.AND P3, PT, R12, -0x1, !P3 ;  /* 0xffffffff0c00780c */ /* 0x000fe20005f64270 */
[----:B--2---:R-:W-:Y:S02]  /*0e00*/  UIMAD UR8, UR4, UR11, UR5 ;  /* 0x0000000b040872a4 */ /* 0x004fe4000f8e0205 */
[----:B------:R-:W-:Y:S01]  /*0e10*/  VIADD R10, R10, UR5 ;  /* 0x000000050a0a7c36 */ /* 0x000fe20008000000 */
[----:B------:R-:W-:Y:S01]  /*0e20*/  PLOP3.LUT P3, PT, P2, P3, PT, 0x80, 0x8 ;  /* 0x000000000008781c */ /* 0x000fe20001767070 */
[----:B------:R-:W-:-:S03]  /*0e30*/  ULEA UR8, UR8, UR9, 0x2 ;  /* 0x0000000908087291 */ /* 0x000fc6000f8e10ff */
[----:B------:R-:W-:-:S09]  /*0e40*/  LEA R13, R10, UR9, 0x2 ;  /* 0x000000090a0d7c11 */ /* 0x000fd2000f8e10ff */
[----:B------:R-:W-:Y:S04]  /*0e50*/  @P3 LDS R11, [R13] ;  /* 0x000000000d0b3984 */ /* 0x000fe80000000800 */
[----:B------:R-:W0:Y:S02]  /*0e60*/  @P3 LDS R10, [UR8+0x400] ;  /* 0x00040008ff0a3984 */ /* 0x000e240008000800 */
[----:B0-----:R-:W-:Y:S01]  /*0e70*/  @P3 FFMA R6, R11, R10, R6 ;  /* 0x0000000a0b063223 */ /* 0x001fe20000000006 */
[----:B------:R-:W-:Y:S06]  /*0e80*/  BRA.U !UP0, `(.L_x_166) ;  /* 0x0000000108547547 */ /* 0x000fec000b800000 */
[----:B------:R-:W-:Y:S01]  /*0e90*/  VIADD R10, R12, 0x1 ;  /* 0x000000010c0a7836 */ /* 0x000fe20000000000 */
[----:B------:R-:W-:-:S04]  /*0ea0*/  UISETP.NE.U32.AND UP0, UPT, UR15, 0x2, UPT ;  /* 0x000000020f00788c */ /* 0x000fc8000bf05070 */
[----:B------:R-:W-:Y:S01]  /*0eb0*/  ISETP.GE.U32.AND P3, PT, R10, UR16, PT ;  /* 0x000000100a007c0c */ /* 0x000fe2000bf66070 */
[----:B------:R-:W-:Y:S01]  /*0ec0*/  UISETP.NE.AND.EX UP0, UPT, URZ, URZ, UPT, UP0 ;  /* 0x000000ffff00728c */ /* 0x000fe2000bf05300 */
[----:B------:R-:W-:-:S04]  /*0ed0*/  SHF.R.S32.HI R11, RZ, 0x1f, R10 ;  /* 0x0000001fff0b7819 */ /* 0x000fc8000001140a */
[----:B------:R-:W-:-:S04]  /*0ee0*/  ISETP.GE.U32.AND.EX P3, PT, R11, UR17, PT, P3 ;  /* 0x000000110b007c0c */ /* 0x000fc8000bf66130 */
[----:B------:R-:W-:-:S04]  /*0ef0*/  ISETP.GT.AND P3, PT, R10, -0x1, !P3 ;  /* 0xffffffff0a00780c */ /* 0x000fc80005f64270 */
[----:B------:R-:W-:-:S13]  /*0f00*/  PLOP3.LUT P3, PT, P2, P3, PT, 0x80, 0x8 ;  /* 0x000000000008781c */ /* 0x000fda0001767070 */
[----:B------:R-:W-:Y:S04]  /*0f10*/  @P3 LDS R11, [R13+0x4] ;  /* 0x000004000d0b3984 */ /* 0x000fe80000000800 */
[----:B------:R-:W0:Y:S02]  /*0f20*/  @P3 LDS R10, [UR8+0x404] ;  /* 0x00040408ff0a3984 */ /* 0x000e240008000800 */
[----:B0-----:R-:W-:Y:S01]  /*0f30*/  @P3 FFMA R6, R11, R10, R6 ;  /* 0x0000000a0b063223 */ /* 0x001fe20000000006 */
[----:B------:R-:W-:Y:S06]  /*0f40*/  BRA.U !UP0, `(.L_x_166) ;  /* 0x0000000108247547 */ /* 0x000fec000b800000 */
[----:B------:R-:W-:-:S04]  /*0f50*/  IADD3 R10, PT, PT, R12, 0x2, RZ ;  /* 0x000000020c0a7810 */ /* 0x000fc80007ffe0ff */
[----:B------:R-:W-:Y:S02]  /*0f60*/  ISETP.GE.U32.AND P3, PT, R10, UR16, PT ;  /* 0x000000100a007c0c */ /* 0x000fe4000bf66070 */
[----:B------:R-:W-:-:S04]  /*0f70*/  SHF.R.S32.HI R11, RZ, 0x1f, R10 ;  /* 0x0000001fff0b7819 */ /* 0x000fc8000001140a */
[----:B------:R-:W-:-:S04]  /*0f80*/  ISETP.GE.U32.AND.EX P3, PT, R11, UR17, PT, P3 ;  /* 0x000000110b007c0c */ /* 0x000fc8000bf66130 */
[----:B------:R-:W-:-:S04]  /*0f90*/  ISETP.GT.AND P3, PT, R10, -0x1, !P3 ;  /* 0xffffffff0a00780c */ /* 0x000fc80005f64270 */
[----:B------:R-:W-:-:S13]  /*0fa0*/  PLOP3.LUT P3, PT, P2, P3, PT, 0x80, 0x8 ;  /* 0x000000000008781c */ /* 0x000fda0001767070 */
[----:B------:R-:W-:Y:S04]  /*0fb0*/  @P3 LDS R11, [R13+0x8] ;  /* 0x000008000d0b3984 */ /* 0x000fe80000000800 */
[----:B------:R-:W0:Y:S02]  /*0fc0*/  @P3 LDS R10, [UR8+0x408] ;  /* 0x00040808ff0a3984 */ /* 0x000e240008000800 */
[----:B0-----:R-:W-:-:S07]  /*0fd0*/  @P3 FFMA R6, R11, R10, R6 ;  /* 0x0000000a0b063223 */ /* 0x001fce0000000006 */
.L_x_166:
[----:B------:R-:W0:Y:S01]  /*0fe0*/  LDCU.64 UR8, c[0x0][0x3c8] ;  /* 0x00007900ff0877ac */ /* 0x000e220008000a00 */
[----:B------:R-:W-:-:S04]  /*0ff0*/  UIADD3 UR4, UPT, UPT, UR4, 0x1, URZ ;  /* 0x0000000104047890 */ /* 0x000fc8000fffe0ff */
[----:B0-----:R-:W-:-:S04]  /*1000*/  UISETP.GE.U32.AND UP0, UPT, UR4, UR8, UPT ;  /* 0x000000080400728c */ /* 0x001fc8000bf06070 */
[----:B------:R-:W-:-:S09]  /*1010*/  UISETP.GE.U32.AND.EX UP0, UPT, URZ, UR9, UPT, UP0 ;  /* 0x00000009ff00728c */ /* 0x000fd2000bf06100 */
[----:B------:R-:W-:Y:S05]  /*1020*/  BRA.U !UP0, `(.L_x_167) ;  /* 0xfffffff908247547 */ /* 0x000fea000b83ffff */
.L_x_163:
[----:B------:R-:W2:Y:S01]  /*1030*/  LDCU.64 UR4, c[0x0][0x3a8] ;  /* 0x00007500ff0477ac */ /* 0x000ea20008000a00 */
[----:B------:R-:W-:-:S04]  /*1040*/  UIADD3 UR6, UP0, UPT, UR6, 0x1, URZ ;  /* 0x0000000106067890 */ /* 0x000fc8000ff1e0ff */
[----:B------:R-:W-:Y:S02]  /*1050*/  UIADD3.X UR7, UPT, UPT, URZ, UR7, URZ, UP0, !UPT ;  /* 0x00000007ff077290 */ /* 0x000fe400087fe4ff */
[----:B--2---:R-:W-:-:S04]  /*1060*/  UISETP.GE.U32.AND UP0, UPT, UR6, UR4, UPT ;  /* 0x000000040600728c */ /* 0x004fc8000bf06070 */
[----:B------:R-:W-:Y:S01]  /*1070*/  UISETP.GE.U32.AND.EX UP0, UPT, UR7, UR5, UPT, UP0 ;  /* 0x000000050700728c */ /* 0x000fe2000bf06100 */
[----:B------:R-:W-:Y:S08]  /*1080*/  BAR.SYNC.DEFER_BLOCKING 0x0 ;  /* 0x0000000000007b1d */ /* 0x000ff00000010000 */
[----:B------:R-:W-:Y:S05]  /*1090*/  BRA.U !UP0, `(.L_x_168) ;  /* 0xfffffff508007547 */ /* 0x000fea000b83ffff */
.L_x_158:
[----:B------:R-:W3:Y:S02]  /*10a0*/  LDCU.128 UR16, c[0x0][0x3e0] ;  /* 0x00007c00ff1077ac */ /* 0x000ee40008000c00 */
[----:B---3--:R-:W-:Y:S02]  /*10b0*/  ISETP.GE.U32.AND P0, PT, R5, UR18, PT ;  /* 0x0000001205007c0c */ /* 0x008fe4000bf06070 */
[----:B------:R-:W-:Y:S02]  /*10c0*/  ISETP.GE.U32.AND P1, PT, R4, UR16, PT ;  /* 0x0000001004007c0c */ /* 0x000fe4000bf26070 */
[----:B------:R-:W-:-:S04]  /*10d0*/  ISETP.GE.U32.AND.EX P0, PT, RZ, UR19, PT, P0 ;  /* 0x00000013ff007c0c */ /* 0x000fc8000bf06100 */
[----:B------:R-:W-:-:S13]  /*10e0*/  ISETP.GE.U32.OR.EX P0, PT, RZ, UR17, P0, P1 ;  /* 0x00000011ff007c0c */ /* 0x000fda0008706510 */
[----:B--2---:R-:W-:Y:S05]  /*10f0*/  @P0 EXIT ;  /* 0x000000000000094d */ /* 0x004fea0003800000 */
[----:B------:R-:W2:Y:S08]  /*1100*/  LDC.64 R2, c[0x0][0x390] ;  /* 0x0000e400ff027b82 */ /* 0x000eb00000000a00 */
[----:B------:R-:W3:Y:S08]  /*1110*/  LDC R7, c[0x0][0x3b0] ;  /* 0x0000ec00ff077b82 */ /* 0x000ef00000000800 */
[----:B------:R-:W4:Y:S01]  /*1120*/  LDC.64 R8, c[0x0][0x398] ;  /* 0x0000e600ff087b82 */ /* 0x000f220000000a00 */
[----:B--2---:R-:W-:-:S06]  /*1130*/  IMAD.WIDE.U32 R2, R0, 0x4, R2 ;  /* 0x0000000400027825 */ /* 0x004fcc00078e0002 */
[----:B------:R-:W2:Y:S01]  /*1140*/  LDG.E.CONSTANT R3, desc[UR12][R2.64] ;  /* 0x0000000c02037981 */ /* 0x000ea2000c1e9900 */
[----:B---3--:R-:W-:-:S04]  /*1150*/  IMAD R7, R7, UR14, R0 ;  /* 0x0000000e07077c24 */ /* 0x008fc8000f8e0200 */
[----:B------:R-:W-:-:S04]  /*1160*/  IMAD R4, R7, UR16, R4 ;  /* 0x0000001007047c24 */ /* 0x000fc8000f8e0204 */
[----:B------:R-:W-:-:S04]  /*1170*/  IMAD R5, R4, UR18, R5 ;  /* 0x0000001204057c24 */ /* 0x000fc8000f8e0205 */
[----:B----4-:R-:W-:-:S04]  /*1180*/  IMAD.WIDE R4, R5, 0x4, R8 ;  /* 0x0000000405047825 */ /* 0x010fc800078e0208 */
[----:B--2---:R-:W-:-:S05]  /*1190*/  FADD R7, R3, R6 ;  /* 0x0000000603077221 */ /* 0x004fca0000000000 */
[----:B------:R-:W-:Y:S01]  /*11a0*/  STG.E desc[UR12][R4.64], R7 ;  /* 0x0000000704007986 */ /* 0x000fe2000c10190c */
[----:B------:R-:W-:Y:S05]  /*11b0*/  EXIT ;  /* 0x000000000000794d */ /* 0x000fea0003800000 */
        .weak           $__internal_10_$__cuda_sm20_div_u64
        .type           $__internal_10_$__cuda_sm20_div_u64,@function
        .size           $__internal_10_$__cuda_sm20_div_u64,(.L_x_230 - $__internal_10_$__cuda_sm20_div_u64)
$__internal_10_$__cuda_sm20_div_u64:
[----:B------:R-:W0:Y:S01]  /*11c0*/  LDCU.64 UR6, c[0x0][0x3e8] ;  /* 0x00007d00ff0677ac */ /* 0x000e220008000a00 */
[----:B------:R-:W1:Y:S01]  /*11d0*/  LDC.64 R4, c[0x0][0x3e8] ;  /* 0x0000fa00ff047b82 */ /* 0x000e620000000a00 */
[----:B0-----:R-:W0:Y:S08]  /*11e0*/  I2F.U64.RP R7, UR6 ;  /* 0x0000000600077d12 */ /* 0x001e300008309000 */
[----:B0-----:R-:W0:Y:S02]  /*11f0*/  MUFU.RCP R7, R7 ;  /* 0x0000000700077308 */ /* 0x001e240000001000 */
[----:B0-----:R-:W-:-:S06]  /*1200*/  VIADD R8, R7, 0x1ffffffe ;  /* 0x1ffffffe07087836 */ /* 0x001fcc0000000000 */
        /* <DEDUP_REMOVED lines=11> */
[----:B------:R-:W-:Y:S01]  /*12c0*/  IMAD.HI.U32 R10, P1, R9, R13, R10 ;  /* 0x0000000d090a7227 */ /* 0x000fe2000782000a */
[----:B------:R-:W-:-:S04]  /*12d0*/  IADD3.X R7, PT, PT, R7, R9, RZ, P0, !PT ;  /* 0x0000000907077210 */ /* 0x000fc800007fe4ff */
[----:B------:R-:W-:-:S04]  /*12e0*/  IADD3 R11, P2, PT, R17, R10, RZ ;  /* 0x0000000a110b7210 */ /* 0x000fc80007f5e0ff */
[----:B------:R-:W-:Y:S01]  /*12f0*/  IADD3.X R7, PT, PT, RZ, RZ, R7, P2, P1 ;  /* 0x000000ffff077210 */ /* 0x000fe200017e2407 */
[----:B------:R-:W-:-:S04]  /*1300*/  IMAD.WIDE.U32 R8, R11, R4, RZ ;  /* 0x000000040b087225 */ /* 0x000fc800078e00ff */
        /* <DEDUP_REMOVED lines=15> */
[----:B------:R-:W-:-:S05]  /*1400*/  IMAD.HI.U32 R7, P0, R7, UR4, R8 ;  /* 0x0000000407077c27 */ /* 0x000fca000f800008 */
[----:B------:R-:W-:Y:S02]  /*1410*/  IADD3 R11, P1, PT, RZ, R7, RZ ;  /* 0x00000007ff0b7210 */ /* 0x000fe40007f3e0ff */
[----:B------:R-:W-:-:S03]  /*1420*/  IADD3.X R7, PT, PT, RZ, RZ, RZ, P0, !PT ;  /* 0x000000ffff077210 */ /* 0x000fc600007fe4ff */
[----:B------:R-:W-:-:S04]  /*1430*/  IMAD.WIDE.U32 R8, R11, R4, RZ ;  /* 0x000000040b087225 */ /* 0x000fc800078e00ff */
[----:B------:R-:W-:Y:S01]  /*1440*/  IMAD.X R7, RZ, RZ, R7, P1 ;  /* 0x000000ffff077224 */ /* 0x000fe200008e0607 */
[----:B------:R-:W-:Y:S01]  /*1450*/  IADD3 R13, P1, PT, -R8, UR4, RZ ;  /* 0x00000004080d7c10 */ /* 0x000fe2000ff3e1ff */
[C---:B------:R-:W-:Y:S01]  /*1460*/  IMAD R9, R11.reuse, R5, R9 ;  /* 0x000000050b097224 */ /* 0x040fe200078e0209 */
[----:B------:R-:W-:Y:S02]  /*1470*/  IADD3 R8, PT, PT, R11, 0x1, RZ ;  /* 0x000000010b087810 */ /* 0x000fe40007ffe0ff */
[-C--:B------:R-:W-:Y:S01]  /*1480*/  ISETP.GE.U32.AND P0, PT, R13, R4.reuse, PT ;  /* 0x000000040d00720c */ /* 0x080fe20003f06070 */
[----:B------:R-:W-:-:S04]  /*1490*/  IMAD R7, R7, R4, R9 ;  /* 0x0000000407077224 */ /* 0x000fc800078e0209 */
[----:B------:R-:W-:Y:S01]  /*14a0*/  IMAD.X R12, RZ, RZ, ~R7, P1 ;  /* 0x000000ffff0c7224 */ /* 0x000fe200008e0e07 */
[----:B------:R-:W-:-:S04]  /*14b0*/  IADD3 R7, P1, PT, R13, -R4, RZ ;  /* 0x800000040d077210 */ /* 0x000fc80007f3e0ff */
[C---:B------:R-:W-:Y:S01]  /*14c0*/  ISETP.GE.U32.AND.EX P0, PT, R12.reuse, R5, PT, P0 ;  /* 0x000000050c00720c */ /* 0x040fe20003f06100 */
[----:B------:R-:W-:Y:S01]  /*14d0*/  IMAD.X R10, R12, 0x1, ~R5, P1 ;  /* 0x000000010c0a7824 */ /* 0x000fe200008e0e05 */
[----:B------:R-:W-:Y:S02]  /*14e0*/  ISETP.NE.U32.AND P1, PT, R4, RZ, PT ;  /* 0x000000ff0400720c */ /* 0x000fe40003f25070 */
[----:B------:R-:W-:Y:S02]  /*14f0*/  SEL R7, R7, R13, P0 ;  /* 0x0000000d07077207 */ /* 0x000fe40000000000 */
[----:B------:R-:W-:Y:S02]  /*1500*/  SEL R11, R8, R11, P0 ;  /* 0x0000000b080b7207 */ /* 0x000fe40000000000 */
[----:B------:R-:W-:Y:S02]  /*1510*/  SEL R10, R10, R12, P0 ;  /* 0x0000000c0a0a7207 */ /* 0x000fe40000000000 */
[----:B------:R-:W-:Y:S01]  /*1520*/  ISETP.GE.U32.AND P0, PT, R7, R4, PT ;  /* 0x000000040700720c */ /* 0x000fe20003f06070 */
[----:B------:R-:W-:Y:S01]  /*1530*/  VIADD R4, R11, 0x1 ;  /* 0x000000010b047836 */ /* 0x000fe20000000000 */
[----:B------:R-:W-:Y:S01]  /*1540*/  ISETP.NE.AND.EX P1, PT, R5, RZ, PT, P1 ;  /* 0x000000ff0500720c */ /* 0x000fe20003f25310 */
[----:B------:R-:W-:Y:S01]  /*1550*/  IMAD.MOV.U32 R7, RZ, RZ, 0x0 ;  /* 0x00000000ff077424 */ /* 0x000fe200078e00ff */
[----:B------:R-:W-:-:S04]  /*1560*/  ISETP.GE.U32.AND.EX P0, PT, R10, R5, PT, P0 ;  /* 0x000000050a00720c */ /* 0x000fc80003f06100 */
[----:B------:R-:W-:-:S04]  /*1570*/  SEL R5, R4, R11, P0 ;  /* 0x0000000b04057207 */ /* 0x000fc80000000000 */
[----:B------:R-:W-:Y:S01]  /*1580*/  SEL R5, R5, 0xffffffff, P1 ;  /* 0xffffffff05057807 */ /* 0x000fe20000800000 */
[----:B------:R-:W-:Y:S06]  /*1590*/  RET.REL.NODEC R6 `(_Z31conv2d_forward_kernel_optimizedPKfS0_S0_Pfmmmmmmmmmm) ;  /* 0xffffffe806987950 */ /* 0x000fec0003c3ffff */
.L_x_169:
        /* <DEDUP_REMOVED lines=14> */
.L_x_230:


//--------------------- .text._Z29cross_entropy_backward_kernelPKfS0_S0_Pfii --------------------------
	.section	.text._Z29cross_entropy_backward_kernelPKfS0_S0_Pfii,"ax",@progbits
	.align	128
        .global         _Z29cross_entropy_backward_kernelPKfS0_S0_Pfii
        .type           _Z29cross_entropy_backward_kernelPKfS0_S0_Pfii,@function
        .size           _Z29cross_entropy_backward_kernelPKfS0_S0_Pfii,(.L_x_241 - _Z29cross_entropy_backward_kernelPKfS0_S0_Pfii)
        .other          _Z29cross_entropy_backward_kernelPKfS0_S0_Pfii,@"STO_CUDA_ENTRY STV_DEFAULT"
_Z29cross_entropy_backward_kernelPKfS0_S0_Pfii:
.text._Z29cross_entropy_backward_kernelPKfS0_S0_Pfii:
[----:B------:R-:W-:Y:S01]  /*0000*/  LDC R1, c[0x0][0x37c] ;  /* 0x0000df00ff017b82 */ /* 0x000fe20000000800 */
[----:B------:R-:W0:Y:S07]  /*0010*/  S2R R3, SR_TID.X ;  /* 0x0000000000037919 */ /* 0x000e2e0000002100 */
[----:B------:R-:W0:Y:S01]  /*0020*/  S2UR UR4, SR_CTAID.X ;  /* 0x00000000000479c3 */ /* 0x000e220000002500 */
[----:B------:R-:W1:Y:S07]  /*0030*/  LDCU UR5, c[0x0][0x3a0] ;  /* 0x00007400ff0577ac */ /* 0x000e6e0008000800 */
[----:B------:R-:W0:Y:S02]  /*0040*/  LDC R0, c[0x0][0x360] ;  /* 0x0000d800ff007b82 */ /* 0x000e240000000800 */
[----:B0-----:R-:W-:-:S05]  /*0050*/  IMAD R0, R0, UR4, R3 ;  /* 0x0000000400007c24 */ /* 0x001fca000f8e0203 */
[----:B-1----:R-:W-:-:S13]  /*0060*/  ISETP.GE.AND P0, PT, R0, UR5, PT ;  /* 0x0000000500007c0c */ /* 0x002fda000bf06270 */
[----:B------:R-:W-:Y:S05]  /*0070*/  @P0 EXIT ;  /* 0x000000000000094d */ /* 0x000fea0003800000 */
[----:B------:R-:W0:Y:S01]  /*0080*/  LDC R10, c[0x0][0x3a4] ;  /* 0x0000e900ff0a7b82 */ /* 0x000e220000000800 */
[----:B------:R-:W-:Y:S01]  /*0090*/  IABS R8, R0 ;  /* 0x0000000000087213 */ /* 0x000fe20000000000 */
[----:B------:R-:W1:Y:S01]  /*00a0*/  LDCU.64 UR4, c[0x0][0x358] ;  /* 0x00006b00ff0477ac */ /* 0x000e620008000a00 */
[----:B------:R-:W-:Y:S02]  /*00b0*/  ISETP.GE.AND P2, PT, R0, RZ, PT ;  /* 0x000000ff0000720c */ /* 0x000fe40003f46270 */
[----:B0-----:R-:W-:-:S04]  /*00c0*/  IABS R9, R10 ;  /* 0x0000000a00097213 */ /* 0x001fc80000000000 */
[----:B------:R-:W0:Y:S08]  /*00d0*/  I2F.RP R4, R9 ;  /* 0x0000000900047306 */ /* 0x000e300000209400 */
[----:B0-----:R-:W0:Y:S02]  /*00e0*/  MUFU.RCP R4, R4 ;  /* 0x0000000400047308 */ /* 0x001e240000001000 */
[----:B0-----:R-:W-:-:S06]  /*00f0*/  IADD3 R2, PT, PT, R4, 0xffffffe, RZ ;  /* 0x0ffffffe04027810 */ /* 0x001fcc0007ffe0ff */
[----:B------:R0:W2:Y:S02]  /*0100*/  F2I.FTZ.U32.TRUNC.NTZ R3, R2 ;  /* 0x0000000200037305 */ /* 0x0000a4000021f000 */
[----:B0-----:R-:W-:Y:S01]  /*0110*/  IMAD.MOV.U32 R2, RZ, RZ, RZ ;  /* 0x000000ffff027224 */ /* 0x001fe200078e00ff */
[----:B--2---:R-:W-:-:S05]  /*0120*/  IADD3 R6, PT, PT, RZ, -R3, RZ ;  /* 0x80000003ff067210 */ /* 0x004fca0007ffe0ff */
[----:B------:R-:W-:Y:S02]  /*0130*/  IMAD R5, R6, R9, RZ ;  /* 0x0000000906057224 */ /* 0x000fe400078e02ff */
[----:B------:R-:W0:Y:S02]  /*0140*/  LDC.64 R6, c[0x0][0x390] ;  /* 0x0000e400ff067b82 */ /* 0x000e240000000a00 */
[----:B------:R-:W-:-:S06]  /*0150*/  IMAD.HI.U32 R3, R3, R5, R2 ;  /* 0x0000000503037227 */ /* 0x000fcc00078e0002 */
[----:B------:R-:W-:Y:S01]  /*0160*/  IMAD.HI.U32 R3, R3, R8, RZ ;  /* 0x0000000803037227 */ /* 0x000fe200078e00ff */
[----:B------:R-:W2:Y:S04]  /*0170*/  LDC.64 R4, c[0x0][0x380] ;  /* 0x0000e000ff047b82 */ /* 0x000ea80000000a00 */
[----:B------:R-:W-:-:S05]  /*0180*/  IADD3 R3, PT, PT, -R3, RZ, RZ ;  /* 0x000000ff03037210 */ /* 0x000fca0007ffe1ff */
[C---:B------:R-:W-:Y:S02]  /*0190*/  IMAD R8, R9.reuse, R3, R8 ;  /* 0x0000000309087224 */ /* 0x040fe400078e0208 */
[----:B------:R-:W3:Y:S03]  /*01a0*/  LDC.64 R2, c[0x0][0x388] ;  /* 0x0000e200ff027b82 */ /* 0x000ee60000000a00 */
[----:B------:R-:W-:Y:S01]  /*01b0*/  ISETP.GT.U32.AND P0, PT, R9, R8, PT ;  /* 0x000000080900720c */ /* 0x000fe20003f04070 */
[----:B--2---:R-:W-:-:S12]  /*01c0*/  IMAD.WIDE R4, R0, 0x4, R4 ;  /* 0x0000000400047825 */ /* 0x004fd800078e0204 */
[----:B------:R-:W-:Y:S01]  /*01d0*/  @!P0 IMAD.IADD R8, R8, 0x1, -R9 ;  /* 0x0000000108088824 */ /* 0x000fe200078e0a09 */
[----:B------:R-:W-:Y:S01]  /*01e0*/  ISETP.NE.AND P0, PT, R10, RZ, PT ;  /* 0x000000ff0a00720c */ /* 0x000fe20003f05270 */
[----:B-1----:R-:W2:Y:S03]  /*01f0*/  LDG.E R5, desc[UR4][R4.64] ;  /* 0x0000000404057981 */ /* 0x002ea6000c1e1900 */
[----:B------:R-:W-:Y:S01]  /*0200*/  ISETP.GT.U32.AND P1, PT, R9, R8, PT ;  /* 0x000000080900720c */ /* 0x000fe20003f24070 */
[----:B---3--:R-:W-:-:S06]  /*0210*/  IMAD.WIDE R2, R0, 0x4, R2 ;  /* 0x0000000400027825 */ /* 0x008fcc00078e0202 */
[----:B------:R-:W2:Y:S06]  /*0220*/  LDG.E R2, desc[UR4][R2.64] ;  /* 0x0000000402027981 */ /* 0x000eac000c1e1900 */
[----:B------:R-:W-:-:S04]  /*0230*/  @!P1 IADD3 R8, PT, PT, R8, -R9, RZ ;  /* 0x8000000908089210 */ /* 0x000fc80007ffe0ff */
[----:B------:R-:W-:Y:S02]  /*0240*/  @!P2 IADD3 R8, PT, PT, -R8, RZ, RZ ;  /* 0x000000ff0808a210 */ /* 0x000fe40007ffe1ff */
[----:B------:R-:W-:-:S05]  /*0250*/  @!P0 LOP3.LUT R8, RZ, R10, RZ, 0x33, !PT ;  /* 0x0000000aff088212 */ /* 0x000fca00078e33ff */
[----:B0-----:R-:W-:Y:S02]  /*0260*/  IMAD.WIDE R6, R8, 0x4, R6 ;  /* 0x0000000408067825 */ /* 0x001fe400078e0206 */
[----:B------:R-:W0:Y:S04]  /*0270*/  LDC.64 R8, c[0x0][0x398] ;  /* 0x0000e600ff087b82 */ /* 0x000e280000000a00 */
[----:B------:R-:W3:Y:S01]  /*0280*/  LDG.E R7, desc[UR4][R6.64] ;  /* 0x0000000406077981 */ /* 0x000ee2000c1e1900 */
[----:B0-----:R-:W-:-:S04]  /*0290*/  IMAD.WIDE R8, R0, 0x4, R8 ;  /* 0x0000000400087825 */ /* 0x001fc800078e0208 */
[----:B--2---:R-:W-:-:S04]  /*02a0*/  FADD R10, R2, -R5 ;  /* 0x80000005020a7221 */ /* 0x004fc80000000000 */
[----:B---3--:R-:W-:-:S05]  /*02b0*/  FMUL R11, R10, R7 ;  /* 0x000000070a0b7220 */ /* 0x008fca0000400000 */
[----:B------:R-:W-:Y:S01]  /*02c0*/  STG.E desc[UR4][R8.64], R11 ;  /* 0x0000000b08007986 */ /* 0x000fe2000c101904 */
[----:B------:R-:W-:Y:S05]  /*02d0*/  EXIT ;  /* 0x000000000000794d */ /* 0x000fea0003800000 */
.L_x_170:
        /* <DEDUP_REMOVED lines=10> */
.L_x_241:


//--------------------- .text._Z28cross_entropy_forward_kernelPKfS0_Pfmm --------------------------
	.section	.text._Z28cross_entropy_forward_kernelPKfS0_Pfmm,"ax",@progbits
	.align	128
        .global         _Z28cross_entropy_forward_kernelPKfS0_Pfmm
        .type           _Z28cross_entropy_forward_kernelPKfS0_Pfmm,@function
        .size           _Z28cross_entropy_forward_kernelPKfS0_Pfmm,(.L_x_242 - _Z28cross_entropy_forward_kernelPKfS0_Pfmm)
        .other          _Z28cross_entropy_forward_kernelPKfS0_Pfmm,@"STO_CUDA_ENTRY STV_DEFAULT"
_Z28cross_entropy_forward_kernelPKfS0_Pfmm:
.text._Z28cross_entropy_forward_kernelPKfS0_Pfmm:
        /* <DEDUP_REMOVED lines=11> */
[----:B------:R-:W-:Y:S01]  /*00b0*/  HFMA2 R20, -RZ, RZ, 0, 0 ;  /* 0x00000000ff147431 */ /* 0x000fe200000001ff */
[----:B------:R-:W1:Y:S01]  /*00c0*/  LDCU.64 UR10, c[0x0][0x358] ;  /* 0x00006b00ff0a77ac */ /* 0x000e620008000a00 */
[----:B0-----:R-:W-:-:S04]  /*00d0*/  UISETP.NE.U32.AND UP0, UPT, UR8, URZ, UPT ;  /* 0x000000ff0800728c */ /* 0x001fc8000bf05070 */
[----:B------:R-:W-:-:S09]  /*00e0*/  UISETP.NE.AND.EX UP0, UPT, UR9, URZ, UPT, UP0 ;  /* 0x000000ff0900728c */ /* 0x000fd2000bf05300 */
[----:B-1----:R-:W-:Y:S05]  /*00f0*/  BRA.U !UP0, `(.L_x_171) ;  /* 0x00000011083c7547 */ /* 0x002fea000b800000 */
[----:B------:R-:W-:Y:S02]  /*0100*/  UISETP.GE.U32.AND UP1, UPT, UR8, 0x4, UPT ;  /* 0x000000040800788c */ /* 0x000fe4000bf26070 */
[----:B------:R-:W-:Y:S01]  /*0110*/  IMAD R5, R9, UR8, RZ ;  /* 0x0000000809057c24 */ /* 0x000fe2000f8e02ff */
[----:B------:R-:W-:Y:S02]  /*0120*/  ULOP3.LUT UR12, UR8, 0x3, URZ, 0xc0, !UPT ;  /* 0x00000003080c7892 */ /* 0x000fe4000f8ec0ff */
[C---:B------:R-:W-:Y:S01]  /*0130*/  IMAD.WIDE.U32 R2, R0.reuse, UR8, RZ ;  /* 0x0000000800027c25 */ /* 0x040fe2000f8e00ff */
[----:B------:R-:W-:Y:S01]  /*0140*/  UISETP.GE.U32.AND.EX UP1, UPT, UR9, URZ, UPT, UP1 ;  /* 0x000000ff0900728c */ /* 0x000fe2000bf26110 */
[----:B------:R-:W-:Y:S01]  /*0150*/  MOV R20, RZ ;  /* 0x000000ff00147202 */ /* 0x000fe20000000f00 */
[----:B------:R-:W-:Y:S01]  /*0160*/  UISETP.NE.U32.AND UP0, UPT, UR12, URZ, UPT ;  /* 0x000000ff0c00728c */ /* 0x000fe2000bf05070 */
[----:B------:R-:W-:Y:S01]  /*0170*/  IMAD R5, R0, UR9, R5 ;  /* 0x0000000900057c24 */ /* 0x000fe2000f8e0205 */
[----:B------:R-:W-:Y:S01]  /*0180*/  UMOV UR4, URZ ;  /* 0x000000ff00047c82 */ /* 0x000fe20008000000 */
[----:B------:R-:W-:Y:S01]  /*0190*/  UMOV UR5, URZ ;  /* 0x000000ff00057c82 */ /* 0x000fe20008000000 */
[----:B------:R-:W-:-:S02]  /*01a0*/  UISETP.NE.AND.EX UP0, UPT, URZ, URZ, UPT, UP0 ;  /* 0x000000ffff00728c */ /* 0x000fc4000bf05300 */
[----:B------:R-:W-:Y:S01]  /*01b0*/  IADD3 R11, PT, PT, R3, R5, RZ ;  /* 0x00000005030b7210 */ /* 0x000fe20007ffe0ff */
[----:B------:R-:W-:Y:S08]  /*01c0*/  BRA.U !UP1, `(.L_x_172) ;  /* 0x00000009092c7547 */ /* 0x000ff0000b800000 */
[----:B------:R-:W0:Y:S01]  /*01d0*/  LDCU.128 UR16, c[0x0][0x380] ;  /* 0x00007000ff1077ac */ /* 0x000e220008000c00 */
[C---:B------:R-:W-:Y:S01]  /*01e0*/  LEA R6, P0, R2.reuse, 0x8, 0x2 ;  /* 0x0000000802067811 */ /* 0x040fe200078010ff */
[----:B------:R-:W-:Y:S01]  /*01f0*/  HFMA2 R20, -RZ, RZ, 0, 0 ;  /* 0x00000000ff147431 */ /* 0x000fe200000001ff */
[----:B------:R-:W1:Y:S02]  /*0200*/  LDCU UR5, c[0x0][0x3a4] ;  /* 0x00007480ff0577ac */ /* 0x000e640008000800 */
[----:B------:R-:W-:Y:S01]  /*0210*/  LEA.HI.X R7, R2, RZ, R11, 0x2, P0 ;  /* 0x000000ff02077211 */ /* 0x000fe200000f140b */
[----:B------:R-:W-:-:S07]  /*0220*/  ULOP3.LUT UR4, UR8, 0xfffffffc, URZ, 0xc0, !UPT ;  /* 0xfffffffc08047892 */ /* 0x000fce000f8ec0ff */
[----:B------:R-:W-:Y:S01]  /*0230*/  UMOV UR6, UR4 ;  /* 0x0000000400067c82 */ /* 0x000fe20008000000 */
[C---:B0-----:R-:W-:Y:S02]  /*0240*/  IADD3 R4, P1, PT, R6.reuse, UR16, RZ ;  /* 0x0000001006047c10 */ /* 0x041fe4000ff3e0ff */
[----:B------:R-:W-:Y:S02]  /*0250*/  IADD3 R6, P2, PT, R6, UR18, RZ ;  /* 0x0000001206067c10 */ /* 0x000fe4000ff5e0ff */
[C---:B------:R-:W-:Y:S01]  /*0260*/  IADD3.X R5, PT, PT, R7.reuse, UR17, RZ, P1, !PT ;  /* 0x0000001107057c10 */ /* 0x040fe20008ffe4ff */
[----:B-1----:R-:W-:Y:S01]  /*0270*/  UMOV UR7, UR5 ;  /* 0x0000000500077c82 */ /* 0x002fe20008000000 */
[----:B------:R-:W-:-:S09]  /*0280*/  IADD3.X R7, PT, PT, R7, UR19, RZ, P2, !PT ;  /* 0x0000001307077c10 */ /* 0x000fd200097fe4ff */
.L_x_173:
[----:B------:R-:W2:Y:S04]  /*0290*/  LDG.E R8, desc[UR10][R4.64+-0x8] ;  /* 0xfffff80a04087981 */ /* 0x000ea8000c1e1900 */
[----:B------:R-:W3:Y:S04]  /*02a0*/  LDG.E R14, desc[UR10][R4.64+-0x4] ;  /* 0xfffffc0a040e7981 */ /* 0x000ee8000c1e1900 */
[----:B------:R-:W4:Y:S04]  /*02b0*/  LDG.E R16, desc[UR10][R4.64] ;  /* 0x0000000a04107981 */ /* 0x000f28000c1e1900 */
[----:B------:R-:W5:Y:S04]  /*02c0*/  LDG.E R18, desc[UR10][R4.64+0x4] ;  /* 0x0000040a04127981 */ /* 0x000f68000c1e1900 */
[----:B------:R-:W5:Y:S04]  /*02d0*/  LDG.E R23, desc[UR10][R6.64+-0x8] ;  /* 0xfffff80a06177981 */ /* 0x000f68000c1e1900 */
[----:B------:R-:W5:Y:S04]  /*02e0*/  LDG.E R13, desc[UR10][R6.64+-0x4] ;  /* 0xfffffc0a060d7981 */ /* 0x000f68000c1e1900 */
[----:B------:R-:W5:Y:S04]  /*02f0*/  LDG.E R12, desc[UR10][R6.64] ;  /* 0x0000000a060c7981 */ /* 0x000f68000c1e1900 */
[----:B------:R0:W5:Y:S01]  /*0300*/  LDG.E R10, desc[UR10][R6.64+0x4] ;  /* 0x0000040a060a7981 */ /* 0x000162000c1e1900 */
[----:B------:R-:W-:-:S04]  /*0310*/  UIADD3 UR6, UP1, UPT, UR6, -0x4, URZ ;  /* 0xfffffffc06067890 */ /* 0x000fc8000ff3e0ff */
[----:B------:R-:W-:Y:S02]  /*0320*/  UIADD3.X UR7, UPT, UPT, UR7, -0x1, URZ, UP1, !UPT ;  /* 0xffffffff07077890 */ /* 0x000fe40008ffe4ff */
[----:B------:R-:W-:-:S04]  /*0330*/  UISETP.NE.U32.AND UP1, UPT, UR6, URZ, UPT ;  /* 0x000000ff0600728c */ /* 0x000fc8000bf25070 */
[----:B------:R-:W-:Y:S01]  /*0340*/  UISETP.NE.AND.EX UP1, UPT, UR7, URZ, UPT, UP1 ;  /* 0x000000ff0700728c */ /* 0x000fe2000bf25310 */
[----:B--2---:R-:W-:-:S04]  /*0350*/  FMNMX R8, R8, 1.0000000116860974231e-07, !PT ;  /* 0x33d6bf9508087809 */ /* 0x004fc80007800000 */
[----:B------:R-:W-:Y:S02]  /*0360*/  FMNMX R22, R8, 0.99999988079071044922, PT ;  /* 0x3f7ffffe08167809 */ /* 0x000fe40003800000 */
[----:B------:R-:W-:Y:S02]  /*0370*/  MOV R8, 0x3e055027 ;  /* 0x3e05502700087802 */ /* 0x000fe40000000f00 */
[----:B------:R-:W-:Y:S02]  /*0380*/  FSETP.GEU.AND P1, PT, R22, 1.175494350822287508e-38, PT ;  /* 0x008000001600780b */ /* 0x000fe40003f2e000 */
[----:B---3--:R-:W-:Y:S02]  /*0390*/  FMNMX R14, R14, 1.0000000116860974231e-07, !PT ;  /* 0x33d6bf950e0e7809 */ /* 0x008fe40007800000 */
[----:B----4-:R-:W-:Y:S02]  /*03a0*/  FMNMX R16, R16, 1.0000000116860974231e-07, !PT ;  /* 0x33d6bf9510107809 */ /* 0x010fe40007800000 */
[----:B------:R-:W-:-:S02]  /*03b0*/  FMNMX R14, R14, 0.99999988079071044922, PT ;  /* 0x3f7ffffe0e0e7809 */ /* 0x000fc40003800000 */
[----:B------:R-:W-:Y:S02]  /*03c0*/  FMNMX R16, R16, 0.99999988079071044922, PT ;  /* 0x3f7ffffe10107809 */ /* 0x000fe40003800000 */
[----:B------:R-:W-:Y:S02]  /*03d0*/  FSETP.GEU.AND P0, PT, R14, 1.175494350822287508e-38, PT ;  /* 0x008000000e00780b */ /* 0x000fe40003f0e000 */
[----:B------:R-:W-:Y:S01]  /*03e0*/  FSETP.GEU.AND P2, PT, R16, 1.175494350822287508e-38, PT ;  /* 0x008000001000780b */ /* 0x000fe20003f4e000 */
[----:B------:R-:W-:Y:S01]  /*03f0*/  @!P1 FMUL R22, R22, 8388608 ;  /* 0x4b00000016169820 */ /* 0x000fe20000400000 */
[----:B-----5:R-:W-:-:S04]  /*0400*/  FMNMX R18, R18, 1.0000000116860974231e-07, !PT ;  /* 0x33d6bf9512127809 */ /* 0x020fc80007800000 */
[C---:B------:R-:W-:Y:S02]  /*0410*/  IADD3 R19, PT, PT, R22.reuse, -0x3f2aaaab, RZ ;  /* 0xc0d5555516137810 */ /* 0x040fe40007ffe0ff */
[----:B------:R-:W-:Y:S02]  /*0420*/  ISETP.GT.U32.AND P3, PT, R22, 0x7f7fffff, PT ;  /* 0x7f7fffff1600780c */ /* 0x000fe40003f64070 */
[----:B------:R-:W-:Y:S01]  /*0430*/  LOP3.LUT R19, R19, 0xff800000, RZ, 0xc0, !PT ;  /* 0xff80000013137812 */ /* 0x000fe200078ec0ff */
[----:B------:R-:W-:Y:S01]  /*0440*/  @!P0 FMUL R14, R14, 8388608 ;  /* 0x4b0000000e0e8820 */ /* 0x000fe20000400000 */
[----:B------:R-:W-:Y:S01]  /*0450*/  FMNMX R18, R18, 0.99999988079071044922, PT ;  /* 0x3f7ffffe12127809 */ /* 0x000fe20003800000 */
[----:B------:R-:W-:Y:S01]  /*0460*/  @!P2 FMUL R16, R16, 8388608 ;  /* 0x4b0000001010a820 */ /* 0x000fe20000400000 */
[----:B------:R-:W-:Y:S02]  /*0470*/  IADD3 R17, PT, PT, R22, -R19, RZ ;  /* 0x8000001316117210 */ /* 0x000fe40007ffe0ff */
[----:B------:R-:W-:-:S02]  /*0480*/  IADD3 R15, PT, PT, R14, -0x3f2aaaab, RZ ;  /* 0xc0d555550e0f7810 */ /* 0x000fc40007ffe0ff */
[----:B------:R-:W-:Y:S01]  /*0490*/  I2FP.F32.S32 R19, R19 ;  /* 0x0000001300137245 */ /* 0x000fe20000201400 */
[----:B------:R-:W-:Y:S01]  /*04a0*/  FADD R17, R17, -1 ;  /* 0xbf80000011117421 */ /* 0x000fe20000000000 */
[----:B------:R-:W-:-:S03]  /*04b0*/  LOP3.LUT R15, R15, 0xff800000, RZ, 0xc0, !PT ;  /* 0xff8000000f0f7812 */ /* 0x000fc600078ec0ff */
[C---:B------:R-:W-:Y:S01]  /*04c0*/  FFMA R24, R17.reuse, -R8, 0.14084610342979431152 ;  /* 0x3e1039f611187423 */ /* 0x040fe20000000808 */
[-C--:B------:R-:W-:Y:S02]  /*04d0*/  IADD3 R25, PT, PT, R14, -R15.reuse, RZ ;  /* 0x8000000f0e197210 */ /* 0x080fe40007ffe0ff */
[----:B------:R-:W-:Y:S01]  /*04e0*/  I2FP.F32.S32 R15, R15 ;  /* 0x0000000f000f7245 */ /* 0x000fe20000201400 */
[----:B------:R-:W-:-:S04]  /*04f0*/  FFMA R24, R17, R24, -0.12148627638816833496 ;  /* 0xbdf8cdcc11187423 */ /* 0x000fc80000000018 */
[----:B------:R-:W-:-:S04]  /*0500*/  FFMA R24, R17, R24, 0.13980610668659210205 ;  /* 0x3e0f295511187423 */ /* 0x000fc80000000018 */
[----:B------:R-:W-:-:S04]  /*0510*/  FFMA R24, R17, R24, -0.16684235632419586182 ;  /* 0xbe2ad8b911187423 */ /* 0x000fc80000000018 */
[----:B------:R-:W-:-:S04]  /*0520*/  FFMA R24, R17, R24, 0.20012299716472625732 ;  /* 0x3e4ced0b11187423 */ /* 0x000fc80000000018 */
[----:B------:R-:W-:-:S04]  /*0530*/  FFMA R24, R17, R24, -0.24999669194221496582 ;  /* 0xbe7fff2211187423 */ /* 0x000fc80000000018 */
[----:B------:R-:W-:-:S04]  /*0540*/  FFMA R24, R17, R24, 0.33333182334899902344 ;  /* 0x3eaaaa7811187423 */ /* 0x000fc80000000018 */
[----:B------:R-:W-:-:S04]  /*0550*/  FFMA R24, R17, R24, -0.5 ;  /* 0xbf00000011187423 */ /* 0x000fc80000000018 */
[----:B------:R-:W-:-:S04]  /*0560*/  FMUL R24, R17, R24 ;  /* 0x0000001811187220 */ /* 0x000fc80000400000 */
[----:B------:R-:W-:Y:S01]  /*0570*/  FFMA R21, R17, R24, R17 ;  /* 0x0000001811157223 */ /* 0x000fe20000000011 */
[----:B------:R-:W-:Y:S01]  /*0580*/  FADD R17, R25, -1 ;  /* 0xbf80000019117421 */ /* 0x000fe20000000000 */
[----:B------:R-:W-:Y:S02]  /*0590*/  FSEL R24, RZ, -23, P1 ;  /* 0xc1b80000ff187808 */ /* 0x000fe40000800000 */
[----:B------:R-:W-:Y:S01]  /*05a0*/  FSETP.GEU.AND P1, PT, R18, 1.175494350822287508e-38, PT ;  /* 0x008000001200780b */ /* 0x000fe20003f2e000 */
[----:B------:R-:W-:Y:S02]  /*05b0*/  FFMA R26, R17, -R8, 0.14084610342979431152 ;  /* 0x3e1039f6111a7423 */ /* 0x000fe40000000808 */
[----:B------:R-:W-:Y:S01]  /*05c0*/  FFMA R24, R19, 1.1920928955078125e-07, R24 ;  /* 0x3400000013187823 */ /* 0x000fe20000000018 */
[----:B------:R-:W-:Y:S01]  /*05d0*/  MOV R19, 0x7f800000 ;  /* 0x7f80000000137802 */ /* 0x000fe20000000f00 */
[C---:B------:R-:W-:Y:S02]  /*05e0*/  FFMA R26, R17.reuse, R26, -0.12148627638816833496 ;  /* 0xbdf8cdcc111a7423 */ /* 0x040fe4000000001a */
[----:B------:R-:W-:Y:S01]  /*05f0*/  FFMA R24, R24, 0.69314718246459960938, R21 ;  /* 0x3f31721818187823 */ /* 0x000fe20000000015 */
[----:B------:R-:W-:Y:S01]  /*0600*/  IADD3 R21, PT, PT, R16, -0x3f2aaaab, RZ ;  /* 0xc0d5555510157810 */ /* 0x000fe20007ffe0ff */
[----:B------:R-:W-:Y:S01]  /*0610*/  FFMA R26, R17, R26, 0.13980610668659210205 ;  /* 0x3e0f2955111a7423 */ /* 0x000fe2000000001a */
[C---:B------:R-:W-:Y:S01]  /*0620*/  @P3 FFMA R24, R22.reuse, R19, +INF ;  /* 0x7f80000016183423 */ /* 0x040fe20000000013 */
[----:B------:R-:W-:-:S02]  /*0630*/  FSETP.NEU.AND P3, PT, R22, RZ, PT ;  /* 0x000000ff1600720b */ /* 0x000fc40003f6d000 */
[----:B------:R-:W-:Y:S01]  /*0640*/  FFMA R26, R17, R26, -0.16684235632419586182 ;  /* 0xbe2ad8b9111a7423 */ /* 0x000fe2000000001a */
[----:B------:R-:W-:Y:S01]  /*0650*/  LOP3.LUT R21, R21, 0xff800000, RZ, 0xc0, !PT ;  /* 0xff80000015157812 */ /* 0x000fe200078ec0ff */
[----:B------:R-:W-:Y:S01]  /*0660*/  @!P1 FMUL R18, R18, 8388608 ;  /* 0x4b00000012129820 */ /* 0x000fe20000400000 */
[----:B------:R-:W-:Y:S01]  /*0670*/  FSEL R24, R24, -INF , P3 ;  /* 0xff80000018187808 */ /* 0x000fe20001800000 */
[C---:B------:R-:W-:Y:S01]  /*0680*/  FFMA R26, R17.reuse, R26, 0.20012299716472625732 ;  /* 0x3e4ced0b111a7423 */ /* 0x040fe2000000001a */
[-C--:B------:R-:W-:Y:S02]  /*0690*/  IADD3 R22, PT, PT, R16, -R21.reuse, RZ ;  /* 0x8000001510167210 */ /* 0x080fe40007ffe0ff */
[----:B------:R-:W-:Y:S01]  /*06a0*/  IADD3 R25, PT, PT, R18, -0x3f2aaaab, RZ ;  /* 0xc0d5555512197810 */ /* 0x000fe20007ffe0ff */
[----:B------:R-:W-:Y:S01]  /*06b0*/  FFMA R26, R17, R26, -0.24999669194221496582 ;  /* 0xbe7fff22111a7423 */ /* 0x000fe2000000001a */
[----:B------:R-:W-:Y:S01]  /*06c0*/  FFMA R20, -R23, R24, R20 ;  /* 0x0000001817147223 */ /* 0x000fe20000000114 */
[----:B------:R-:W-:Y:S01]  /*06d0*/  FADD R23, R22, -1 ;  /* 0xbf80000016177421 */ /* 0x000fe20000000000 */
[----:B------:R-:W-:Y:S01]  /*06e0*/  LOP3.LUT R25, R25, 0xff800000, RZ, 0xc0, !PT ;  /* 0xff80000019197812 */ /* 0x000fe200078ec0ff */
[----:B------:R-:W-:Y:S01]  /*06f0*/  FFMA R26, R17, R26, 0.33333182334899902344 ;  /* 0x3eaaaa78111a7423 */ /* 0x000fe2000000001a */
[----:B------:R-:W-:Y:S01]  /*0700*/  ISETP.GT.U32.AND P3, PT, R16, 0x7f7fffff, PT ;  /* 0x7f7fffff1000780c */ /* 0x000fe20003f64070 */
[----:B------:R-:W-:Y:S01]  /*0710*/  FFMA R24, R23, -R8, 0.14084610342979431152 ;  /* 0x3e1039f617187423 */ /* 0x000fe20000000808 */
[----:B------:R-:W-:Y:S01]  /*0720*/  I2FP.F32.S32 R21, R21 ;  /* 0x0000001500157245 */ /* 0x000fe20000201400 */
[----:B------:R-:W-:-:S02]  /*0730*/  FFMA R26, R17, R26, -0.5 ;  /* 0xbf000000111a7423 */ /* 0x000fc4000000001a */
[----:B------:R-:W-:Y:S02]  /*0740*/  FFMA R24, R23, R24, -0.12148627638816833496 ;  /* 0xbdf8cdcc17187423 */ /* 0x000fe40000000018 */
[----:B------:R-:W-:Y:S02]  /*0750*/  FMUL R22, R17, R26 ;  /* 0x0000001a11167220 */ /* 0x000fe40000400000 */
[----:B------:R-:W-:Y:S02]  /*0760*/  FFMA R24, R23, R24, 0.13980610668659210205 ;  /* 0x3e0f295517187423 */ /* 0x000fe40000000018 */
[----:B------:R-:W-:Y:S01]  /*0770*/  FFMA R22, R17, R22, R17 ;  /* 0x0000001611167223 */ /* 0x000fe20000000011 */
[-C--:B------:R-:W-:Y:S01]  /*0780*/  IADD3 R17, PT, PT, R18, -R25.reuse, RZ ;  /* 0x8000001912117210 */ /* 0x080fe20007ffe0ff */
[----:B------:R-:W-:Y:S01]  /*0790*/  FFMA R24, R23, R24, -0.16684235632419586182 ;  /* 0xbe2ad8b917187423 */ /* 0x000fe20000000018 */
[----:B------:R-:W-:-:S03]  /*07a0*/  I2FP.F32.S32 R25, R25 ;  /* 0x0000001900197245 */ /* 0x000fc60000201400 */
[----:B------:R-:W-:Y:S01]  /*07b0*/  FADD R17, R17, -1 ;  /* 0xbf80000011117421 */ /* 0x000fe20000000000 */
[----:B------:R-:W-:-:S03]  /*07c0*/  FFMA R24, R23, R24, 0.20012299716472625732 ;  /* 0x3e4ced0b17187423 */ /* 0x000fc60000000018 */
[----:B------:R-:W-:Y:S01]  /*07d0*/  FFMA R26, R17, -R8, 0.14084610342979431152 ;  /* 0x3e1039f6111a7423 */ /* 0x000fe20000000808 */
[----:B------:R-:W-:Y:S01]  /*07e0*/  FSEL R8, RZ, -23, P0 ;  /* 0xc1b80000ff087808 */ /* 0x000fe20000000000 */
[----:B------:R-:W-:Y:S01]  /*07f0*/  FFMA R24, R23, R24, -0.24999669194221496582 ;  /* 0xbe7fff2217187423 */ /* 0x000fe20000000018 */
[C---:B------:R-:W-:Y:S01]  /*0800*/  ISETP.GT.U32.AND P0, PT, R14.reuse, 0x7f7fffff, PT ;  /* 0x7f7fffff0e00780c */ /* 0x040fe20003f04070 */
[----:B------:R-:W-:Y:S02]  /*0810*/  FFMA R26, R17, R26, -0.12148627638816833496 ;  /* 0xbdf8cdcc111a7423 */ /* 0x000fe4000000001a */
[----:B------:R-:W-:Y:S01]  /*0820*/  FFMA R24, R23, R24, 0.33333182334899902344 ;  /* 0x3eaaaa7817187423 */ /* 0x000fe20000000018 */
[----:B------:R-:W-:Y:S01]  /*0830*/  FFMA R15, R15, 1.1920928955078125e-07, R8 ;  /* 0x340000000f0f7823 */ /* 0x000fe20000000008 */
[----:B------:R-:W-:Y:S01]  /*0840*/  FFMA R26, R17, R26, 0.13980610668659210205 ;  /* 0x3e0f2955111a7423 */ /* 0x000fe2000000001a */
[----:B------:R-:W-:Y:S01]  /*0850*/  FSEL R8, RZ, -23, P2 ;  /* 0xc1b80000ff087808 */ /* 0x000fe20001000000 */
[----:B------:R-:W-:Y:S01]  /*0860*/  FFMA R24, R23, R24, -0.5 ;  /* 0xbf00000017187423 */ /* 0x000fe20000000018 */
[----:B------:R-:W-:Y:S01]  /*0870*/  FFMA R22, R15, 0.69314718246459960938, R22 ;  /* 0x3f3172180f167823 */ /* 0x000fe20000000016 */
[----:B------:R-:W-:Y:S01]  /*0880*/  FFMA R26, R17, R26, -0.16684235632419586182 ;  /* 0xbe2ad8b9111a7423 */ /* 0x000fe2000000001a */
[C---:B------:R-:W-:Y:S01]  /*0890*/  FSETP.NEU.AND P2, PT, R14.reuse, RZ, PT ;  /* 0x000000ff0e00720b */ /* 0x040fe20003f4d000 */
[----:B------:R-:W-:Y:S01]  /*08a0*/  FMUL R24, R23, R24 ;  /* 0x0000001817187220 */ /* 0x000fe20000400000 */
[----:B------:R-:W-:Y:S01]  /*08b0*/  FFMA R8, R21, 1.1920928955078125e-07, R8 ;  /* 0x3400000015087823 */ /* 0x000fe20000000008 */
[----:B------:R-:W-:Y:S01]  /*08c0*/  FFMA R26, R17, R26, 0.20012299716472625732 ;  /* 0x3e4ced0b111a7423 */ /* 0x000fe2000000001a */
[----:B------:R-:W-:Y:S01]  /*08d0*/  @P0 FFMA R22, R14, R19, +INF ;  /* 0x7f8000000e160423 */ /* 0x000fe20000000013 */
[----:B------:R-:W-:Y:S01]  /*08e0*/  ISETP.GT.U32.AND P0, PT, R18, 0x7f7fffff, PT ;  /* 0x7f7fffff1200780c */ /* 0x000fe20003f04070 */
[----:B------:R-:W-:Y:S01]  /*08f0*/  FFMA R23, R23, R24, R23 ;  /* 0x0000001817177223 */ /* 0x000fe20000000017 */
[----:B------:R-:W-:Y:S01]  /*0900*/  FFMA R26, R17, R26, -0.24999669194221496582 ;  /* 0xbe7fff22111a7423 */ /* 0x000fe2000000001a */
[----:B------:R-:W-:-:S02]  /*0910*/  FSEL R14, RZ, -23, P1 ;  /* 0xc1b80000ff0e7808 */ /* 0x000fc40000800000 */
[----:B------:R-:W-:Y:S01]  /*0920*/  FFMA R8, R8, 0.69314718246459960938, R23 ;  /* 0x3f31721808087823 */ /* 0x000fe20000000017 */
[----:B------:R-:W-:Y:S01]  /*0930*/  FFMA R26, R17, R26, 0.33333182334899902344 ;  /* 0x3eaaaa78111a7423 */ /* 0x000fe2000000001a */
[C---:B------:R-:W-:Y:S01]  /*0940*/  @P3 FFMA R8, R16.reuse, R19, +INF ;  /* 0x7f80000010083423 */ /* 0x040fe20000000013 */
[----:B------:R-:W-:Y:S01]  /*0950*/  FFMA R14, R25, 1.1920928955078125e-07, R14 ;  /* 0x34000000190e7823 */ /* 0x000fe2000000000e */
[----:B------:R-:W-:Y:S01]  /*0960*/  FSETP.NEU.AND P1, PT, R16, RZ, PT ;  /* 0x000000ff1000720b */ /* 0x000fe20003f2d000 */
[C---:B------:R-:W-:Y:S01]  /*0970*/  FFMA R26, R17.reuse, R26, -0.5 ;  /* 0xbf000000111a7423 */ /* 0x040fe2000000001a */
[----:B------:R-:W-:Y:S02]  /*0980*/  FSEL R22, R22, -INF , P2 ;  /* 0xff80000016167808 */ /* 0x000fe40001000000 */
[----:B------:R-:W-:Y:S01]  /*0990*/  FSEL R8, R8, -INF , P1 ;  /* 0xff80000008087808 */ /* 0x000fe20000800000 */
[----:B------:R-:W-:Y:S01]  /*09a0*/  FMUL R26, R17, R26 ;  /* 0x0000001a111a7220 */ /* 0x000fe20000400000 */
[----:B------:R-:W-:Y:S01]  /*09b0*/  IADD3 R4, P1, PT, R4, 0x10, RZ ;  /* 0x0000001004047810 */ /* 0x000fe20007f3e0ff */
[----:B------:R-:W-:Y:S01]  /*09c0*/  FFMA R13, -R13, R22, R20 ;  /* 0x000000160d0d7223 */ /* 0x000fe20000000114 */
[----:B0-----:R-:W-:Y:S01]  /*09d0*/  IADD3 R6, P2, PT, R6, 0x10, RZ ;  /* 0x0000001006067810 */ /* 0x001fe20007f5e0ff */
[----:B------:R-:W-:Y:S01]  /*09e0*/  FFMA R17, R17, R26, R17 ;  /* 0x0000001a11117223 */ /* 0x000fe20000000011 */
[----:B------:R-:W-:Y:S01]  /*09f0*/  IADD3.X R5, PT, PT, RZ, R5, RZ, P1, !PT ;  /* 0x00000005ff057210 */ /* 0x000fe20000ffe4ff */
[----:B------:R-:W-:Y:S01]  /*0a00*/  FFMA R13, -R12, R8, R13 ;  /* 0x000000080c0d7223 */ /* 0x000fe2000000010d */
[----:B------:R-:W-:Y:S01]  /*0a10*/  IADD3.X R7, PT, PT, RZ, R7, RZ, P2, !PT ;  /* 0x00000007ff077210 */ /* 0x000fe200017fe4ff */
[----:B------:R-:W-:Y:S01]  /*0a20*/  FFMA R14, R14, 0.69314718246459960938, R17 ;  /* 0x3f3172180e0e7823 */ /* 0x000fe20000000011 */
[C---:B------:R-:W-:Y:S01]  /*0a30*/  @P0 FFMA R14, R18.reuse, R19, +INF ;  /* 0x7f800000120e0423 */ /* 0x040fe20000000013 */
[----:B------:R-:W-:-:S04]  /*0a40*/  FSETP.NEU.AND P0, PT, R18, RZ, PT ;  /* 0x000000ff1200720b */ /* 0x000fc80003f0d000 */
[----:B------:R-:W-:-:S05]  /*0a50*/  FSEL R14, R14, -INF , P0 ;  /* 0xff8000000e0e7808 */ /* 0x000fca0000000000 */
[----:B------:R-:W-:Y:S01]  /*0a60*/  FFMA R20, -R10, R14, R13 ;  /* 0x0000000e0a147223 */ /* 0x000fe2000000010d */
[----:B------:R-:W-:Y:S06]  /*0a70*/  BRA.U UP1, `(.L_x_173) ;  /* 0xfffffff901047547 */ /* 0x000fec000b83ffff */
.L_x_172:
[----:B------:R-:W-:Y:S05]  /*0a80*/  BRA.U !UP0, `(.L_x_171) ;  /* 0x0000000508d87547 */ /* 0x000fea000b800000 */
[----:B------:R-:W-:Y:S02]  /*0a90*/  UISETP.NE.U32.AND UP1, UPT, UR12, 0x1, UPT ;  /* 0x000000010c00788c */ /* 0x000fe4000bf25070 */
[----:B------:R-:W-:Y:S02]  /*0aa0*/  ULOP3.LUT UR6, UR8, 0x1, URZ, 0xc0, !UPT ;  /* 0x0000000108067892 */ /* 0x000fe4000f8ec0ff */
[----:B------:R-:W-:Y:S02]  /*0ab0*/  UISETP.NE.AND.EX UP1, UPT, URZ, URZ, UPT, UP1 ;  /* 0x000000ffff00728c */ /* 0x000fe4000bf25310 */
[----:B------:R-:W-:-:S04]  /*0ac0*/  UISETP.NE.U32.AND UP0, UPT, UR6, 0x1, UPT ;  /* 0x000000010600788c */ /* 0x000fc8000bf05070 */
[----:B------:R-:W-:-:S03]  /*0ad0*/  UISETP.NE.U32.AND.EX UP0, UPT, URZ, URZ, UPT, UP0 ;  /* 0x000000ffff00728c */ /* 0x000fc6000bf05100 */
[----:B------:R-:W-:Y:S08]  /*0ae0*/  BRA.U !UP1, `(.L_x_174) ;  /* 0x00000005091c7547 */ /* 0x000ff0000b800000 */
[----:B------:R-:W0:Y:S01]  /*0af0*/  LDCU.128 UR12, c[0x0][0x380] ;  /* 0x00007000ff0c77ac */ /* 0x000e220008000c00 */
[----:B------:R-:W-:-:S04]  /*0b00*/  IADD3 R4, P0, PT, R2, UR4, RZ ;  /* 0x0000000402047c10 */ /* 0x000fc8000ff1e0ff */
[----:B------:R-:W-:Y:S02]  /*0b10*/  IADD3.X R5, PT, PT, R11, UR5, RZ, P0, !PT ;  /* 0x000000050b057c10 */ /* 0x000fe400087fe4ff */
[C---:B------:R-:W-:Y:S02]  /*0b20*/  SHF.L.U32 R14, R4.reuse, 0x2, RZ ;  /* 0x00000002040e7819 */ /* 0x040fe400000006ff */
[----:B------:R-:W-:Y:S02]  /*0b30*/  SHF.L.U64.HI R4, R4, 0x2, R5 ;  /* 0x0000000204047819 */ /* 0x000fe40000010205 */
[----:B0-----:R-:W-:-:S04]  /*0b40*/  IADD3 R12, P0, PT, R14, UR12, RZ ;  /* 0x0000000c0e0c7c10 */ /* 0x001fc8000ff1e0ff */
[----:B------:R-:W-:-:S05]  /*0b50*/  IADD3.X R13, PT, PT, R4, UR13, RZ, P0, !PT ;  /* 0x0000000d040d7c10 */ /* 0x000fca00087fe4ff */
[----:B------:R-:W2:Y:S04]  /*0b60*/  LDG.E R6, desc[UR10][R12.64] ;  /* 0x0000000a0c067981 */ /* 0x000ea8000c1e1900 */
[----:B------:R-:W3:Y:S01]  /*0b70*/  LDG.E R7, desc[UR10][R12.64+0x4] ;  /* 0x0000040a0c077981 */ /* 0x000ee2000c1e1900 */
[----:B------:R-:W-:-:S04]  /*0b80*/  IADD3 R14, P0, PT, R14, UR14, RZ ;  /* 0x0000000e0e0e7c10 */ /* 0x000fc8000ff1e0ff */
[----:B------:R-:W-:-:S05]  /*0b90*/  IADD3.X R15, PT, PT, R4, UR15, RZ, P0, !PT ;  /* 0x0000000f040f7c10 */ /* 0x000fca00087fe4ff */
[----:B------:R-:W4:Y:S04]  /*0ba0*/  LDG.E R5, desc[UR10][R14.64] ;  /* 0x0000000a0e057981 */ /* 0x000f28000c1e1900 */
[----:B------:R0:W5:Y:S01]  /*0bb0*/  LDG.E R4, desc[UR10][R14.64+0x4] ;  /* 0x0000040a0e047981 */ /* 0x000162000c1e1900 */
[----:B------:R-:W-:Y:S01]  /*0bc0*/  HFMA2 R17, -RZ, RZ, 1.5048828125, 33.21875 ;  /* 0x3e055027ff117431 */ /* 0x000fe200000001ff */
[----:B------:R-:W-:-:S04]  /*0bd0*/  UIADD3 UR4, UP1, UPT, UR4, 0x2, URZ ;  /* 0x0000000204047890 */ /* 0x000fc8000ff3e0ff */
[----:B------:R-:W-:Y:S01]  /*0be0*/  UIADD3.X UR5, UPT, UPT, URZ, UR5, URZ, UP1, !UPT ;  /* 0x00000005ff057290 */ /* 0x000fe20008ffe4ff */
[----:B--2---:R-:W-:Y:S02]  /*0bf0*/  FMNMX R6, R6, 1.0000000116860974231e-07, !PT ;  /* 0x33d6bf9506067809 */ /* 0x004fe40007800000 */
[----:B---3--:R-:W-:Y:S02]  /*0c00*/  FMNMX R8, R7, 1.0000000116860974231e-07, !PT ;  /* 0x33d6bf9507087809 */ /* 0x008fe40007800000 */
[----:B------:R-:W-:Y:S02]  /*0c10*/  FMNMX R7, R6, 0.99999988079071044922, PT ;  /* 0x3f7ffffe06077809 */ /* 0x000fe40003800000 */
[----:B------:R-:W-:Y:S02]  /*0c20*/  FMNMX R6, R8, 0.99999988079071044922, PT ;  /* 0x3f7ffffe08067809 */ /* 0x000fe40003800000 */
[----:B------:R-:W-:Y:S02]  /*0c30*/  FSETP.GEU.AND P0, PT, R7, 1.175494350822287508e-38, PT ;  /* 0x008000000700780b */ /* 0x000fe40003f0e000 */
[----:B------:R-:W-:-:S02]  /*0c40*/  FSETP.GEU.AND P1, PT, R6, 1.175494350822287508e-38, PT ;  /* 0x008000000600780b */ /* 0x000fc40003f2e000 */
[----:B0-----:R-:W-:Y:S02]  /*0c50*/  FSEL R14, RZ, -23, P0 ;  /* 0xc1b80000ff0e7808 */ /* 0x001fe40000000000 */
[----:B------:R-:W-:-:S07]  /*0c60*/  FSEL R16, RZ, -23, P1 ;  /* 0xc1b80000ff107808 */ /* 0x000fce0000800000 */
[----:B------:R-:W-:Y:S02]  /*0c70*/  @!P0 FMUL R7, R7, 8388608 ;  /* 0x4b00000007078820 */ /* 0x000fe40000400000 */
[----:B------:R-:W-:-:S03]  /*0c80*/  @!P1 FMUL R6, R6, 8388608 ;  /* 0x4b00000006069820 */ /* 0x000fc60000400000 */
[----:B------:R-:W-:Y:S02]  /*0c90*/  IADD3 R12, PT, PT, R7, -0x3f2aaaab, RZ ;  /* 0xc0d55555070c7810 */ /* 0x000fe40007ffe0ff */
[----:B------:R-:W-:Y:S02]  /*0ca0*/  IADD3 R13, PT, PT, R6, -0x3f2aaaab, RZ ;  /* 0xc0d55555060d7810 */ /* 0x000fe40007ffe0ff */
[----:B------:R-:W-:Y:S02]  /*0cb0*/  LOP3.LUT R12, R12, 0xff800000, RZ, 0xc0, !PT ;  /* 0xff8000000c0c7812 */ /* 0x000fe400078ec0ff */
[----:B------:R-:W-:Y:S02]  /*0cc0*/  LOP3.LUT R13, R13, 0xff800000, RZ, 0xc0, !PT ;  /* 0xff8000000d0d7812 */ /* 0x000fe400078ec0ff */
[----:B------:R-:W-:Y:S02]  /*0cd0*/  IADD3 R10, PT, PT, R7, -R12, RZ ;  /* 0x8000000c070a7210 */ /* 0x000fe40007ffe0ff */
[----:B------:R-:W-:-:S02]  /*0ce0*/  IADD3 R8, PT, PT, R6, -R13, RZ ;  /* 0x8000000d06087210 */ /* 0x000fc40007ffe0ff */
[----:B------:R-:W-:Y:S01]  /*0cf0*/  ISETP.GT.U32.AND P0, PT, R7, 0x7f7fffff, PT ;  /* 0x7f7fffff0700780c */ /* 0x000fe20003f04070 */
[----:B------:R-:W-:Y:S01]  /*0d00*/  FADD R10, R10, -1 ;  /* 0xbf8000000a0a7421 */ /* 0x000fe20000000000 */
[----:B------:R-:W-:Y:S01]  /*0d10*/  ISETP.GT.U32.AND P1, PT, R6, 0x7f7fffff, PT ;  /* 0x7f7fffff0600780c */ /* 0x000fe20003f24070 */
[----:B------:R-:W-:Y:S01]  /*0d20*/  FADD R8, R8, -1 ;  /* 0xbf80000008087421 */ /* 0x000fe20000000000 */
[----:B------:R-:W-:Y:S01]  /*0d30*/  I2FP.F32.S32 R13, R13 ;  /* 0x0000000d000d7245 */ /* 0x000fe20000201400 */
[-C--:B------:R-:W-:Y:S01]  /*0d40*/  FFMA R15, R10, -R17.reuse, 0.14084610342979431152 ;  /* 0x3e1039f60a0f7423 */ /* 0x080fe20000000811 */
[----:B------:R-:W-:Y:S01]  /*0d50*/  FSETP.NEU.AND P2, PT, R6, RZ, PT ;  /* 0x000000ff0600720b */ /* 0x000fe20003f4d000 */
[----:B------:R-:W-:Y:S02]  /*0d60*/  FFMA R17, R8, -R17, 0.14084610342979431152 ;  /* 0x3e1039f608117423 */ /* 0x000fe40000000811 */
[----:B------:R-:W-:Y:S01]  /*0d70*/  FFMA R15, R10, R15, -0.12148627638816833496 ;  /* 0xbdf8cdcc0a0f7423 */ /* 0x000fe2000000000f */
[----:B------:R-:W-:Y:S01]  /*0d80*/  FFMA R13, R13, 1.1920928955078125e-07, R16 ;  /* 0x340000000d0d7823 */ /* 0x000fe20000000010 */
[----:B------:R-:W-:-:S02]  /*0d90*/  FFMA R17, R8, R17, -0.12148627638816833496 ;  /* 0xbdf8cdcc08117423 */ /* 0x000fc40000000011 */
[----:B------:R-:W-:Y:S02]  /*0da0*/  FFMA R15, R10, R15, 0.13980610668659210205 ;  /* 0x3e0f29550a0f7423 */ /* 0x000fe4000000000f */
[----:B------:R-:W-:Y:S02]  /*0db0*/  FFMA R17, R8, R17, 0.13980610668659210205 ;  /* 0x3e0f295508117423 */ /* 0x000fe40000000011 */
[----:B------:R-:W-:Y:S02]  /*0dc0*/  FFMA R15, R10, R15, -0.16684235632419586182 ;  /* 0xbe2ad8b90a0f7423 */ /* 0x000fe4000000000f */
[----:B------:R-:W-:Y:S02]  /*0dd0*/  FFMA R17, R8, R17, -0.16684235632419586182 ;  /* 0xbe2ad8b908117423 */ /* 0x000fe40000000011 */
[----:B------:R-:W-:Y:S02]  /*0de0*/  FFMA R15, R10, R15, 0.20012299716472625732 ;  /* 0x3e4ced0b0a0f7423 */ /* 0x000fe4000000000f */
[----:B------:R-:W-:-:S02]  /*0df0*/  FFMA R17, R8, R17, 0.20012299716472625732 ;  /* 0x3e4ced0b08117423 */ /* 0x000fc40000000011 */
[----:B------:R-:W-:Y:S02]  /*0e00*/  FFMA R15, R10, R15, -0.24999669194221496582 ;  /* 0xbe7fff220a0f7423 */ /* 0x000fe4000000000f */
[----:B------:R-:W-:Y:S02]  /*0e10*/  FFMA R17, R8, R17, -0.24999669194221496582 ;  /* 0xbe7fff2208117423 */ /* 0x000fe40000000011 */
[----:B------:R-:W-:Y:S02]  /*0e20*/  FFMA R15, R10, R15, 0.33333182334899902344 ;  /* 0x3eaaaa780a0f7423 */ /* 0x000fe4000000000f */
[----:B------:R-:W-:Y:S02]  /*0e30*/  FFMA R19, R8, R17, 0.33333182334899902344 ;  /* 0x3eaaaa7808137423 */ /* 0x000fe40000000011 */
[----:B------:R-:W-:Y:S01]  /*0e40*/  FFMA R17, R10, R15, -0.5 ;  /* 0xbf0000000a117423 */ /* 0x000fe2000000000f */
[----:B------:R-:W-:Y:S01]  /*0e50*/  I2FP.F32.S32 R15, R12 ;  /* 0x0000000c000f7245 */ /* 0x000fe20000201400 */
[----:B------:R-:W-:-:S02]  /*0e60*/  FFMA R19, R8, R19, -0.5 ;  /* 0xbf00000008137423 */ /* 0x000fc40000000013 */
[----:B------:R-:W-:Y:S02]  /*0e70*/  FMUL R17, R10, R17 ;  /* 0x000000110a117220 */ /* 0x000fe40000400000 */
[----:B------:R-:W-:Y:S01]  /*0e80*/  FMUL R19, R8, R19 ;  /* 0x0000001308137220 */ /* 0x000fe20000400000 */
[----:B------:R-:W-:Y:S01]  /*0e90*/  FFMA R14, R15, 1.1920928955078125e-07, R14 ;  /* 0x340000000f0e7823 */ /* 0x000fe2000000000e */
[----:B------:R-:W-:Y:S01]  /*0ea0*/  FFMA R17, R10, R17, R10 ;  /* 0x000000110a117223 */ /* 0x000fe2000000000a */
[----:B------:R-:W-:Y:S01]  /*0eb0*/  MOV R10, 0x7f800000 ;  /* 0x7f800000000a7802 */ /* 0x000fe20000000f00 */
[----:B------:R-:W-:Y:S02]  /*0ec0*/  FFMA R8, R8, R19, R8 ;  /* 0x0000001308087223 */ /* 0x000fe40000000008 */
[----:B------:R-:W-:Y:S02]  /*0ed0*/  FFMA R14, R14, 0.69314718246459960938, R17 ;  /* 0x3f3172180e0e7823 */ /* 0x000fe40000000011 */
[CC--:B------:R-:W-:Y:S01]  /*0ee0*/  @P0 FFMA R14, R7.reuse, R10.reuse, +INF ;  /* 0x7f800000070e0423 */ /* 0x0c0fe2000000000a */
[----:B------:R-:W-:Y:S01]  /*0ef0*/  FSETP.NEU.AND P0, PT, R7, RZ, PT ;  /* 0x000000ff0700720b */ /* 0x000fe20003f0d000 */
[----:B------:R-:W-:Y:S01]  /*0f00*/  FFMA R8, R13, 0.69314718246459960938, R8 ;  /* 0x3f3172180d087823 */ /* 0x000fe20000000008 */
[----:B------:R-:W-:-:S02]  /*0f10*/  @P1 FFMA R8, R6, R10, +INF ;  /* 0x7f80000006081423 */ /* 0x000fc4000000000a */
[----:B------:R-:W-:-:S03]  /*0f20*/  FSEL R14, R14, -INF , P0 ;  /* 0xff8000000e0e7808 */ /* 0x000fc60000000000 */
[----:B------:R-:W-:Y:S02]  /*0f30*/  FSEL R8, R8, -INF , P2 ;  /* 0xff80000008087808 */ /* 0x000fe40001000000 */
[----:B----4-:R-:W-:-:S04]  /*0f40*/  FFMA R5, -R5, R14, R20 ;  /* 0x0000000e05057223 */ /* 0x010fc80000000114 */
[----:B-----5:R-:W-:-:S07]  /*0f50*/  FFMA R20, -R4, R8, R5 ;  /* 0x0000000804147223 */ /* 0x020fce0000000105 */
.L_x_174:
[----:B------:R-:W-:Y:S05]  /*0f60*/  BRA.U UP0, `(.L_x_171) ;  /* 0x0000000100a07547 */ /* 0x000fea000b800000 */
[----:B------:R-:W0:Y:S01]  /*0f70*/  LDCU.128 UR12, c[0x0][0x380] ;  /* 0x00007000ff0c77ac */ /* 0x000e220008000c00 */
[----:B------:R-:W-:-:S04]  /*0f80*/  IADD3 R2, P0, PT, R2, UR4, RZ ;  /* 0x0000000402027c10 */ /* 0x000fc8000ff1e0ff */
[----:B------:R-:W-:Y:S02]  /*0f90*/  IADD3.X R5, PT, PT, R11, UR5, RZ, P0, !PT ;  /* 0x000000050b057c10 */ /* 0x000fe400087fe4ff */
[C---:B------:R-:W-:Y:S02]  /*0fa0*/  SHF.L.U32 R4, R2.reuse, 0x2, RZ ;  /* 0x0000000202047819 */ /* 0x040fe400000006ff */
[----:B------:R-:W-:Y:S02]  /*0fb0*/  SHF.L.U64.HI R5, R2, 0x2, R5 ;  /* 0x0000000202057819 */ /* 0x000fe40000010205 */
[----:B0-----:R-:W-:-:S04]  /*0fc0*/  IADD3 R2, P0, PT, R4, UR12, RZ ;  /* 0x0000000c04027c10 */ /* 0x001fc8000ff1e0ff */
[----:B------:R-:W-:-:S05]  /*0fd0*/  IADD3.X R3, PT, PT, R5, UR13, RZ, P0, !PT ;  /* 0x0000000d05037c10 */ /* 0x000fca00087fe4ff */
[----:B------:R0:W2:Y:S01]  /*0fe0*/  LDG.E R2, desc[UR10][R2.64] ;  /* 0x0000000a02027981 */ /* 0x0000a2000c1e1900 */
[----:B------:R-:W-:-:S04]  /*0ff0*/  IADD3 R4, P0, PT, R4, UR14, RZ ;  /* 0x0000000e04047c10 */ /* 0x000fc8000ff1e0ff */
[----:B------:R-:W-:-:S06]  /*1000*/  IADD3.X R5, PT, PT, R5, UR15, RZ, P0, !PT ;  /* 0x0000000f05057c10 */ /* 0x000fcc00087fe4ff */
[----:B------:R-:W3:Y:S01]  /*1010*/  LDG.E R5, desc[UR10][R4.64] ;  /* 0x0000000a04057981 */ /* 0x000ee2000c1e1900 */
[----:B0-----:R-:W-:Y:S01]  /*1020*/  HFMA2 R3, -RZ, RZ, 1.5048828125, 33.21875 ;  /* 0x3e055027ff037431 */ /* 0x001fe200000001ff */
[----:B--2---:R-:W-:-:S04]  /*1030*/  FMNMX R6, R2, 1.0000000116860974231e-07, !PT ;  /* 0x33d6bf9502067809 */ /* 0x004fc80007800000 */
[----:B------:R-:W-:-:S04]  /*1040*/  FMNMX R6, R6, 0.99999988079071044922, PT ;  /* 0x3f7ffffe06067809 */ /* 0x000fc80003800000 */
[----:B------:R-:W-:-:S04]  /*1050*/  FSETP.GEU.AND P0, PT, R6, 1.175494350822287508e-38, PT ;  /* 0x008000000600780b */ /* 0x000fc80003f0e000 */
[----:B------:R-:W-:-:S09]  /*1060*/  FSEL R2, RZ, -23, P0 ;  /* 0xc1b80000ff027808 */ /* 0x000fd20000000000 */
[----:B------:R-:W-:-:S05]  /*1070*/  @!P0 FMUL R6, R6, 8388608 ;  /* 0x4b00000006068820 */ /* 0x000fca0000400000 */
[C---:B------:R-:W-:Y:S02]  /*1080*/  IADD3 R7, PT, PT, R6.reuse, -0x3f2aaaab, RZ ;  /* 0xc0d5555506077810 */ /* 0x040fe40007ffe0ff */
[----:B------:R-:W-:Y:S02]  /*1090*/  ISETP.GT.U32.AND P0, PT, R6, 0x7f7fffff, PT ;  /* 0x7f7fffff0600780c */ /* 0x000fe40003f04070 */
[----:B------:R-:W-:-:S04]  /*10a0*/  LOP3.LUT R7, R7, 0xff800000, RZ, 0xc0, !PT ;  /* 0xff80000007077812 */ /* 0x000fc800078ec0ff */
[-C--:B------:R-:W-:Y:S02]  /*10b0*/  IADD3 R8, PT, PT, R6, -R7.reuse, RZ ;  /* 0x8000000706087210 */ /* 0x080fe40007ffe0ff */
[----:B------:R-:W-:-:S03]  /*10c0*/  I2FP.F32.S32 R7, R7 ;  /* 0x0000000700077245 */ /* 0x000fc60000201400 */
[----:B------:R-:W-:Y:S02]  /*10d0*/  FADD R8, R8, -1 ;  /* 0xbf80000008087421 */ /* 0x000fe40000000000 */
[----:B------:R-:W-:Y:S01]  /*10e0*/  FFMA R2, R7, 1.1920928955078125e-07, R2 ;  /* 0x3400000007027823 */ /* 0x000fe20000000002 */
[----:B------:R-:W-:Y:S01]  /*10f0*/  MOV R7, 0x7f800000 ;  /* 0x7f80000000077802 */ /* 0x000fe20000000f00 */
[----:B------:R-:W-:-:S04]  /*1100*/  FFMA R3, R8, -R3, 0.14084610342979431152 ;  /* 0x3e1039f608037423 */ /* 0x000fc80000000803 */
        /* <DEDUP_REMOVED lines=8> */
[----:B------:R-:W-:-:S04]  /*1190*/  FFMA R3, R8, R3, R8 ;  /* 0x0000000308037223 */ /* 0x000fc80000000008 */
[----:B------:R-:W-:Y:S01]  /*11a0*/  FFMA R2, R2, 0.69314718246459960938, R3 ;  /* 0x3f31721802027823 */ /* 0x000fe20000000003 */
[C---:B------:R-:W-:Y:S01]  /*11b0*/  @P0 FFMA R2, R6.reuse, R7, +INF ;  /* 0x7f80000006020423 */ /* 0x040fe20000000007 */
[----:B------:R-:W-:-:S04]  /*11c0*/  FSETP.NEU.AND P0, PT, R6, RZ, PT ;  /* 0x000000ff0600720b */ /* 0x000fc80003f0d000 */
[----:B------:R-:W-:-:S05]  /*11d0*/  FSEL R2, R2, -INF , P0 ;  /* 0xff80000002027808 */ /* 0x000fca0000000000 */
[----:B---3--:R-:W-:-:S07]  /*11e0*/  FFMA R20, -R5, R2, R20 ;  /* 0x0000000205147223 */ /* 0x008fce0000000114 */
.L_x_171:
[----:B------:R-:W0:Y:S02]  /*11f0*/  LDCU.64 UR4, c[0x0][0x390] ;  /* 0x00007200ff0477ac */ /* 0x000e240008000a00 */
[----:B0-----:R-:W-:-:S04]  /*1200*/  LEA R2, P0, R0, UR4, 0x2 ;  /* 0x0000000400027c11 */ /* 0x001fc8000f8010ff */
[----:B------:R-:W-:-:S05]  /*1210*/  LEA.HI.X R3, R0, UR5, R9, 0x2, P0 ;  /* 0x0000000500037c11 */ /* 0x000fca00080f1409 */
[----:B------:R-:W-:Y:S01]  /*1220*/  STG.E desc[UR10][R2.64], R20 ;  /* 0x0000001402007986 */ /* 0x000fe2000c10190a */
[----:B------:R-:W-:Y:S05]  /*1230*/  EXIT ;  /* 0x000000000000794d */ /* 0x000fea0003800000 */
.L_x_175:
        /* <DEDUP_REMOVED lines=12> */
.L_x_242:


//--------------------- .text._Z19bce_backward_kernelPKfS0_S0_Pfi --------------------------
	.section	.text._Z19bce_backward_kernelPKfS0_S0_Pfi,"ax",@progbits
	.align	128
        .global         _Z19bce_backward_kernelPKfS0_S0_Pfi
        .type           _Z19bce_backward_kernelPKfS0_S0_Pfi,@function
        .size           _Z19bce_backward_kernelPKfS0_S0_Pfi,(.L_x_231 - _Z19bce_backward_kernelPKfS0_S0_Pfi)
        .other          _Z19bce_backward_kernelPKfS0_S0_Pfi,@"STO_CUDA_ENTRY STV_DEFAULT"
_Z19bce_backward_kernelPKfS0_S0_Pfi:
.text._Z19bce_backward_kernelPKfS0_S0_Pfi:
        /* <DEDUP_REMOVED lines=8> */
[----:B------:R-:W0:Y:S01]  /*0080*/  LDC.64 R6, c[0x0][0x388] ;  /* 0x0000e200ff067b82 */ /* 0x000e220000000a00 */
[----:B------:R-:W1:Y:S07]  /*0090*/  LDCU.64 UR4, c[0x0][0x358] ;  /* 0x00006b00ff0477ac */ /* 0x000e6e0008000a00 */
[----:B------:R-:W2:Y:S01]  /*00a0*/  LDC.64 R2, c[0x0][0x380] ;  /* 0x0000e000ff027b82 */ /* 0x000ea20000000a00 */
[----:B0-----:R-:W-:-:S06]  /*00b0*/  IMAD.WIDE R6, R4, 0x4, R6 ;  /* 0x0000000404067825 */ /* 0x001fcc00078e0206 */
[----:B-1----:R-:W3:Y:S01]  /*00c0*/  LDG.E R6, desc[UR4][R6.64] ;  /* 0x0000000406067981 */ /* 0x002ee2000c1e1900 */
[----:B--2---:R-:W-:-:S05]  /*00d0*/  IMAD.WIDE R2, R4, 0x4, R2 ;  /* 0x0000000404027825 */ /* 0x004fca00078e0202 */
[----:B------:R3:W2:Y:S01]  /*00e0*/  LDG.E R0, desc[UR4][R2.64] ;  /* 0x0000000402007981 */ /* 0x0006a2000c1e1900 */
[----:B------:R-:W-:Y:S01]  /*00f0*/  BSSY.RECONVERGENT B0, `(.L_x_176) ;  /* 0x000000d000007945 */ /* 0x000fe20003800200 */
[----:B---3--:R-:W-:-:S04]  /*0100*/  FADD R3, R6, 1.0000000036274937255e-15 ;  /* 0x26901d7d06037421 */ /* 0x008fc80000000000 */
[----:B------:R-:W0:Y:S08]  /*0110*/  MUFU.RCP R8, R3 ;  /* 0x0000000300087308 */ /* 0x000e300000001000 */
[----:B--2---:R-:W1:Y:S01]  /*0120*/  FCHK P0, R0, R3 ;  /* 0x0000000300007302 */ /* 0x004e620000000000 */
[----:B0-----:R-:W-:-:S04]  /*0130*/  FFMA R5, -R3, R8, 1 ;  /* 0x3f80000003057423 */ /* 0x001fc80000000108 */
[----:B------:R-:W-:-:S04]  /*0140*/  FFMA R5, R8, R5, R8 ;  /* 0x0000000508057223 */ /* 0x000fc80000000008 */
[----:B------:R-:W-:-:S04]  /*0150*/  FFMA R8, R0, R5, RZ ;  /* 0x0000000500087223 */ /* 0x000fc800000000ff */
[----:B------:R-:W-:-:S04]  /*0160*/  FFMA R9, -R3, R8, R0 ;  /* 0x0000000803097223 */ /* 0x000fc80000000100 */
[----:B------:R-:W-:Y:S01]  /*0170*/  FFMA R5, R5, R9, R8 ;  /* 0x0000000905057223 */ /* 0x000fe20000000008 */
[----:B-1----:R-:W-:Y:S06]  /*0180*/  @!P0 BRA `(.L_x_177) ;  /* 0x00000000000c8947 */ /* 0x002fec0003800000 */
[----:B------:R-:W-:-:S07]  /*0190*/  MOV R8, 0x1b0 ;  /* 0x000001b000087802 */ /* 0x000fce0000000f00 */
[----:B------:R-:W-:Y:S05]  /*01a0*/  CALL.REL.NOINC `($__internal_11_$__cuda_sm3x_div_rn_noftz_f32_slowpath) ;  /* 0x00000000006c7944 */ /* 0x000fea0003c00000 */
[----:B------:R-:W-:-:S07]  /*01b0*/  IMAD.MOV.U32 R5, RZ, RZ, R2 ;  /* 0x000000ffff057224 */ /* 0x000fce00078e0002 */
.L_x_177:
[----:B------:R-:W-:Y:S05]  /*01c0*/  BSYNC.RECONVERGENT B0 ;  /* 0x0000000000007941 */ /* 0x000fea0003800200 */
.L_x_176:
[----:B------:R-:W-:Y:S01]  /*01d0*/  FADD R6, -R6, 1 ;  /* 0x3f80000006067421 */ /* 0x000fe20000000100 */
[----:B------:R-:W-:Y:S01]  /*01e0*/  FADD R0, -R0, 1 ;  /* 0x3f80000000007421 */ /* 0x000fe20000000100 */
[----:B------:R-:W-:Y:S02]  /*01f0*/  BSSY.RECONVERGENT B0, `(.L_x_178) ;  /* 0x000000d000007945 */ /* 0x000fe40003800200 */
[----:B------:R-:W-:-:S04]  /*0200*/  FADD R3, R6, 1.0000000036274937255e-15 ;  /* 0x26901d7d06037421 */ /* 0x000fc80000000000 */
[----:B------:R-:W0:Y:S08]  /*0210*/  MUFU.RCP R2, R3 ;  /* 0x0000000300027308 */ /* 0x000e300000001000 */
[----:B------:R-:W1:Y:S01]  /*0220*/  FCHK P0, R0, R3 ;  /* 0x0000000300007302 */ /* 0x000e620000000000 */
        /* <DEDUP_REMOVED lines=9> */
.L_x_179:
[----:B------:R-:W-:Y:S05]  /*02c0*/  BSYNC.RECONVERGENT B0 ;  /* 0x0000000000007941 */ /* 0x000fea0003800200 */
.L_x_178:
[----:B------:R-:W0:Y:S08]  /*02d0*/  LDC.64 R2, c[0x0][0x390] ;  /* 0x0000e400ff027b82 */ /* 0x000e300000000a00 */
[----:B------:R-:W1:Y:S01]  /*02e0*/  LDC.64 R6, c[0x0][0x398] ;  /* 0x0000e600ff067b82 */ /* 0x000e620000000a00 */
[----:B0-----:R-:W-:-:S06]  /*02f0*/  IMAD.WIDE R2, R4, 0x4, R2 ;  /* 0x0000000404027825 */ /* 0x001fcc00078e0202 */
[----:B------:R-:W2:Y:S01]  /*0300*/  LDG.E R3, desc[UR4][R2.64] ;  /* 0x0000000402037981 */ /* 0x000ea2000c1e1900 */
[----:B------:R-:W-:Y:S01]  /*0310*/  FADD R8, -R8, R5 ;  /* 0x0000000508087221 */ /* 0x000fe20000000100 */
[----:B-1----:R-:W-:-:S04]  /*0320*/  IMAD.WIDE R4, R4, 0x4, R6 ;  /* 0x0000000404047825 */ /* 0x002fc800078e0206 */
[----:B--2---:R-:W-:-:S05]  /*0330*/  FMUL R7, R8, -R3 ;  /* 0x8000000308077220 */ /* 0x004fca0000400000 */
[----:B------:R-:W-:Y:S01]  /*0340*/  STG.E desc[UR4][R4.64], R7 ;  /* 0x0000000704007986 */ /* 0x000fe2000c101904 */
[----:B------:R-:W-:Y:S05]  /*0350*/  EXIT ;  /* 0x000000000000794d */ /* 0x000fea0003800000 */
        .weak           $__internal_11_$__cuda_sm3x_div_rn_noftz_f32_slowpath
        .type           $__internal_11_$__cuda_sm3x_div_rn_noftz_f32_slowpath,@function
        .size           $__internal_11_$__cuda_sm3x_div_rn_noftz_f32_slowpath,(.L_x_231 - $__internal_11_$__cuda_sm3x_div_rn_noftz_f32_slowpath)
$__internal_11_$__cuda_sm3x_div_rn_noftz_f32_slowpath:
[----:B------:R-:W-:Y:S01]  /*0360*/  SHF.R.U32.HI R7, RZ, 0x17, R3 ;  /* 0x00000017ff077819 */ /* 0x000fe20000011603 */
[----:B------:R-:W-:Y:S01]  /*0370*/  BSSY.RECONVERGENT B1, `(.L_x_180) ;  /* 0x0000063000017945 */ /* 0x000fe20003800200 */
[--C-:B------:R-:W-:Y:S02]  /*0380*/  SHF.R.U32.HI R2, RZ, 0x17, R0.reuse ;  /* 0x00000017ff027819 */ /* 0x100fe40000011600 */
[----:B------:R-:W-:Y:S02]  /*0390*/  LOP3.LUT R14, R7, 0xff, RZ, 0xc0, !PT ;  /* 0x000000ff070e7812 */ /* 0x000fe400078ec0ff */
[----:B------:R-:W-:Y:S01]  /*03a0*/  LOP3.LUT R12, R2, 0xff, RZ, 0xc0, !PT ;  /* 0x000000ff020c7812 */ /* 0x000fe200078ec0ff */
[----:B------:R-:W-:Y:S02]  /*03b0*/  IMAD.MOV.U32 R2, RZ, RZ, R0 ;  /* 0x000000ffff027224 */ /* 0x000fe400078e0000 */
        /* <DEDUP_REMOVED lines=27> */
[----:B------:R-:W-:Y:S01]  /*0570*/  @!P1 FFMA R3, R3, 1.84467440737095516160e+19, RZ ;  /* 0x5f80000003039823 */ /* 0x000fe200000000ff */
[----:B------:R-:W-:-:S07]  /*0580*/  @!P1 VIADD R7, R7, 0x40 ;  /* 0x0000004007079836 */ /* 0x000fce0000000000 */
.L_x_181:
[----:B------:R-:W-:Y:S01]  /*0590*/  LEA R10, R14, 0xc0800000, 0x17 ;  /* 0xc08000000e0a7811 */ /* 0x000fe200078eb8ff */
[----:B------:R-:W-:Y:S04]  /*05a0*/  BSSY.RECONVERGENT B2, `(.L_x_186) ;  /* 0x0000036000027945 */ /* 0x000fe80003800200 */
[----:B------:R-:W-:Y:S02]  /*05b0*/  IMAD.IADD R10, R3, 0x1, -R10 ;  /* 0x00000001030a7824 */ /* 0x000fe400078e0a0a */
[----:B------:R-:W-:Y:S02]  /*05c0*/  VIADD R3, R12, 0xffffff81 ;  /* 0xffffff810c037836 */ /* 0x000fe40000000000 */
[----:B------:R0:W1:Y:S01]  /*05d0*/  MUFU.RCP R9, R10 ;  /* 0x0000000a00097308 */ /* 0x0000620000001000 */
[----:B------:R-:W-:Y:S01]  /*05e0*/  FADD.FTZ R11, -R10, -RZ ;  /* 0x800000ff0a0b7221 */ /* 0x000fe20000010100 */
[C---:B------:R-:W-:Y:S01]  /*05f0*/  IMAD R2, R3.reuse, -0x800000, R2 ;  /* 0xff80000003027824 */ /* 0x040fe200078e0202 */
[----:B0-----:R-:W-:-:S04]  /*0600*/  IADD3 R10, PT, PT, R3, 0x7f, -R14 ;  /* 0x0000007f030a7810 */ /* 0x001fc80007ffe80e */
[----:B------:R-:W-:Y:S01]  /*0610*/  IADD3 R10, PT, PT, R10, R7, RZ ;  /* 0x000000070a0a7210 */ /* 0x000fe20007ffe0ff */
[----:B-1----:R-:W-:-:S04]  /*0620*/  FFMA R12, R9, R11, 1 ;  /* 0x3f800000090c7423 */ /* 0x002fc8000000000b */
        /* <DEDUP_REMOVED lines=20> */
[CCC-:B------:R-:W-:Y:S01]  /*0770*/  FFMA.RM R10, R16.reuse, R12.reuse, R9.reuse ;  /* 0x0000000c100a7223 */ /* 0x1c0fe20000004009 */
[C---:B------:R-:W-:Y:S02]  /*0780*/  ISETP.NE.AND P2, PT, R11.reuse, RZ, PT ;  /* 0x000000ff0b00720c */ /* 0x040fe40003f45270 */
[----:B------:R-:W-:Y:S02]  /*0790*/  ISETP.NE.AND P1, PT, R11, RZ, PT ;  /* 0x000000ff0b00720c */ /* 0x000fe40003f25270 */
[----:B------:R-:W-:Y:S01]  /*07a0*/  LOP3.LUT R7, R3, 0x7fffff, RZ, 0xc0, !PT ;  /* 0x007fffff03077812 */ /* 0x000fe200078ec0ff */
[----:B------:R-:W-:Y:S01]  /*07b0*/  FFMA.RP R3, R16, R12, R9 ;  /* 0x0000000c10037223 */ /* 0x000fe20000008009 */
[----:B------:R-:W-:Y:S02]  /*07c0*/  VIADD R12, R11, 0x20 ;  /* 0x000000200b0c7836 */ /* 0x000fe40000000000 */
[----:B------:R-:W-:Y:S01]  /*07d0*/  LOP3.LUT R7, R7, 0x800000, RZ, 0xfc, !PT ;  /* 0x0080000007077812 */ /* 0x000fe200078efcff */
[----:B------:R-:W-:Y:S01]  /*07e0*/  IMAD.MOV R9, RZ, RZ, -R11 ;  /* 0x000000ffff097224 */ /* 0x000fe200078e0a0b */
[----:B------:R-:W-:-:S02]  /*07f0*/  FSETP.NEU.FTZ.AND P0, PT, R3, R10, PT ;  /* 0x0000000a0300720b */ /* 0x000fc40003f1d000 */
[----:B------:R-:W-:Y:S02]  /*0800*/  SHF.L.U32 R12, R7, R12, RZ ;  /* 0x0000000c070c7219 */ /* 0x000fe400000006ff */
[----:B------:R-:W-:Y:S02]  /*0810*/  SEL R10, R9, RZ, P2 ;  /* 0x000000ff090a7207 */ /* 0x000fe40001000000 */
[----:B------:R-:W-:Y:S02]  /*0820*/  ISETP.NE.AND P1, PT, R12, RZ, P1 ;  /* 0x000000ff0c00720c */ /* 0x000fe40000f25270 */
[----:B------:R-:W-:Y:S02]  /*0830*/  SHF.R.U32.HI R10, RZ, R10, R7 ;  /* 0x0000000aff0a7219 */ /* 0x000fe40000011607 */
[----:B------:R-:W-:Y:S02]  /*0840*/  PLOP3.LUT P0, PT, P0, P1, PT, 0xf8, 0x8f ;  /* 0x00000000008f781c */ /* 0x000fe40000703f70 */
[----:B------:R-:W-:-:S02]  /*0850*/  SHF.R.U32.HI R12, RZ, 0x1, R10 ;  /* 0x00000001ff0c7819 */ /* 0x000fc4000001160a */
[----:B------:R-:W-:-:S04]  /*0860*/  SEL R3, RZ, 0x1, !P0 ;  /* 0x00000001ff037807 */ /* 0x000fc80004000000 */
[----:B------:R-:W-:-:S04]  /*0870*/  LOP3.LUT R3, R3, 0x1, R12, 0xf8, !PT ;  /* 0x0000000103037812 */ /* 0x000fc800078ef80c */
[----:B------:R-:W-:-:S04]  /*0880*/  LOP3.LUT R3, R3, R10, RZ, 0xc0, !PT ;  /* 0x0000000a03037212 */ /* 0x000fc800078ec0ff */
[----:B------:R-:W-:-:S04]  /*0890*/  IADD3 R3, PT, PT, R12, R3, RZ ;  /* 0x000000030c037210 */ /* 0x000fc80007ffe0ff */
[----:B------:R-:W-:Y:S01]  /*08a0*/  LOP3.LUT R2, R3, R2, RZ, 0xfc, !PT ;  /* 0x0000000203027212 */ /* 0x000fe200078efcff */
[----:B------:R-:W-:Y:S06]  /*08b0*/  BRA `(.L_x_189) ;  /* 0x0000000000107947 */ /* 0x000fec0003800000 */
.L_x_188:
[----:B------:R-:W-:-:S04]  /*08c0*/  LOP3.LUT R2, R2, 0x80000000, RZ, 0xc0, !PT ;  /* 0x8000000002027812 */ /* 0x000fc800078ec0ff */
[----:B------:R-:W-:Y:S01]  /*08d0*/  LOP3.LUT R2, R2, 0x7f800000, RZ, 0xfc, !PT ;  /* 0x7f80000002027812 */ /* 0x000fe200078efcff */
[----:B------:R-:W-:Y:S06]  /*08e0*/  BRA `(.L_x_189) ;  /* 0x0000000000047947 */ /* 0x000fec0003800000 */
.L_x_187:
[----:B------:R-:W-:-:S07]  /*08f0*/  IMAD R2, R10, 0x800000, R2 ;  /* 0x008000000a027824 */ /* 0x000fce00078e0202 */
.L_x_189:
[----:B------:R-:W-:Y:S05]  /*0900*/  BSYNC.RECONVERGENT B2 ;  /* 0x0000000000027941 */ /* 0x000fea0003800200 */
.L_x_186:
[----:B------:R-:W-:Y:S05]  /*0910*/  BRA `(.L_x_190) ;  /* 0x0000000000207947 */ /* 0x000fea0003800000 */
.L_x_185:
[----:B------:R-:W-:-:S04]  /*0920*/  LOP3.LUT R2, R3, 0x80000000, R2, 0x48, !PT ;  /* 0x8000000003027812 */ /* 0x000fc800078e4802 */
[----:B------:R-:W-:Y:S01]  /*0930*/  LOP3.LUT R2, R2, 0x7f800000, RZ, 0xfc, !PT ;  /* 0x7f80000002027812 */ /* 0x000fe200078efcff */
[----:B------:R-:W-:Y:S06]  /*0940*/  BRA `(.L_x_190) ;  /* 0x0000000000147947 */ /* 0x000fec0003800000 */
.L_x_184:
[----:B------:R-:W-:Y:S01]  /*0950*/  LOP3.LUT R2, R3, 0x80000000, R2, 0x48, !PT ;  /* 0x8000000003027812 */ /* 0x000fe200078e4802 */
[----:B------:R-:W-:Y:S06]  /*0960*/  BRA `(.L_x_190) ;  /* 0x00000000000c7947 */ /* 0x000fec0003800000 */
.L_x_183:
[----:B------:R-:W0:Y:S01]  /*0970*/  MUFU.RSQ R2, -QNAN ;  /* 0xffc0000000027908 */ /* 0x000e220000001400 */
[----:B------:R-:W-:Y:S05]  /*0980*/  BRA `(.L_x_190) ;  /* 0x0000000000047947 */ /* 0x000fea0003800000 */
.L_x_182:
[----:B------:R-:W-:-:S07]  /*0990*/  FADD.FTZ R2, R0, R3 ;  /* 0x0000000300027221 */ /* 0x000fce0000010000 */
.L_x_190:
[----:B------:R-:W-:Y:S05]  /*09a0*/  BSYNC.RECONVERGENT B1 ;  /* 0x0000000000017941 */ /* 0x000fea0003800200 */
.L_x_180:
[----:B------:R-:W-:-:S04]  /*09b0*/  IMAD.MOV.U32 R9, RZ, RZ, 0x0 ;  /* 0x00000000ff097424 */ /* 0x000fc800078e00ff */
[----:B0-----:R-:W-:Y:S05]  /*09c0*/  RET.REL.NODEC R8 `(_Z19bce_backward_kernelPKfS0_S0_Pfi) ;  /* 0xfffffff4088c7950 */ /* 0x001fea0003c3ffff */
.L_x_191:
        /* <DEDUP_REMOVED lines=11> */
.L_x_231:


//--------------------- .text._Z23softmax_backward_kernelPKfS0_Pfi --------------------------
	.section	.text._Z23softmax_backward_kernelPKfS0_Pfi,"ax",@progbits
	.align	128
        .global         _Z23softmax_backward_kernelPKfS0_Pfi
        .type           _Z23softmax_backward_kernelPKfS0_Pfi,@function
        .size           _Z23softmax_backward_kernelPKfS0_Pfi,(.L_x_244 - _Z23softmax_backward_kernelPKfS0_Pfi)
        .other          _Z23softmax_backward_kernelPKfS0_Pfi,@"STO_CUDA_ENTRY STV_DEFAULT"
_Z23softmax_backward_kernelPKfS0_Pfi:
.text._Z23softmax_backward_kernelPKfS0_Pfi:
        /* <DEDUP_REMOVED lines=8> */
[----:B------:R-:W-:Y:S01]  /*0080*/  UISETP.GE.AND UP0, UPT, UR13, 0x1, UPT ;  /* 0x000000010d00788c */ /* 0x000fe2000bf06270 */
[----:B------:R-:W-:Y:S01]  /*0090*/  HFMA2 R15, -RZ, RZ, 0, 0 ;  /* 0x00000000ff0f7431 */ /* 0x000fe200000001ff */
[----:B------:R-:W0:Y:S07]  /*00a0*/  LDCU.64 UR14, c[0x0][0x358] ;  /* 0x00006b00ff0e77ac */ /* 0x000e2e0008000a00 */
[----:B------:R-:W-:Y:S05]  /*00b0*/  BRA.U !UP0, `(.L_x_192) ;  /* 0x0000000908607547 */ /* 0x000fea000b800000 */
[----:B------:R-:W-:Y:S01]  /*00c0*/  UISETP.GE.U32.AND UP1, UPT, UR13, 0x10, UPT ;  /* 0x000000100d00788c */ /* 0x000fe2000bf26070 */
[----:B------:R-:W-:Y:S01]  /*00d0*/  MOV R15, RZ ;  /* 0x000000ff000f7202 */ /* 0x000fe20000000f00 */
[----:B------:R-:W-:Y:S01]  /*00e0*/  ULOP3.LUT UR12, UR13, 0xf, URZ, 0xc0, !UPT ;  /* 0x0000000f0d0c7892 */ /* 0x000fe2000f8ec0ff */
[----:B------:R-:W-:-:S03]  /*00f0*/  MOV R6, RZ ;  /* 0x000000ff00067202 */ /* 0x000fc60000000f00 */
[----:B------:R-:W-:-:S03]  /*0100*/  UISETP.NE.AND UP0, UPT, UR12, URZ, UPT ;  /* 0x000000ff0c00728c */ /* 0x000fc6000bf05270 */
[----:B------:R-:W-:Y:S08]  /*0110*/  BRA.U !UP1, `(.L_x_193) ;  /* 0x0000000509107547 */ /* 0x000ff0000b800000 */
[----:B------:R-:W1:Y:S01]  /*0120*/  LDCU.128 UR8, c[0x0][0x380] ;  /* 0x00007000ff0877ac */ /* 0x000e620008000c00 */
[----:B------:R-:W-:Y:S01]  /*0130*/  MOV R15, RZ ;  /* 0x000000ff000f7202 */ /* 0x000fe20000000f00 */
[----:B-1----:R-:W-:Y:S02]  /*0140*/  UIADD3 UR6, UP1, UPT, UR8, 0x20, URZ ;  /* 0x0000002008067890 */ /* 0x002fe4000ff3e0ff */
[----:B------:R-:W-:Y:S02]  /*0150*/  UIADD3 UR4, UP2, UPT, UR10, 0x20, URZ ;  /* 0x000000200a047890 */ /* 0x000fe4000ff5e0ff */
[----:B------:R-:W-:Y:S02]  /*0160*/  ULOP3.LUT UR8, UR13, 0x7ffffff0, URZ, 0xc0, !UPT ;  /* 0x7ffffff00d087892 */ /* 0x000fe4000f8ec0ff */
[----:B------:R-:W-:Y:S01]  /*0170*/  UIADD3.X UR7, UPT, UPT, URZ, UR9, URZ, UP1, !UPT ;  /* 0x00000009ff077290 */ /* 0x000fe20008ffe4ff */
[----:B------:R-:W-:Y:S01]  /*0180*/  MOV R2, UR6 ;  /* 0x0000000600027c02 */ /* 0x000fe20008000f00 */
[----:B------:R-:W-:Y:S01]  /*0190*/  UIADD3.X UR5, UPT, UPT, URZ, UR11, URZ, UP2, !UPT ;  /* 0x0000000bff057290 */ /* 0x000fe200097fe4ff */
[----:B------:R-:W-:Y:S01]  /*01a0*/  MOV R4, UR4 ;  /* 0x0000000400047c02 */ /* 0x000fe20008000f00 */
[----:B------:R-:W-:-:S02]  /*01b0*/  UIADD3 UR9, UPT, UPT, -UR8, URZ, URZ ;  /* 0x000000ff08097290 */ /* 0x000fc4000fffe1ff */
[----:B------:R-:W-:Y:S02]  /*01c0*/  MOV R6, UR8 ;  /* 0x0000000800067c02 */ /* 0x000fe40008000f00 */
[----:B------:R-:W-:Y:S02]  /*01d0*/  MOV R3, UR7 ;  /* 0x0000000700037c02 */ /* 0x000fe40008000f00 */
[----:B------:R-:W-:-:S07]  /*01e0*/  MOV R5, UR5 ;  /* 0x0000000500057c02 */ /* 0x000fce0008000f00 */
.L_x_194:
[----:B0-----:R-:W2:Y:S04]  /*01f0*/  LDG.E R16, desc[UR14][R2.64+-0x20] ;  /* 0xffffe00e02107981 */ /* 0x001ea8000c1e1900 */
[----:B------:R-:W2:Y:S04]  /*0200*/  LDG.E R17, desc[UR14][R4.64+-0x20] ;  /* 0xffffe00e04117981 */ /* 0x000ea8000c1e1900 */
[----:B------:R-:W3:Y:S04]  /*0210*/  LDG.E R25, desc[UR14][R2.64+-0x1c] ;  /* 0xffffe40e02197981 */ /* 0x000ee8000c1e1900 */
[----:B------:R-:W3:Y:S04]  /*0220*/  LDG.E R26, desc[UR14][R4.64+-0x1c] ;  /* 0xffffe40e041a7981 */ /* 0x000ee8000c1e1900 */
[----:B------:R-:W4:Y:S04]  /*0230*/  LDG.E R19, desc[UR14][R2.64+-0x18] ;  /* 0xffffe80e02137981 */ /* 0x000f28000c1e1900 */
[----:B------:R-:W4:Y:S04]  /*0240*/  LDG.E R20, desc[UR14][R4.64+-0x18] ;  /* 0xffffe80e04147981 */ /* 0x000f28000c1e1900 */
[----:B------:R-:W5:Y:S04]  /*0250*/  LDG.E R22, desc[UR14][R2.64+-0x14] ;  /* 0xffffec0e02167981 */ /* 0x000f68000c1e1900 */
        /* <DEDUP_REMOVED lines=11> */
[----:B------:R-:W5:Y:S01]  /*0310*/  LDG.E R18, desc[UR14][R4.64+0x4] ;  /* 0x0000040e04127981 */ /* 0x000f62000c1e1900 */
[----:B--2---:R-:W-:-:S03]  /*0320*/  FFMA R16, R16, R17, R15 ;  /* 0x0000001110107223 */ /* 0x004fc6000000000f */
[----:B------:R-:W2:Y:S04]  /*0330*/  LDG.E R17, desc[UR14][R2.64+0x4] ;  /* 0x0000040e02117981 */ /* 0x000ea8000c1e1900 */
[----:B------:R-:W2:Y:S01]  /*0340*/  LDG.E R15, desc[UR14][R2.64+0x8] ;  /* 0x0000080e020f7981 */ /* 0x000ea2000c1e1900 */
[----:B---3--:R-:W-:-:S03]  /*0350*/  FFMA R26, R25, R26, R16 ;  /* 0x0000001a191a7223 */ /* 0x008fc60000000010 */
[----:B------:R-:W3:Y:S01]  /*0360*/  LDG.E R16, desc[UR14][R4.64+0x8] ;  /* 0x0000080e04107981 */ /* 0x000ee2000c1e1900 */
[----:B----4-:R-:W-:-:S03]  /*0370*/  FFMA R25, R19, R20, R26 ;  /* 0x0000001413197223 */ /* 0x010fc6000000001a */
[----:B------:R-:W4:Y:S04]  /*0380*/  LDG.E R19, desc[UR14][R2.64+0xc] ;  /* 0x00000c0e02137981 */ /* 0x000f28000c1e1900 */
[----:B------:R-:W4:Y:S01]  /*0390*/  LDG.E R20, desc[UR14][R4.64+0xc] ;  /* 0x00000c0e04147981 */ /* 0x000f22000c1e1900 */
[----:B-----5:R-:W-:-:S03]  /*03a0*/  FFMA R26, R22, R21, R25 ;  /* 0x00000015161a7223 */ /* 0x020fc60000000019 */
[----:B------:R-:W5:Y:S04]  /*03b0*/  LDG.E R21, desc[UR14][R2.64+0x10] ;  /* 0x0000100e02157981 */ /* 0x000f68000c1e1900 */
[----:B------:R-:W5:Y:S01]  /*03c0*/  LDG.E R22, desc[UR14][R4.64+0x10] ;  /* 0x0000100e04167981 */ /* 0x000f62000c1e1900 */
[----:B------:R-:W-:-:S03]  /*03d0*/  FFMA R26, R23, R24, R26 ;  /* 0x00000018171a7223 */ /* 0x000fc6000000001a */
[----:B------:R-:W5:Y:S04]  /*03e0*/  LDG.E R23, desc[UR14][R2.64+0x14] ;  /* 0x0000140e02177981 */ /* 0x000f68000c1e1900 */
[----:B------:R-:W5:Y:S01]  /*03f0*/  LDG.E R24, desc[UR14][R4.64+0x14] ;  /* 0x0000140e04187981 */ /* 0x000f62000c1e1900 */
[----:B------:R-:W-:-:S03]  /*0400*/  FFMA R26, R13, R14, R26 ;  /* 0x0000000e0d1a7223 */ /* 0x000fc6000000001a */
[----:B------:R-:W5:Y:S04]  /*0410*/  LDG.E R14, desc[UR14][R2.64+0x18] ;  /* 0x0000180e020e7981 */ /* 0x000f68000c1e1900 */
[----:B------:R-:W5:Y:S01]  /*0420*/  LDG.E R13, desc[UR14][R4.64+0x18] ;  /* 0x0000180e040d7981 */ /* 0x000f62000c1e1900 */
[----:B------:R-:W-:-:S03]  /*0430*/  FFMA R25, R7, R8, R26 ;  /* 0x0000000807197223 */ /* 0x000fc6000000001a */
[----:B------:R0:W5:Y:S04]  /*0440*/  LDG.E R7, desc[UR14][R2.64+0x1c] ;  /* 0x00001c0e02077981 */ /* 0x000168000c1e1900 */
[----:B------:R1:W5:Y:S01]  /*0450*/  LDG.E R8, desc[UR14][R4.64+0x1c] ;  /* 0x00001c0e04087981 */ /* 0x000362000c1e1900 */
[----:B------:R-:W-:-:S04]  /*0460*/  FFMA R10, R10, R9, R25 ;  /* 0x000000090a0a7223 */ /* 0x000fc80000000019 */
[----:B------:R-:W-:Y:S01]  /*0470*/  FFMA R10, R11, R12, R10 ;  /* 0x0000000c0b0a7223 */ /* 0x000fe2000000000a */
[----:B------:R-:W-:-:S04]  /*0480*/  UIADD3 UR9, UPT, UPT, UR9, 0x10, URZ ;  /* 0x0000001009097890 */ /* 0x000fc8000fffe0ff */
[----:B------:R-:W-:Y:S01]  /*0490*/  UISETP.NE.AND UP1, UPT, UR9, URZ, UPT ;  /* 0x000000ff0900728c */ /* 0x000fe2000bf25270 */
[----:B0-----:R-:W-:Y:S02]  /*04a0*/  IADD3 R2, P0, PT, R2, 0x40, RZ ;  /* 0x0000004002027810 */ /* 0x001fe40007f1e0ff */
[----:B-1----:R-:W-:Y:S02]  /*04b0*/  IADD3 R4, P1, PT, R4, 0x40, RZ ;  /* 0x0000004004047810 */ /* 0x002fe40007f3e0ff */
[----:B------:R-:W-:Y:S02]  /*04c0*/  IADD3.X R3, PT, PT, RZ, R3, RZ, P0, !PT ;  /* 0x00000003ff037210 */ /* 0x000fe400007fe4ff */
[----:B------:R-:W-:Y:S01]  /*04d0*/  IADD3.X R5, PT, PT, RZ, R5, RZ, P1, !PT ;  /* 0x00000005ff057210 */ /* 0x000fe20000ffe4ff */
[----:B--2---:R-:W-:-:S04]  /*04e0*/  FFMA R10, R17, R18, R10 ;  /* 0x00000012110a7223 */ /* 0x004fc8000000000a */
[----:B---3--:R-:W-:-:S04]  /*04f0*/  FFMA R10, R15, R16, R10 ;  /* 0x000000100f0a7223 */ /* 0x008fc8000000000a */
[----:B----4-:R-:W-:-:S04]  /*0500*/  FFMA R10, R19, R20, R10 ;  /* 0x00000014130a7223 */ /* 0x010fc8000000000a */
[----:B-----5:R-:W-:-:S04]  /*0510*/  FFMA R10, R21, R22, R10 ;  /* 0x00000016150a7223 */ /* 0x020fc8000000000a */
[----:B------:R-:W-:-:S04]  /*0520*/  FFMA R23, R23, R24, R10 ;  /* 0x0000001817177223 */ /* 0x000fc8000000000a */
[----:B------:R-:W-:-:S04]  /*0530*/  FFMA R14, R14, R13, R23 ;  /* 0x0000000d0e0e7223 */ /* 0x000fc80000000017 */
[----:B------:R-:W-:Y:S01]  /*0540*/  FFMA R15, R7, R8, R14 ;  /* 0x00000008070f7223 */ /* 0x000fe2000000000e */
[----:B------:R-:W-:Y:S06]  /*0550*/  BRA.U UP1, `(.L_x_194) ;  /* 0xfffffffd01247547 */ /* 0x000fec000b83ffff */
.L_x_193:
[----:B------:R-:W-:Y:S05]  /*0560*/  BRA.U !UP0, `(.L_x_192) ;  /* 0x0000000508347547 */ /* 0x000fea000b800000 */
[----:B------:R-:W-:Y:S02]  /*0570*/  UISETP.GE.U32.AND UP0, UPT, UR12, 0x8, UPT ;  /* 0x000000080c00788c */ /* 0x000fe4000bf06070 */
[----:B------:R-:W-:-:S04]  /*0580*/  ULOP3.LUT UR5, UR13, 0x7, URZ, 0xc0, !UPT ;  /* 0x000000070d057892 */ /* 0x000fc8000f8ec0ff */
[----:B------:R-:W-:-:S03]  /*0590*/  UISETP.NE.AND UP1, UPT, UR5, URZ, UPT ;  /* 0x000000ff0500728c */ /* 0x000fc6000bf25270 */
[----:B------:R-:W-:Y:S08]  /*05a0*/  BRA.U !UP0, `(.L_x_195) ;  /* 0x0000000108747547 */ /* 0x000ff0000b800000 */
[----:B------:R-:W1:Y:S08]  /*05b0*/  LDC.64 R2, c[0x0][0x380] ;  /* 0x0000e000ff027b82 */ /* 0x000e700000000a00 */
[----:B------:R-:W2:Y:S01]  /*05c0*/  LDC.64 R4, c[0x0][0x388] ;  /* 0x0000e200ff047b82 */ /* 0x000ea20000000a00 */
[----:B-1----:R-:W-:-:S05]  /*05d0*/  IMAD.WIDE.U32 R2, R6, 0x4, R2 ;  /* 0x0000000406027825 */ /* 0x002fca00078e0002 */
[----:B0-----:R-:W3:Y:S01]  /*05e0*/  LDG.E R8, desc[UR14][R2.64] ;  /* 0x0000000e02087981 */ /* 0x001ee2000c1e1900 */
[----:B--2---:R-:W-:-:S03]  /*05f0*/  IMAD.WIDE.U32 R4, R6, 0x4, R4 ;  /* 0x0000000406047825 */ /* 0x004fc600078e0004 */
[----:B------:R-:W2:Y:S04]  /*0600*/  LDG.E R10, desc[UR14][R2.64+0x4] ;  /* 0x0000040e020a7981 */ /* 0x000ea8000c1e1900 */
[----:B------:R-:W3:Y:S04]  /*0610*/  LDG.E R7, desc[UR14][R4.64] ;  /* 0x0000000e04077981 */ /* 0x000ee8000c1e1900 */
[----:B------:R-:W2:Y:S04]  /*0620*/  LDG.E R9, desc[UR14][R4.64+0x4] ;  /* 0x0000040e04097981 */ /* 0x000ea8000c1e1900 */
        /* <DEDUP_REMOVED lines=12> */
[----:B------:R-:W-:Y:S01]  /*06f0*/  IADD3 R6, PT, PT, R6, 0x8, RZ ;  /* 0x0000000806067810 */ /* 0x000fe20007ffe0ff */
[----:B---3--:R-:W-:-:S04]  /*0700*/  FFMA R7, R8, R7, R15 ;  /* 0x0000000708077223 */ /* 0x008fc8000000000f */
[----:B--2---:R-:W-:-:S04]  /*0710*/  FFMA R7, R10, R9, R7 ;  /* 0x000000090a077223 */ /* 0x004fc80000000007 */
[----:B----4-:R-:W-:-:S04]  /*0720*/  FFMA R7, R12, R11, R7 ;  /* 0x0000000b0c077223 */ /* 0x010fc80000000007 */
[----:B-----5:R-:W-:-:S04]  /*0730*/  FFMA R7, R14, R13, R7 ;  /* 0x0000000d0e077223 */ /* 0x020fc80000000007 */
[----:B------:R-:W-:-:S04]  /*0740*/  FFMA R7, R16, R17, R7 ;  /* 0x0000001110077223 */ /* 0x000fc80000000007 */
[----:B------:R-:W-:-:S04]  /*0750*/  FFMA R7, R18, R19, R7 ;  /* 0x0000001312077223 */ /* 0x000fc80000000007 */
[----:B------:R-:W-:-:S04]  /*0760*/  FFMA R7, R20, R21, R7 ;  /* 0x0000001514077223 */ /* 0x000fc80000000007 */
[----:B------:R-:W-:-:S07]  /*0770*/  FFMA R15, R22, R23, R7 ;  /* 0x00000017160f7223 */ /* 0x000fce0000000007 */
.L_x_195:
        /* <DEDUP_REMOVED lines=16> */
[----:B------:R-:W5:Y:S01]  /*0880*/  LDG.E R13, desc[UR14][R4.64+0xc] ;  /* 0x00000c0e040d7981 */ /* 0x000f62000c1e1900 */
[----:B------:R-:W-:Y:S01]  /*0890*/  IADD3 R6, PT, PT, R6, 0x4, RZ ;  /* 0x0000000406067810 */ /* 0x000fe20007ffe0ff */
[----:B---3--:R-:W-:-:S04]  /*08a0*/  FFMA R7, R8, R7, R15 ;  /* 0x0000000708077223 */ /* 0x008fc8000000000f */
[----:B--2---:R-:W-:-:S04]  /*08b0*/  FFMA R7, R10, R9, R7 ;  /* 0x000000090a077223 */ /* 0x004fc80000000007 */
[----:B----4-:R-:W-:-:S04]  /*08c0*/  FFMA R7, R12, R11, R7 ;  /* 0x0000000b0c077223 */ /* 0x010fc80000000007 */
[----:B-----5:R-:W-:-:S07]  /*08d0*/  FFMA R15, R14, R13, R7 ;  /* 0x0000000d0e0f7223 */ /* 0x020fce0000000007 */
.L_x_196:
[----:B------:R-:W-:Y:S05]  /*08e0*/  BRA.U !UP1, `(.L_x_192) ;  /* 0x0000000109547547 */ /* 0x000fea000b800000 */
[----:B------:R-:W1:Y:S01]  /*08f0*/  LDC.64 R2, c[0x0][0x388] ;  /* 0x0000e200ff027b82 */ /* 0x000e620000000a00 */
[----:B------:R-:W-:-:S07]  /*0900*/  UIADD3 UR4, UPT, UPT, -UR4, URZ, URZ ;  /* 0x000000ff04047290 */ /* 0x000fce000fffe1ff */
[----:B------:R-:W2:Y:S01]  /*0910*/  LDC.64 R4, c[0x0][0x380] ;  /* 0x0000e000ff047b82 */ /* 0x000ea20000000a00 */
[----:B-1----:R-:W-:-:S03]  /*0920*/  IMAD.WIDE.U32 R2, R6, 0x4, R2 ;  /* 0x0000000406027825 */ /* 0x002fc600078e0002 */
[----:B------:R-:W-:Y:S02]  /*0930*/  MOV R8, R2 ;  /* 0x0000000200087202 */ /* 0x000fe40000000f00 */
[----:B------:R-:W-:Y:S01]  /*0940*/  MOV R9, R3 ;  /* 0x0000000300097202 */ /* 0x000fe20000000f00 */
[----:B--2---:R-:W-:-:S07]  /*0950*/  IMAD.WIDE.U32 R6, R6, 0x4, R4 ;  /* 0x0000000406067825 */ /* 0x004fce00078e0004 */
.L_x_197:
[----:B------:R-:W-:Y:S02]  /*0960*/  MOV R2, R6 ;  /* 0x0000000600027202 */ /* 0x000fe40000000f00 */
[----:B------:R-:W-:Y:S02]  /*0970*/  MOV R4, R8 ;  /* 0x0000000800047202 */ /* 0x000fe40000000f00 */
[----:B------:R-:W-:Y:S02]  /*0980*/  MOV R3, R7 ;  /* 0x0000000700037202 */ /* 0x000fe40000000f00 */
[----:B------:R-:W-:-:S03]  /*0990*/  MOV R5, R9 ;  /* 0x0000000900057202 */ /* 0x000fc60000000f00 */
[----:B0-----:R-:W2:Y:S04]  /*09a0*/  LDG.E R2, desc[UR14][R2.64] ;  /* 0x0000000e02027981 */ /* 0x001ea8000c1e1900 */
[----:B------:R-:W2:Y:S01]  /*09b0*/  LDG.E R4, desc[UR14][R4.64] ;  /* 0x0000000e04047981 */ /* 0x000ea2000c1e1900 */
[----:B------:R-:W-:Y:S01]  /*09c0*/  UIADD3 UR4, UPT, UPT, UR4, 0x1, URZ ;  /* 0x0000000104047890 */ /* 0x000fe2000fffe0ff */
[----:B------:R-:W-:Y:S02]  /*09d0*/  IADD3 R8, P0, PT, R8, 0x4, RZ ;  /* 0x0000000408087810 */ /* 0x000fe40007f1e0ff */
[----:B------:R-:W-:Y:S01]  /*09e0*/  IADD3 R6, P1, PT, R6, 0x4, RZ ;  /* 0x0000000406067810 */ /* 0x000fe20007f3e0ff */
[----:B------:R-:W-:Y:S01]  /*09f0*/  UISETP.NE.AND UP0, UPT, UR4, URZ, UPT ;  /* 0x000000ff0400728c */ /* 0x000fe2000bf05270 */
[----:B------:R-:W-:-:S02]  /*0a00*/  IADD3.X R9, PT, PT, RZ, R9, RZ, P0, !PT ;  /* 0x00000009ff097210 */ /* 0x000fc400007fe4ff */
[----:B------:R-:W-:Y:S01]  /*0a10*/  IADD3.X R7, PT, PT, RZ, R7, RZ, P1, !PT ;  /* 0x00000007ff077210 */ /* 0x000fe20000ffe4ff */
[----:B--2---:R-:W-:-:S05]  /*0a20*/  FFMA R15, R2, R4, R15 ;  /* 0x00000004020f7223 */ /* 0x004fca000000000f */
[----:B------:R-:W-:Y:S05]  /*0a30*/  BRA.U UP0, `(.L_x_197) ;  /* 0xfffffffd00c87547 */ /* 0x000fea000b83ffff */
.L_x_192:
[----:B------:R-:W1:Y:S08]  /*0a40*/  LDC.64 R4, c[0x0][0x388] ;  /* 0x0000e200ff047b82 */ /* 0x000e700000000a00 */
[----:B------:R-:W2:Y:S08]  /*0a50*/  LDC.64 R2, c[0x0][0x380] ;  /* 0x0000e000ff027b82 */ /* 0x000eb00000000a00 */
[----:B------:R-:W3:Y:S01]  /*0a60*/  LDC.64 R6, c[0x0][0x390] ;  /* 0x0000e400ff067b82 */ /* 0x000ee20000000a00 */
[----:B-1----:R-:W-:-:S06]  /*0a70*/  IMAD.WIDE R4, R0, 0x4, R4 ;  /* 0x0000000400047825 */ /* 0x002fcc00078e0204 */
[----:B0-----:R-:W4:Y:S01]  /*0a80*/  LDG.E R4, desc[UR14][R4.64] ;  /* 0x0000000e04047981 */ /* 0x001f22000c1e1900 */
[----:B--2---:R-:W-:-:S06]  /*0a90*/  IMAD.WIDE R2, R0, 0x4, R2 ;  /* 0x0000000400027825 */ /* 0x004fcc00078e0202 */
[----:B------:R-:W2:Y:S01]  /*0aa0*/  LDG.E R2, desc[UR14][R2.64] ;  /* 0x0000000e02027981 */ /* 0x000ea2000c1e1900 */
[----:B---3--:R-:W-:-:S04]  /*0ab0*/  IMAD.WIDE R6, R0, 0x4, R6 ;  /* 0x0000000400067825 */ /* 0x008fc800078e0206 */
[----:B----4-:R-:W-:-:S04]  /*0ac0*/  FADD R15, R4, -R15 ;  /* 0x8000000f040f7221 */ /* 0x010fc80000000000 */
[----:B--2---:R-:W-:-:S05]  /*0ad0*/  FMUL R15, R2, R15 ;  /* 0x0000000f020f7220 */ /* 0x004fca0000400000 */
[----:B------:R-:W-:Y:S01]  /*0ae0*/  STG.E desc[UR14][R6.64], R15 ;  /* 0x0000000f06007986 */ /* 0x000fe2000c10190e */
[----:B------:R-:W-:Y:S05]  /*0af0*/  EXIT ;  /* 0x000000000000794d */ /* 0x000fea0003800000 */
.L_x_198:
        /* <DEDUP_REMOVED lines=16> */
.L_x_244:


//--------------------- .text._Z20relu_backward_kernelPKfS0_Pfi --------------------------
	.section	.text._Z20relu_backward_kernelPKfS0_Pfi,"ax",@progbits
	.align	128
        .global         _Z20relu_backward_kernelPKfS0_Pfi
        .type           _Z20relu_backward_kernelPKfS0_Pfi,@function
        .size           _Z20relu_backward_kernelPKfS0_Pfi,(.L_x_245 - _Z20relu_backward_kernelPKfS0_Pfi)
        .other          _Z20relu_backward_kernelPKfS0_Pfi,@"STO_CUDA_ENTRY STV_DEFAULT"
_Z20relu_backward_kernelPKfS0_Pfi:
.text._Z20relu_backward_kernelPKfS0_Pfi:
        /* <DEDUP_REMOVED lines=13> */
[----:B------:R-:W-:Y:S01]  /*00d0*/  BSSY.RECONVERGENT B0, `(.L_x_199) ;  /* 0x0000008000007945 */ /* 0x000fe20003800200 */
[----:B------:R-:W-:Y:S02]  /*00e0*/  HFMA2 R9, -RZ, RZ, 0, 0 ;  /* 0x00000000ff097431 */ /* 0x000fe400000001ff */
[----:B--2---:R-:W-:Y:S01]  /*00f0*/  IMAD.WIDE R4, R7, 0x4, R4 ;  /* 0x0000000407047825 */ /* 0x004fe200078e0204 */
[----:B---3--:R-:W-:-:S13]  /*0100*/  FSETP.GT.AND P0, PT, R2, RZ, PT ;  /* 0x000000ff0200720b */ /* 0x008fda0003f04000 */
[----:B------:R-:W-:Y:S05]  /*0110*/  @!P0 BRA `(.L_x_200) ;  /* 0x00000000000c8947 */ /* 0x000fea0003800000 */
[----:B------:R-:W0:Y:S02]  /*0120*/  LDC.64 R2, c[0x0][0x388] ;  /* 0x0000e200ff027b82 */ /* 0x000e240000000a00 */
[----:B0-----:R-:W-:-:S05]  /*0130*/  IMAD.WIDE R2, R7, 0x4, R2 ;  /* 0x0000000407027825 */ /* 0x001fca00078e0202 */
[----:B------:R0:W5:Y:S02]  /*0140*/  LDG.E R9, desc[UR4][R2.64] ;  /* 0x0000000402097981 */ /* 0x000164000c1e1900 */
.L_x_200:
[----:B------:R-:W-:Y:S05]  /*0150*/  BSYNC.RECONVERGENT B0 ;  /* 0x0000000000007941 */ /* 0x000fea0003800200 */
.L_x_199:
[----:B-----5:R-:W-:Y:S01]  /*0160*/  STG.E desc[UR4][R4.64], R9 ;  /* 0x0000000904007986 */ /* 0x020fe2000c101904 */
[----:B------:R-:W-:Y:S05]  /*0170*/  EXIT ;  /* 0x000000000000794d */ /* 0x000fea0003800000 */
.L_x_201:
        /* <DEDUP_REMOVED lines=16> */
.L_x_245:


//--------------------- .text._Z19add_backward_kernelPKfPfS1_i --------------------------
	.section	.text._Z19add_backward_kernelPKfPfS1_i,"ax",@progbits
	.align	128
        .global         _Z19add_backward_kernelPKfPfS1_i
        .type           _Z19add_backward_kernelPKfPfS1_i,@function
        .size           _Z19add_backward_kernelPKfPfS1_i,(.L_x_246 - _Z19add_backward_kernelPKfPfS1_i)
        .other          _Z19add_backward_kernelPKfPfS1_i,@"STO_CUDA_ENTRY STV_DEFAULT"
_Z19add_backward_kernelPKfPfS1_i:
.text._Z19add_backward_kernelPKfPfS1_i:
        /* <DEDUP_REMOVED lines=10> */
[----:B------:R-:W2:Y:S08]  /*00a0*/  LDC.64 R4, c[0x0][0x388] ;  /* 0x0000e200ff047b82 */ /* 0x000eb00000000a00 */
[----:B------:R-:W3:Y:S01]  /*00b0*/  LDC.64 R6, c[0x0][0x390] ;  /* 0x0000e400ff067b82 */ /* 0x000ee20000000a00 */
[----:B0-----:R-:W-:-:S06]  /*00c0*/  IMAD.WIDE R2, R9, 0x4, R2 ;  /* 0x0000000409027825 */ /* 0x001fcc00078e0202 */
[----:B-1----:R-:W4:Y:S01]  /*00d0*/  LDG.E R3, desc[UR4][R2.64] ;  /* 0x0000000402037981 */ /* 0x002f22000c1e1900 */
[----:B--2---:R-:W-:-:S04]  /*00e0*/  IMAD.WIDE R4, R9, 0x4, R4 ;  /* 0x0000000409047825 */ /* 0x004fc800078e0204 */
[----:B---3--:R-:W-:Y:S01]  /*00f0*/  IMAD.WIDE R6, R9, 0x4, R6 ;  /* 0x0000000409067825 */ /* 0x008fe200078e0206 */
[----:B----4-:R-:W-:Y:S04]  /*0100*/  STG.E desc[UR4][R4.64], R3 ;  /* 0x0000000304007986 */ /* 0x010fe8000c101904 */
[----:B------:R-:W-:Y:S01]  /*0110*/  STG.E desc[UR4][R6.64], R3 ;  /* 0x0000000306007986 */ /* 0x000fe2000c101904 */
[----:B------:R-:W-:Y:S05]  /*0120*/  EXIT ;  /* 0x000000000000794d */ /* 0x000fea0003800000 */
.L_x_202:
        /* <DEDUP_REMOVED lines=13> */
.L_x_246:


//--------------------- .text._Z38matrix_multiply_backward_inputs_kernelPKfS0_Pfiii --------------------------
	.section	.text._Z38matrix_multiply_backward_inputs_kernelPKfS0_Pfiii,"ax",@progbits
	.align	128
        .global         _Z38matrix_multiply_backward_inputs_kernelPKfS0_Pfiii
        .type           _Z38matrix_multiply_backward_inputs_kernelPKfS0_Pfiii,@function
        .size           _Z38matrix_multiply_backward_inputs_kernelPKfS0_Pfiii,(.L_x_247 - _Z38matrix_multiply_backward_inputs_kernelPKfS0_Pfiii)
        .other          _Z38matrix_multiply_backward_inputs_kernelPKfS0_Pfiii,@"STO_CUDA_ENTRY STV_DEFAULT"
_Z38matrix_multiply_backward_inputs_kernelPKfS0_Pfiii:
.text._Z38matrix_multiply_backward_inputs_kernelPKfS0_Pfiii:
[----:B------:R-:W-:Y:S01]  /*0000*/  LDC R1, c[0x0][0x37c] ;  /* 0x0000df00ff017b82 */ /* 0x000fe20000000800 */
[----:B------:R-:W0:Y:S07]  /*0010*/  S2R R3, SR_TID.Y ;  /* 0x0000000000037919 */ /* 0x000e2e0000002200 */
[----:B------:R-:W1:Y:S01]  /*0020*/  LDC R7, c[0x0][0x360] ;  /* 0x0000d800ff077b82 */ /* 0x000e620000000800 */
[----:B------:R-:W2:Y:S01]  /*0030*/  LDCU.64 UR10, c[0x0][0x398] ;  /* 0x00007300ff0a77ac */ /* 0x000ea20008000a00 */
[----:B------:R-:W1:Y:S06]  /*0040*/  S2R R2, SR_TID.X ;  /* 0x0000000000027919 */ /* 0x000e6c0000002100 */
[----:B------:R-:W0:Y:S08]  /*0050*/  S2UR UR5, SR_CTAID.Y ;  /* 0x00000000000579c3 */ /* 0x000e300000002600 */
[----:B------:R-:W0:Y:S08]  /*0060*/  LDC R0, c[0x0][0x364] ;  /* 0x0000d900ff007b82 */ /* 0x000e300000000800 */
[----:B------:R-:W1:Y:S01]  /*0070*/  S2UR UR4, SR_CTAID.X ;  /* 0x00000000000479c3 */ /* 0x000e620000002500 */
[----:B0-----:R-:W-:-:S05]  /*0080*/  IMAD R0, R0, UR5, R3 ;  /* 0x0000000500007c24 */ /* 0x001fca000f8e0203 */
[----:B--2---:R-:W-:Y:S01]  /*0090*/  ISETP.GE.AND P0, PT, R0, UR11, PT ;  /* 0x0000000b00007c0c */ /* 0x004fe2000bf06270 */
[----:B-1----:R-:W-:-:S05]  /*00a0*/  IMAD R7, R7, UR4, R2 ;  /* 0x0000000407077c24 */ /* 0x002fca000f8e0202 */
[----:B------:R-:W-:-:S13]  /*00b0*/  ISETP.GE.OR P0, PT, R7, UR10, P0 ;  /* 0x0000000a07007c0c */ /* 0x000fda0008706670 */
[----:B------:R-:W-:Y:S05]  /*00c0*/  @P0 EXIT ;  /* 0x000000000000094d */ /* 0x000fea0003800000 */
[----:B------:R-:W0:Y:S01]  /*00d0*/  LDCU UR7, c[0x0][0x3a0] ;  /* 0x00007400ff0777ac */ /* 0x000e220008000800 */
[----:B------:R-:W-:Y:S01]  /*00e0*/  HFMA2 R14, -RZ, RZ, 0, 0 ;  /* 0x00000000ff0e7431 */ /* 0x000fe200000001ff */
[----:B------:R-:W1:Y:S01]  /*00f0*/  LDCU.64 UR12, c[0x0][0x358] ;  /* 0x00006b00ff0c77ac */ /* 0x000e620008000a00 */
[----:B0-----:R-:W-:-:S09]  /*0100*/  UISETP.GE.AND UP0, UPT, UR7, 0x1, UPT ;  /* 0x000000010700788c */ /* 0x001fd2000bf06270 */
[----:B-1----:R-:W-:Y:S05]  /*0110*/  BRA.U !UP0, `(.L_x_203) ;  /* 0x0000000908987547 */ /* 0x002fea000b800000 */
[----:B------:R-:W-:Y:S02]  /*0120*/  UISETP.GE.U32.AND UP1, UPT, UR7, 0x10, UPT ;  /* 0x000000100700788c */ /* 0x000fe4000bf26070 */
[----:B------:R-:W-:Y:S01]  /*0130*/  IMAD R8, R7, UR7, RZ ;  /* 0x0000000707087c24 */ /* 0x000fe2000f8e02ff */
[----:B------:R-:W-:Y:S02]  /*0140*/  ULOP3.LUT UR10, UR7, 0xf, URZ, 0xc0, !UPT ;  /* 0x0000000f070a7892 */ /* 0x000fe4000f8ec0ff */
[----:B------:R-:W-:Y:S01]  /*0150*/  IMAD R9, R0, UR7, RZ ;  /* 0x0000000700097c24 */ /* 0x000fe2000f8e02ff */
[----:B------:R-:W-:Y:S01]  /*0160*/  MOV R14, RZ ;  /* 0x000000ff000e7202 */ /* 0x000fe20000000f00 */
[----:B------:R-:W-:Y:S01]  /*0170*/  UMOV UR4, URZ ;  /* 0x000000ff00047c82 */ /* 0x000fe20008000000 */
[----:B------:R-:W-:Y:S01]  /*0180*/  UISETP.NE.AND UP0, UPT, UR10, URZ, UPT ;  /* 0x000000ff0a00728c */ /* 0x000fe2000bf05270 */
[----:B------:R-:W-:Y:S10]  /*0190*/  BRA.U !UP1, `(.L_x_204) ;  /* 0x0000000509107547 */ /* 0x000ff4000b800000 */
[----:B------:R-:W0:Y:S01]  /*01a0*/  LDC.64 R2, c[0x0][0x380] ;  /* 0x0000e000ff027b82 */ /* 0x000e220000000a00 */
[----:B------:R-:W1:Y:S01]  /*01b0*/  LDCU.64 UR8, c[0x0][0x388] ;  /* 0x00007100ff0877ac */ /* 0x000e620008000a00 */
[----:B------:R-:W-:Y:S02]  /*01c0*/  MOV R14, RZ ;  /* 0x000000ff000e7202 */ /* 0x000fe40000000f00 */
[----:B------:R-:W-:Y:S01]  /*01d0*/  MOV R6, R8 ;  /* 0x0000000800067202 */ /* 0x000fe20000000f00 */
[----:B------:R-:W-:Y:S02]  /*01e0*/  ULOP3.LUT UR4, UR7, 0x7ffffff0, URZ, 0xc0, !UPT ;  /* 0x7ffffff007047892 */ /* 0x000fe4000f8ec0ff */
[----:B-1----:R-:W-:Y:S02]  /*01f0*/  UIADD3 UR5, UP1, UPT, UR8, 0x20, URZ ;  /* 0x0000002008057890 */ /* 0x002fe4000ff3e0ff */
[----:B------:R-:W-:Y:S02]  /*0200*/  UIADD3 UR8, UPT, UPT, -UR4, URZ, URZ ;  /* 0x000000ff04087290 */ /* 0x000fe4000fffe1ff */
[----:B------:R-:W-:Y:S01]  /*0210*/  UIADD3.X UR6, UPT, UPT, URZ, UR9, URZ, UP1, !UPT ;  /* 0x00000009ff067290 */ /* 0x000fe20008ffe4ff */
[----:B0-----:R-:W-:-:S03]  /*0220*/  IMAD.WIDE.U32 R2, R9, 0x4, R2 ;  /* 0x0000000409027825 */ /* 0x001fc600078e0002 */
[----:B------:R-:W-:-:S04]  /*0230*/  IADD3 R2, P0, PT, R2, 0x20, RZ ;  /* 0x0000002002027810 */ /* 0x000fc80007f1e0ff */
[----:B------:R-:W-:-:S09]  /*0240*/  IADD3.X R3, PT, PT, RZ, R3, RZ, P0, !PT ;  /* 0x00000003ff037210 */ /* 0x000fd200007fe4ff */
.L_x_205:
[----:B------:R-:W-:Y:S01]  /*0250*/  MOV R4, UR5 ;  /* 0x0000000500047c02 */ /* 0x000fe20008000f00 */
[----:B------:R-:W2:Y:S01]  /*0260*/  LDG.E R16, desc[UR12][R2.64+-0x20] ;  /* 0xffffe00c02107981 */ /* 0x000ea2000c1e1900 */
[----:B------:R-:W-:-:S03]  /*0270*/  MOV R5, UR6 ;  /* 0x0000000600057c02 */ /* 0x000fc60008000f00 */
[----:B------:R-:W3:Y:S01]  /*0280*/  LDG.E R24, desc[UR12][R2.64+-0x1c] ;  /* 0xffffe40c02187981 */ /* 0x000ee2000c1e1900 */
[----:B------:R-:W-:-:S03]  /*0290*/  IMAD.WIDE R4, R6, 0x4, R4 ;  /* 0x0000000406047825 */ /* 0x000fc600078e0204 */
[----:B------:R-:W4:Y:S04]  /*02a0*/  LDG.E R18, desc[UR12][R2.64+-0x18] ;  /* 0xffffe80c02127981 */ /* 0x000f28000c1e1900 */
[----:B------:R-:W2:Y:S04]  /*02b0*/  LDG.E R15, desc[UR12][R4.64+-0x20] ;  /* 0xffffe00c040f7981 */ /* 0x000ea8000c1e1900 */
[----:B------:R-:W3:Y:S04]  /*02c0*/  LDG.E R17, desc[UR12][R4.64+-0x1c] ;  /* 0xffffe40c04117981 */ /* 0x000ee8000c1e1900 */
        /* <DEDUP_REMOVED lines=13> */
[----:B------:R-:W2:Y:S01]  /*03a0*/  LDG.E R15, desc[UR12][R2.64+-0x4] ;  /* 0xfffffc0c020f7981 */ /* 0x000ea2000c1e1900 */
[----:B---3--:R-:W-:-:S03]  /*03b0*/  FFMA R24, R17, R24, R16 ;  /* 0x0000001811187223 */ /* 0x008fc60000000010 */
[----:B------:R-:W2:Y:S01]  /*03c0*/  LDG.E R14, desc[UR12][R4.64+-0x4] ;  /* 0xfffffc0c040e7981 */ /* 0x000ea2000c1e1900 */
[----:B----4-:R-:W-:-:S03]  /*03d0*/  FFMA R24, R19, R18, R24 ;  /* 0x0000001213187223 */ /* 0x010fc60000000018 */
[----:B------:R-:W3:Y:S04]  /*03e0*/  LDG.E R16, desc[UR12][R2.64] ;  /* 0x0000000c02107981 */ /* 0x000ee8000c1e1900 */
[----:B------:R-:W3:Y:S01]  /*03f0*/  LDG.E R17, desc[UR12][R4.64] ;  /* 0x0000000c04117981 */ /* 0x000ee2000c1e1900 */
[----:B-----5:R-:W-:-:S03]  /*0400*/  FFMA R24, R21, R20, R24 ;  /* 0x0000001415187223 */ /* 0x020fc60000000018 */
[----:B------:R-:W4:Y:S04]  /*0410*/  LDG.E R19, desc[UR12][R2.64+0x4] ;  /* 0x0000040c02137981 */ /* 0x000f28000c1e1900 */
[----:B------:R-:W4:Y:S01]  /*0420*/  LDG.E R18, desc[UR12][R4.64+0x4] ;  /* 0x0000040c04127981 */ /* 0x000f22000c1e1900 */
[----:B------:R-:W-:-:S03]  /*0430*/  FFMA R24, R23, R22, R24 ;  /* 0x0000001617187223 */ /* 0x000fc60000000018 */
[----:B------:R-:W5:Y:S04]  /*0440*/  LDG.E R21, desc[UR12][R2.64+0x8] ;  /* 0x0000080c02157981 */ /* 0x000f68000c1e1900 */
[----:B------:R-:W5:Y:S01]  /*0450*/  LDG.E R20, desc[UR12][R4.64+0x8] ;  /* 0x0000080c04147981 */ /* 0x000f62000c1e1900 */
[----:B------:R-:W-:-:S03]  /*0460*/  FFMA R24, R11, R10, R24 ;  /* 0x0000000a0b187223 */ /* 0x000fc60000000018 */
[----:B------:R-:W5:Y:S04]  /*0470*/  LDG.E R23, desc[UR12][R2.64+0xc] ;  /* 0x00000c0c02177981 */ /* 0x000f68000c1e1900 */
[----:B------:R-:W5:Y:S04]  /*0480*/  LDG.E R22, desc[UR12][R4.64+0xc] ;  /* 0x00000c0c04167981 */ /* 0x000f68000c1e1900 */
[----:B------:R-:W5:Y:S01]  /*0490*/  LDG.E R10, desc[UR12][R2.64+0x10] ;  /* 0x0000100c020a7981 */ /* 0x000f62000c1e1900 */
[----:B------:R-:W-:-:S03]  /*04a0*/  FFMA R29, R13, R12, R24 ;  /* 0x0000000c0d1d7223 */ /* 0x000fc60000000018 */
[----:B------:R-:W5:Y:S04]  /*04b0*/  LDG.E R11, desc[UR12][R4.64+0x10] ;  /* 0x0000100c040b7981 */ /* 0x000f68000c1e1900 */
[----:B------:R-:W5:Y:S04]  /*04c0*/  LDG.E R24, desc[UR12][R4.64+0x14] ;  /* 0x0000140c04187981 */ /* 0x000f68000c1e1900 */
[----:B------:R0:W5:Y:S04]  /*04d0*/  LDG.E R12, desc[UR12][R2.64+0x18] ;  /* 0x0000180c020c7981 */ /* 0x000168000c1e1900 */
[----:B------:R-:W5:Y:S01]  /*04e0*/  LDG.E R13, desc[UR12][R4.64+0x18] ;  /* 0x0000180c040d7981 */ /* 0x000f62000c1e1900 */
[----:B------:R-:W-:-:S04]  /*04f0*/  UIADD3 UR8, UPT, UPT, UR8, 0x10, URZ ;  /* 0x0000001008087890 */ /* 0x000fc8000fffe0ff */
[----:B------:R-:W-:Y:S01]  /*0500*/  UISETP.NE.AND UP1, UPT, UR8, URZ, UPT ;  /* 0x000000ff0800728c */ /* 0x000fe2000bf25270 */
[----:B0-----:R-:W-:Y:S02]  /*0510*/  IADD3 R2, P0, PT, R2, 0x40, RZ ;  /* 0x0000004002027810 */ /* 0x001fe40007f1e0ff */
[----:B------:R-:W-:Y:S02]  /*0520*/  IADD3 R6, PT, PT, R6, 0x10, RZ ;  /* 0x0000001006067810 */ /* 0x000fe40007ffe0ff */
[----:B------:R-:W-:Y:S01]  /*0530*/  IADD3.X R3, PT, PT, RZ, R3, RZ, P0, !PT ;  /* 0x00000003ff037210 */ /* 0x000fe200007fe4ff */
[----:B--2---:R-:W-:-:S04]  /*0540*/  FFMA R14, R14, R15, R29 ;  /* 0x0000000f0e0e7223 */ /* 0x004fc8000000001d */
[----:B---3--:R-:W-:-:S04]  /*0550*/  FFMA R17, R17, R16, R14 ;  /* 0x0000001011117223 */ /* 0x008fc8000000000e */
[----:B----4-:R-:W-:-:S04]  /*0560*/  FFMA R17, R18, R19, R17 ;  /* 0x0000001312117223 */ /* 0x010fc80000000011 */
[----:B-----5:R-:W-:-:S04]  /*0570*/  FFMA R17, R20, R21, R17 ;  /* 0x0000001514117223 */ /* 0x020fc80000000011 */
[----:B------:R-:W-:-:S04]  /*0580*/  FFMA R22, R22, R23, R17 ;  /* 0x0000001716167223 */ /* 0x000fc80000000011 */
[----:B------:R-:W-:-:S04]  /*0590*/  FFMA R11, R11, R10, R22 ;  /* 0x0000000a0b0b7223 */ /* 0x000fc80000000016 */
[----:B------:R-:W-:-:S04]  /*05a0*/  FFMA R24, R24, R25, R11 ;  /* 0x0000001918187223 */ /* 0x000fc8000000000b */
[----:B------:R-:W-:-:S04]  /*05b0*/  FFMA R13, R13, R12, R24 ;  /* 0x0000000c0d0d7223 */ /* 0x000fc80000000018 */
[----:B------:R-:W-:Y:S01]  /*05c0*/  FFMA R14, R26, R27, R13 ;  /* 0x0000001b1a0e7223 */ /* 0x000fe2000000000d */
[----:B------:R-:W-:Y:S06]  /*05d0*/  BRA.U UP1, `(.L_x_205) ;  /* 0xfffffffd011c7547 */ /* 0x000fec000b83ffff */
.L_x_204:
[----:B------:R-:W-:Y:S05]  /*05e0*/  BRA.U !UP0, `(.L_x_203) ;  /* 0x0000000508647547 */ /* 0x000fea000b800000 */
[----:B------:R-:W-:Y:S02]  /*05f0*/  UISETP.GE.U32.AND UP0, UPT, UR10, 0x8, UPT ;  /* 0x000000080a00788c */ /* 0x000fe4000bf06070 */
[----:B------:R-:W-:-:S04]  /*0600*/  ULOP3.LUT UR6, UR7, 0x7, URZ, 0xc0, !UPT ;  /* 0x0000000707067892 */ /* 0x000fc8000f8ec0ff */
[----:B------:R-:W-:-:S03]  /*0610*/  UISETP.NE.AND UP1, UPT, UR6, URZ, UPT ;  /* 0x000000ff0600728c */ /* 0x000fc6000bf25270 */
[----:B------:R-:W-:Y:S08]  /*0620*/  BRA.U !UP0, `(.L_x_206) ;  /* 0x0000000108907547 */ /* 0x000ff0000b800000 */
[----:B------:R-:W0:Y:S01]  /*0630*/  LDC.64 R10, c[0x0][0x380] ;  /* 0x0000e000ff0a7b82 */ /* 0x000e220000000a00 */
[----:B------:R-:W1:Y:S01]  /*0640*/  LDCU.64 UR8, c[0x0][0x380] ;  /* 0x00007000ff0877ac */ /* 0x000e620008000a00 */
[C---:B------:R-:W-:Y:S02]  /*0650*/  IADD3 R13, PT, PT, R9.reuse, UR4, RZ ;  /* 0x00000004090d7c10 */ /* 0x040fe4000fffe0ff */
[----:B------:R-:W-:Y:S02]  /*0660*/  IADD3 R6, P0, PT, R9, UR4, RZ ;  /* 0x0000000409067c10 */ /* 0x000fe4000ff1e0ff */
[----:B------:R-:W-:Y:S02]  /*0670*/  IADD3 R3, PT, PT, R8, UR4, RZ ;  /* 0x0000000408037c10 */ /* 0x000fe4000fffe0ff */
[----:B------:R-:W2:Y:S01]  /*0680*/  LDC.64 R4, c[0x0][0x388] ;  /* 0x0000e200ff047b82 */ /* 0x000ea20000000a00 */
[----:B0-----:R-:W-:Y:S01]  /*0690*/  IMAD.WIDE.U32 R10, R13, 0x4, R10 ;  /* 0x000000040d0a7825 */ /* 0x001fe200078e000a */
[----:B------:R-:W-:-:S02]  /*06a0*/  IADD3.X R13, PT, PT, RZ, RZ, RZ, P0, !PT ;  /* 0x000000ffff0d7210 */ /* 0x000fc400007fe4ff */
[C---:B-1----:R-:W-:Y:S02]  /*06b0*/  LEA R2, P0, R6.reuse, UR8, 0x2 ;  /* 0x0000000806027c11 */ /* 0x042fe4000f8010ff */
[----:B------:R-:W3:Y:S01]  /*06c0*/  LDG.E R16, desc[UR12][R10.64] ;  /* 0x0000000c0a107981 */ /* 0x000ee2000c1e1900 */
[----:B--2---:R-:W-:Y:S01]  /*06d0*/  IMAD.WIDE R4, R3, 0x4, R4 ;  /* 0x0000000403047825 */ /* 0x004fe200078e0204 */
[----:B------:R-:W-:-:S04]  /*06e0*/  LEA.HI.X R3, R6, UR9, R13, 0x2, P0 ;  /* 0x0000000906037c11 */ /* 0x000fc800080f140d */
[----:B------:R-:W3:Y:S04]  /*06f0*/  LDG.E R15, desc[UR12][R4.64] ;  /* 0x0000000c040f7981 */ /* 0x000ee8000c1e1900 */
[----:B------:R-:W2:Y:S04]  /*0700*/  LDG.E R18, desc[UR12][R4.64+0x4] ;  /* 0x0000040c04127981 */ /* 0x000ea8000c1e1900 */
        /* <DEDUP_REMOVED lines=13> */
[----:B------:R-:W-:Y:S01]  /*07e0*/  UIADD3 UR4, UPT, UPT, UR4, 0x8, URZ ;  /* 0x0000000804047890 */ /* 0x000fe2000fffe0ff */
        /* <DEDUP_REMOVED lines=8> */
.L_x_206:
        /* <DEDUP_REMOVED lines=13> */
[----:B-1----:R-:W-:-:S03]  /*0940*/  LEA R2, P0, R6, UR6, 0x2 ;  /* 0x0000000606027c11 */ /* 0x002fc6000f8010ff */
[----:B------:R-:W3:Y:S01]  /*0950*/  LDG.E R10, desc[UR12][R10.64] ;  /* 0x0000000c0a0a7981 */ /* 0x000ee2000c1e1900 */
[----:B------:R-:W-:Y:S01]  /*0960*/  LEA.HI.X R3, R6, UR7, R3, 0x2, P0 ;  /* 0x0000000706037c11 */ /* 0x000fe200080f1403 */
[----:B--2---:R-:W-:-:S04]  /*0970*/  IMAD.WIDE R4, R13, 0x4, R4 ;  /* 0x000000040d047825 */ /* 0x004fc800078e0204 */
[----:B------:R-:W2:Y:S04]  /*0980*/  LDG.E R12, desc[UR12][R2.64+0x4] ;  /* 0x0000040c020c7981 */ /* 0x000ea8000c1e1900 */
[----:B------:R-:W3:Y:S04]  /*0990*/  LDG.E R13, desc[UR12][R4.64] ;  /* 0x0000000c040d7981 */ /* 0x000ee8000c1e1900 */
[----:B------:R-:W2:Y:S04]  /*09a0*/  LDG.E R6, desc[UR12][R4.64+0x4] ;  /* 0x0000040c04067981 */ /* 0x000ea8000c1e1900 */
[----:B------:R-:W4:Y:S04]  /*09b0*/  LDG.E R15, desc[UR12][R4.64+0x8] ;  /* 0x0000080c040f7981 */ /* 0x000f28000c1e1900 */
[----:B------:R-:W4:Y:S04]  /*09c0*/  LDG.E R16, desc[UR12][R2.64+0x8] ;  /* 0x0000080c02107981 */ /* 0x000f28000c1e1900 */
[----:B------:R-:W5:Y:S04]  /*09d0*/  LDG.E R18, desc[UR12][R2.64+0xc] ;  /* 0x00000c0c02127981 */ /* 0x000f68000c1e1900 */
[----:B------:R-:W5:Y:S01]  /*09e0*/  LDG.E R17, desc[UR12][R4.64+0xc] ;  /* 0x00000c0c04117981 */ /* 0x000f62000c1e1900 */
[----:B------:R-:W-:Y:S01]  /*09f0*/  UIADD3 UR4, UPT, UPT, UR4, 0x4, URZ ;  /* 0x0000000404047890 */ /* 0x000fe2000fffe0ff */
[----:B---3--:R-:W-:-:S04]  /*0a00*/  FFMA R13, R13, R10, R14 ;  /* 0x0000000a0d0d7223 */ /* 0x008fc8000000000e */
[----:B--2---:R-:W-:-:S04]  /*0a10*/  FFMA R6, R6, R12, R13 ;  /* 0x0000000c06067223 */ /* 0x004fc8000000000d */
[----:B----4-:R-:W-:-:S04]  /*0a20*/  FFMA R6, R15, R16, R6 ;  /* 0x000000100f067223 */ /* 0x010fc80000000006 */
[----:B-----5:R-:W-:-:S07]  /*0a30*/  FFMA R14, R17, R18, R6 ;  /* 0x00000012110e7223 */ /* 0x020fce0000000006 */
.L_x_207:
[----:B------:R-:W-:Y:S05]  /*0a40*/  BRA.U !UP1, `(.L_x_203) ;  /* 0x00000001094c7547 */ /* 0x000fea000b800000 */
[----:B------:R-:W0:Y:S01]  /*0a50*/  LDC.64 R4, c[0x0][0x380] ;  /* 0x0000e000ff047b82 */ /* 0x000e220000000a00 */
[----:B------:R-:W-:Y:S01]  /*0a60*/  IADD3 R9, PT, PT, R9, UR4, RZ ;  /* 0x0000000409097c10 */ /* 0x000fe2000fffe0ff */
[----:B------:R-:W-:Y:S01]  /*0a70*/  UIADD3 UR5, UPT, UPT, -UR5, URZ, URZ ;  /* 0x000000ff05057290 */ /* 0x000fe2000fffe1ff */
[----:B------:R-:W-:-:S05]  /*0a80*/  IADD3 R11, PT, PT, R8, UR4, RZ ;  /* 0x00000004080b7c10 */ /* 0x000fca000fffe0ff */
[----:B------:R-:W1:Y:S01]  /*0a90*/  LDC.64 R2, c[0x0][0x388] ;  /* 0x0000e200ff027b82 */ /* 0x000e620000000a00 */
[----:B0-----:R-:W-:-:S03]  /*0aa0*/  IMAD.WIDE.U32 R4, R9, 0x4, R4 ;  /* 0x0000000409047825 */ /* 0x001fc600078e0004 */
[----:B------:R-:W-:Y:S02]  /*0ab0*/  MOV R10, R4 ;  /* 0x00000004000a7202 */ /* 0x000fe40000000f00 */
[----:B------:R-:W-:-:S07]  /*0ac0*/  MOV R9, R5 ;  /* 0x0000000500097202 */ /* 0x000fce0000000f00 */
.L_x_208:
[----:B-1----:R-:W-:Y:S01]  /*0ad0*/  IMAD.WIDE R4, R11, 0x4, R2 ;  /* 0x000000040b047825 */ /* 0x002fe200078e0202 */
[----:B------:R-:W-:-:S05]  /*0ae0*/  MOV R8, R10 ;  /* 0x0000000a00087202 */ /* 0x000fca0000000f00 */
[----:B------:R-:W2:Y:S04]  /*0af0*/  LDG.E R5, desc[UR12][R4.64] ;  /* 0x0000000c04057981 */ /* 0x000ea8000c1e1900 */
[----:B------:R0:W2:Y:S01]  /*0b00*/  LDG.E R6, desc[UR12][R8.64] ;  /* 0x0000000c08067981 */ /* 0x0000a2000c1e1900 */
[----:B------:R-:W-:Y:S01]  /*0b10*/  UIADD3 UR5, UPT, UPT, UR5, 0x1, URZ ;  /* 0x0000000105057890 */ /* 0x000fe2000fffe0ff */
[----:B------:R-:W-:Y:S02]  /*0b20*/  IADD3 R10, P0, PT, R10, 0x4, RZ ;  /* 0x000000040a0a7810 */ /* 0x000fe40007f1e0ff */
[----:B------:R-:W-:Y:S01]  /*0b30*/  IADD3 R11, PT, PT, R11, 0x1, RZ ;  /* 0x000000010b0b7810 */ /* 0x000fe20007ffe0ff */
[----:B------:R-:W-:Y:S01]  /*0b40*/  UISETP.NE.AND UP0, UPT, UR5, URZ, UPT ;  /* 0x000000ff0500728c */ /* 0x000fe2000bf05270 */
[----:B0-----:R-:W-:Y:S01]  /*0b50*/  IADD3.X R9, PT, PT, RZ, R9, RZ, P0, !PT ;  /* 0x00000009ff097210 */ /* 0x001fe200007fe4ff */
[----:B--2---:R-:W-:-:S07]  /*0b60*/  FFMA R14, R5, R6, R14 ;  /* 0x00000006050e7223 */ /* 0x004fce000000000e */
[----:B------:R-:W-:Y:S05]  /*0b70*/  BRA.U UP0, `(.L_x_208) ;  /* 0xfffffffd00d47547 */ /* 0x000fea000b83ffff */
.L_x_203:
[----:B------:R-:W0:Y:S01]  /*0b80*/  LDC.64 R2, c[0x0][0x390] ;  /* 0x0000e400ff027b82 */ /* 0x000e220000000a00 */
[----:B------:R-:W-:-:S04]  /*0b90*/  IMAD R7, R7, UR11, R0 ;  /* 0x0000000b07077c24 */ /* 0x000fc8000f8e0200 */
[----:B0-----:R-:W-:-:S05]  /*0ba0*/  IMAD.WIDE R2, R7, 0x4, R2 ;  /* 0x0000000407027825 */ /* 0x001fca00078e0202 */
[----:B------:R-:W-:Y:S01]  /*0bb0*/  STG.E desc[UR12][R2.64], R14 ;  /* 0x0000000e02007986 */ /* 0x000fe2000c10190c */
[----:B------:R-:W-:Y:S05]  /*0bc0*/  EXIT ;  /* 0x000000000000794d */ /* 0x000fea0003800000 */
.L_x_209:
        /* <DEDUP_REMOVED lines=11> */
.L_x_247:


//--------------------- .text._Z39matrix_multiply_backward_weights_kernelPKfS0_Pfiii --------------------------
	.section	.text._Z39matrix_multiply_backward_weights_kernelPKfS0_Pfiii,"ax",@progbits
	.align	128
        .global         _Z39matrix_multiply_backward_weights_kernelPKfS0_Pfiii
        .type           _Z39matrix_multiply_backward_weights_kernelPKfS0_Pfiii,@function
        .size           _Z39matrix_multiply_backward_weights_kernelPKfS0_Pfiii,(.L_x_248 - _Z39matrix_multiply_backward_weights_kernelPKfS0_Pfiii)
        .other          _Z39matrix_multiply_backward_weights_kernelPKfS0_Pfiii,@"STO_CUDA_ENTRY STV_DEFAULT"
_Z39matrix_multiply_backward_weights_kernelPKfS0_Pfiii:
.text._Z39matrix_multiply_backward_weights_kernelPKfS0_Pfiii:
[----:B------:R-:W-:Y:S01]  /*0000*/  LDC R1, c[0x0][0x37c] ;  /* 0x0000df00ff017b82 */ /* 0x000fe20000000800 */
[----:B------:R-:W0:Y:S07]  /*0010*/  S2R R6, SR_TID.Y ;  /* 0x0000000000067919 */ /* 0x000e2e0000002200 */
[----:B------:R-:W1:Y:S01]  /*0020*/  LDC R5, c[0x0][0x360] ;  /* 0x0000d800ff057b82 */ /* 0x000e620000000800 */
[----:B------:R-:W1:Y:S07]  /*0030*/  S2R R4, SR_TID.X ;  /* 0x0000000000047919 */ /* 0x000e6e0000002100 */
[----:B------:R-:W0:Y:S08]  /*0040*/  S2UR UR5, SR_CTAID.Y ;  /* 0x00000000000579c3 */ /* 0x000e300000002600 */
[----:B------:R-:W0:Y:S08]  /*0050*/  LDC R3, c[0x0][0x364] ;  /* 0x0000d900ff037b82 */ /* 0x000e300000000800 */
[----:B------:R-:W1:Y:S08]  /*0060*/  S2UR UR4, SR_CTAID.X ;  /* 0x00000000000479c3 */ /* 0x000e700000002500 */
[----:B------:R-:W2:Y:S08]  /*0070*/  LDC R0, c[0x0][0x3a0] ;  /* 0x0000e800ff007b82 */ /* 0x000eb00000000800 */
[----:B------:R-:W3:Y:S01]  /*0080*/  LDC R2, c[0x0][0x39c] ;  /* 0x0000e700ff027b82 */ /* 0x000ee20000000800 */
[----:B0-----:R-:W-:-:S02]  /*0090*/  IMAD R3, R3, UR5, R6 ;  /* 0x0000000503037c24 */ /* 0x001fc4000f8e0206 */
[----:B-1----:R-:W-:-:S03]  /*00a0*/  IMAD R5, R5, UR4, R4 ;  /* 0x0000000405057c24 */ /* 0x002fc6000f8e0204 */
[----:B--2---:R-:W-:-:S04]  /*00b0*/  ISETP.GE.AND P0, PT, R3, R0, PT ;  /* 0x000000000300720c */ /* 0x004fc80003f06270 */
[----:B---3--:R-:W-:-:S13]  /*00c0*/  ISETP.GE.OR P0, PT, R5, R2, P0 ;  /* 0x000000020500720c */ /* 0x008fda0000706670 */
[----:B------:R-:W-:Y:S05]  /*00d0*/  @P0 EXIT ;  /* 0x000000000000094d */ /* 0x000fea0003800000 */
[----:B------:R-:W0:Y:S01]  /*00e0*/  LDC R4, c[0x0][0x398] ;  /* 0x0000e600ff047b82 */ /* 0x000e220000000800 */
[----:B------:R-:W1:Y:S01]  /*00f0*/  LDCU.64 UR4, c[0x0][0x358] ;  /* 0x00006b00ff0477ac */ /* 0x000e620008000a00 */
[----:B------:R-:W-:Y:S01]  /*0100*/  HFMA2 R29, -RZ, RZ, 0, 0 ;  /* 0x00000000ff1d7431 */ /* 0x000fe200000001ff */
[----:B0-----:R-:W-:-:S13]  /*0110*/  ISETP.GE.AND P0, PT, R4, 0x1, PT ;  /* 0x000000010400780c */ /* 0x001fda0003f06270 */
[----:B-1----:R-:W-:Y:S05]  /*0120*/  @!P0 BRA `(.L_x_210) ;  /* 0x0000000400d08947 */ /* 0x002fea0003800000 */
[C---:B------:R-:W-:Y:S02]  /*0130*/  ISETP.GE.U32.AND P1, PT, R4.reuse, 0x8, PT ;  /* 0x000000080400780c */ /* 0x040fe40003f26070 */
[----:B------:R-:W-:Y:S02]  /*0140*/  LOP3.LUT R6, R4, 0x7, RZ, 0xc0, !PT ;  /* 0x0000000704067812 */ /* 0x000fe400078ec0ff */
[----:B------:R-:W-:Y:S02]  /*0150*/  MOV R29, RZ ;  /* 0x000000ff001d7202 */ /* 0x000fe40000000f00 */
[----:B------:R-:W-:Y:S02]  /*0160*/  ISETP.NE.AND P0, PT, R6, RZ, PT ;  /* 0x000000ff0600720c */ /* 0x000fe40003f05270 */
[----:B------:R-:W-:-:S05]  /*0170*/  MOV R8, RZ ;  /* 0x000000ff00087202 */ /* 0x000fca0000000f00 */
[----:B------:R-:W-:Y:S06]  /*0180*/  @!P1 BRA `(.L_x_211) ;  /* 0x0000000000d09947 */ /* 0x000fec0003800000 */
[----:B------:R-:W-:Y:S02]  /*0190*/  LOP3.LUT R8, R4, 0x7ffffff8, RZ, 0xc0, !PT ;  /* 0x7ffffff804087812 */ /* 0x000fe400078ec0ff */
[----:B------:R-:W-:Y:S02]  /*01a0*/  MOV R29, RZ ;  /* 0x000000ff001d7202 */ /* 0x000fe40000000f00 */
[----:B------:R-:W-:Y:S02]  /*01b0*/  MOV R9, R5 ;  /* 0x0000000500097202 */ /* 0x000fe40000000f00 */
[----:B------:R-:W-:Y:S02]  /*01c0*/  MOV R7, R3 ;  /* 0x0000000300077202 */ /* 0x000fe40000000f00 */
[----:B------:R-:W-:-:S07]  /*01d0*/  IADD3 R10, PT, PT, -R8, RZ, RZ ;  /* 0x000000ff080a7210 */ /* 0x000fce0007ffe1ff */
.L_x_212:
[----:B------:R-:W0:Y:S08]  /*01e0*/  LDC.64 R14, c[0x0][0x380] ;  /* 0x0000e000ff0e7b82 */ /* 0x000e300000000a00 */
[----:B------:R-:W1:Y:S01]  /*01f0*/  LDC.64 R26, c[0x0][0x388] ;  /* 0x0000e200ff1a7b82 */ /* 0x000e620000000a00 */
[----:B0-----:R-:W-:-:S05]  /*0200*/  IMAD.WIDE R14, R9, 0x4, R14 ;  /* 0x00000004090e7825 */ /* 0x001fca00078e020e */
[----:B------:R0:W2:Y:S01]  /*0210*/  LDG.E R22, desc[UR4][R14.64] ;  /* 0x000000040e167981 */ /* 0x0000a2000c1e1900 */
[----:B-1----:R-:W-:-:S05]  /*0220*/  IMAD.WIDE R26, R7, 0x4, R26 ;  /* 0x00000004071a7825 */ /* 0x002fca00078e021a */
[----:B------:R-:W2:Y:S01]  /*0230*/  LDG.E R11, desc[UR4][R26.64] ;  /* 0x000000041a0b7981 */ /* 0x000ea2000c1e1900 */
[----:B0-----:R-:W-:-:S04]  /*0240*/  IMAD.WIDE R14, R2, 0x4, R14 ;  /* 0x00000004020e7825 */ /* 0x001fc800078e020e */
[----:B------:R-:W-:Y:S01]  /*0250*/  IMAD.WIDE R20, R0, 0x4, R26 ;  /* 0x0000000400147825 */ /* 0x000fe200078e021a */
[----:B------:R-:W3:Y:S03]  /*0260*/  LDG.E R28, desc[UR4][R14.64] ;  /* 0x000000040e1c7981 */ /* 0x000ee6000c1e1900 */
[----:B------:R-:W-:Y:S01]  /*0270*/  IMAD.WIDE R24, R2, 0x4, R14 ;  /* 0x0000000402187825 */ /* 0x000fe200078e020e */
[----:B------:R-:W3:Y:S03]  /*0280*/  LDG.E R27, desc[UR4][R20.64] ;  /* 0x00000004141b7981 */ /* 0x000ee6000c1e1900 */
[----:B------:R-:W-:-:S04]  /*0290*/  IMAD.WIDE R12, R0, 0x4, R20 ;  /* 0x00000004000c7825 */ /* 0x000fc800078e0214 */
[C---:B------:R-:W-:Y:S01]  /*02a0*/  IMAD.WIDE R16, R2.reuse, 0x4, R24 ;  /* 0x0000000402107825 */ /* 0x040fe200078e0218 */
[----:B------:R-:W4:Y:S04]  /*02b0*/  LDG.E R26, desc[UR4][R12.64] ;  /* 0x000000040c1a7981 */ /* 0x000f28000c1e1900 */
[----:B------:R0:W5:Y:S01]  /*02c0*/  LDG.E R23, desc[UR4][R16.64] ;  /* 0x0000000410177981 */ /* 0x000162000c1e1900 */
[----:B------:R-:W-:-:S03]  /*02d0*/  IMAD.WIDE R18, R2, 0x4, R16 ;  /* 0x0000000402127825 */ /* 0x000fc600078e0210 */
[----:B------:R-:W4:Y:S01]  /*02e0*/  LDG.E R25, desc[UR4][R24.64] ;  /* 0x0000000418197981 */ /* 0x000f22000c1e1900 */
[----:B0-----:R-:W-:-:S03]  /*02f0*/  IMAD.WIDE R16, R0, 0x4, R12 ;  /* 0x0000000400107825 */ /* 0x001fc600078e020c */
[----:B------:R0:W5:Y:S01]  /*0300*/  LDG.E R21, desc[UR4][R18.64] ;  /* 0x0000000412157981 */ /* 0x000162000c1e1900 */
[----:B------:R-:W-:-:S03]  /*0310*/  IMAD.WIDE R14, R2, 0x4, R18 ;  /* 0x00000004020e7825 */ /* 0x000fc600078e0212 */
[----:B------:R1:W5:Y:S04]  /*0320*/  LDG.E R24, desc[UR4][R16.64] ;  /* 0x0000000410187981 */ /* 0x000368000c1e1900 */
[----:B------:R1:W5:Y:S01]  /*0330*/  LDG.E R13, desc[UR4][R14.64] ;  /* 0x000000040e0d7981 */ /* 0x000362000c1e1900 */
[----:B0-----:R-:W-:-:S04]  /*0340*/  IMAD.WIDE R18, R0, 0x4, R16 ;  /* 0x0000000400127825 */ /* 0x001fc800078e0210 */
[----:B-1----:R-:W-:-:S04]  /*0350*/  IMAD.WIDE R16, R0, 0x4, R18 ;  /* 0x0000000400107825 */ /* 0x002fc800078e0212 */
[C---:B------:R-:W-:Y:S01]  /*0360*/  IMAD.WIDE R14, R2.reuse, 0x4, R14 ;  /* 0x00000004020e7825 */ /* 0x040fe200078e020e */
[----:B------:R-:W5:Y:S04]  /*0370*/  LDG.E R20, desc[UR4][R16.64] ;  /* 0x0000000410147981 */ /* 0x000f68000c1e1900 */
[----:B------:R0:W5:Y:S02]  /*0380*/  LDG.E R12, desc[UR4][R14.64] ;  /* 0x000000040e0c7981 */ /* 0x000164000c1e1900 */
[----:B0-----:R-:W-:-:S04]  /*0390*/  IMAD.WIDE R14, R2, 0x4, R14 ;  /* 0x00000004020e7825 */ /* 0x001fc800078e020e */
[----:B--2---:R-:W-:Y:S02]  /*03a0*/  FFMA R11, R22, R11, R29 ;  /* 0x0000000b160b7223 */ /* 0x004fe4000000001d */
[----:B------:R0:W2:Y:S04]  /*03b0*/  LDG.E R22, desc[UR4][R18.64] ;  /* 0x0000000412167981 */ /* 0x0000a8000c1e1900 */
[----:B------:R-:W2:Y:S01]  /*03c0*/  LDG.E R29, desc[UR4][R14.64] ;  /* 0x000000040e1d7981 */ /* 0x000ea2000c1e1900 */
[----:B0-----:R-:W-:-:S05]  /*03d0*/  IMAD.WIDE R18, R0, 0x4, R16 ;  /* 0x0000000400127825 */ /* 0x001fca00078e0210 */
[----:B------:R0:W2:Y:S02]  /*03e0*/  LDG.E R17, desc[UR4][R18.64] ;  /* 0x0000000412117981 */ /* 0x0000a4000c1e1900 */
[----:B0-----:R-:W-:-:S06]  /*03f0*/  IMAD.WIDE R18, R0, 0x4, R18 ;  /* 0x0000000400127825 */ /* 0x001fcc00078e0212 */
[----:B------:R-:W2:Y:S01]  /*0400*/  LDG.E R18, desc[UR4][R18.64] ;  /* 0x0000000412127981 */ /* 0x000ea2000c1e1900 */
[----:B---3--:R-:W-:Y:S01]  /*0410*/  FFMA R28, R28, R27, R11 ;  /* 0x0000001b1c1c7223 */ /* 0x008fe2000000000b */
[----:B------:R-:W-:-:S03]  /*0420*/  IADD3 R10, PT, PT, R10, 0x8, RZ ;  /* 0x000000080a0a7810 */ /* 0x000fc60007ffe0ff */
[----:B----4-:R-:W-:Y:S01]  /*0430*/  FFMA R26, R25, R26, R28 ;  /* 0x0000001a191a7223 */ /* 0x010fe2000000001c */
[----:B------:R-:W-:-:S03]  /*0440*/  ISETP.NE.AND P1, PT, R10, RZ, PT ;  /* 0x000000ff0a00720c */ /* 0x000fc60003f25270 */
[----:B-----5:R-:W-:Y:S01]  /*0450*/  FFMA R24, R23, R24, R26 ;  /* 0x0000001817187223 */ /* 0x020fe2000000001a */
[----:B------:R-:W-:Y:S02]  /*0460*/  LEA R9, R2, R9, 0x3 ;  /* 0x0000000902097211 */ /* 0x000fe400078e18ff */
[----:B------:R-:W-:Y:S01]  /*0470*/  LEA R7, R0, R7, 0x3 ;  /* 0x0000000700077211 */ /* 0x000fe200078e18ff */
[----:B--2---:R-:W-:-:S04]  /*0480*/  FFMA R22, R21, R22, R24 ;  /* 0x0000001615167223 */ /* 0x004fc80000000018 */
[----:B------:R-:W-:-:S04]  /*0490*/  FFMA R13, R13, R20, R22 ;  /* 0x000000140d0d7223 */ /* 0x000fc80000000016 */
[----:B------:R-:W-:-:S04]  /*04a0*/  FFMA R12, R12, R17, R13 ;  /* 0x000000110c0c7223 */ /* 0x000fc8000000000d */
[----:B------:R-:W-:Y:S01]  /*04b0*/  FFMA R29, R29, R18, R12 ;  /* 0x000000121d1d7223 */ /* 0x000fe2000000000c */
[----:B------:R-:W-:Y:S06]  /*04c0*/  @P1 BRA `(.L_x_212) ;  /* 0xfffffffc00441947 */ /* 0x000fec000383ffff */
.L_x_211:
[----:B------:R-:W-:Y:S05]  /*04d0*/  @!P0 BRA `(.L_x_210) ;  /* 0x0000000000e48947 */ /* 0x000fea0003800000 */
[----:B------:R-:W-:Y:S02]  /*04e0*/  ISETP.GE.U32.AND P0, PT, R6, 0x4, PT ;  /* 0x000000040600780c */ /* 0x000fe40003f06070 */
[----:B------:R-:W-:-:S04]  /*04f0*/  LOP3.LUT R9, R4, 0x3, RZ, 0xc0, !PT ;  /* 0x0000000304097812 */ /* 0x000fc800078ec0ff */
[----:B------:R-:W-:-:S07]  /*0500*/  ISETP.NE.AND P1, PT, R9, RZ, PT ;  /* 0x000000ff0900720c */ /* 0x000fce0003f25270 */
[----:B------:R-:W-:Y:S06]  /*0510*/  @!P0 BRA `(.L_x_213) ;  /* 0x0000000000648947 */ /* 0x000fec0003800000 */
[----:B------:R-:W0:Y:S01]  /*0520*/  LDC.64 R20, c[0x0][0x380] ;  /* 0x0000e000ff147b82 */ /* 0x000e220000000a00 */
[C---:B------:R-:W-:Y:S02]  /*0530*/  IMAD R7, R8.reuse, R2, R5 ;  /* 0x0000000208077224 */ /* 0x040fe400078e0205 */
[----:B------:R-:W-:-:S05]  /*0540*/  IMAD R11, R8, R0, R3 ;  /* 0x00000000080b7224 */ /* 0x000fca00078e0203 */
[----:B------:R-:W1:Y:S01]  /*0550*/  LDC.64 R22, c[0x0][0x388] ;  /* 0x0000e200ff167b82 */ /* 0x000e620000000a00 */
[----:B0-----:R-:W-:-:S04]  /*0560*/  IMAD.WIDE R20, R7, 0x4, R20 ;  /* 0x0000000407147825 */ /* 0x001fc800078e0214 */
[----:B-1----:R-:W-:-:S04]  /*0570*/  IMAD.WIDE R22, R11, 0x4, R22 ;  /* 0x000000040b167825 */ /* 0x002fc800078e0216 */
[----:B------:R-:W-:Y:S02]  /*0580*/  IMAD.WIDE R10, R2, 0x4, R20 ;  /* 0x00000004020a7825 */ /* 0x000fe400078e0214 */
[----:B------:R-:W2:Y:S02]  /*0590*/  LDG.E R20, desc[UR4][R20.64] ;  /* 0x0000000414147981 */ /* 0x000ea4000c1e1900 */
[----:B------:R-:W-:Y:S02]  /*05a0*/  IMAD.WIDE R12, R0, 0x4, R22 ;  /* 0x00000004000c7825 */ /* 0x000fe400078e0216 */
[----:B------:R-:W2:Y:S02]  /*05b0*/  LDG.E R22, desc[UR4][R22.64] ;  /* 0x0000000416167981 */ /* 0x000ea4000c1e1900 */
[----:B------:R-:W-:Y:S02]  /*05c0*/  IMAD.WIDE R14, R2, 0x4, R10 ;  /* 0x00000004020e7825 */ /* 0x000fe400078e020a */
[----:B------:R-:W3:Y:S02]  /*05d0*/  LDG.E R11, desc[UR4][R10.64] ;  /* 0x000000040a0b7981 */ /* 0x000ee4000c1e1900 */
[----:B------:R-:W-:-:S02]  /*05e0*/  IMAD.WIDE R6, R0, 0x4, R12 ;  /* 0x0000000400067825 */ /* 0x000fc400078e020c */
[----:B------:R-:W3:Y:S02]  /*05f0*/  LDG.E R12, desc[UR4][R12.64] ;  /* 0x000000040c0c7981 */ /* 0x000ee4000c1e1900 */
[----:B------:R-:W-:Y:S02]  /*0600*/  IMAD.WIDE R16, R2, 0x4, R14 ;  /* 0x0000000402107825 */ /* 0x000fe400078e020e */
[----:B------:R-:W4:Y:S02]  /*0610*/  LDG.E R25, desc[UR4][R14.64] ;  /* 0x000000040e197981 */ /* 0x000f24000c1e1900 */
[----:B------:R-:W-:Y:S02]  /*0620*/  IMAD.WIDE R18, R0, 0x4, R6 ;  /* 0x0000000400127825 */ /* 0x000fe400078e0206 */
[----:B------:R-:W4:Y:S04]  /*0630*/  LDG.E R6, desc[UR4][R6.64] ;  /* 0x0000000406067981 */ /* 0x000f28000c1e1900 */
[----:B------:R-:W5:Y:S04]  /*0640*/  LDG.E R17, desc[UR4][R16.64] ;  /* 0x0000000410117981 */ /* 0x000f68000c1e1900 */
[----:B------:R-:W5:Y:S01]  /*0650*/  LDG.E R18, desc[UR4][R18.64] ;  /* 0x0000000412127981 */ /* 0x000f62000c1e1900 */
[----:B------:R-:W-:Y:S01]  /*0660*/  IADD3 R8, PT, PT, R8, 0x4, RZ ;  /* 0x0000000408087810 */ /* 0x000fe20007ffe0ff */
[----:B--2---:R-:W-:-:S04]  /*0670*/  FFMA R20, R20, R22, R29 ;  /* 0x0000001614147223 */ /* 0x004fc8000000001d */
[----:B---3--:R-:W-:-:S04]  /*0680*/  FFMA R20, R11, R12, R20 ;  /* 0x0000000c0b147223 */ /* 0x008fc80000000014 */
[----:B----4-:R-:W-:-:S04]  /*0690*/  FFMA R20, R25, R6, R20 ;  /* 0x0000000619147223 */ /* 0x010fc80000000014 */
[----:B-----5:R-:W-:-:S07]  /*06a0*/  FFMA R29, R17, R18, R20 ;  /* 0x00000012111d7223 */ /* 0x020fce0000000014 */
.L_x_213:
[----:B------:R-:W-:Y:S05]  /*06b0*/  @!P1 BRA `(.L_x_210) ;  /* 0x00000000006c9947 */ /* 0x000fea0003800000 */
[----:B------:R-:W0:Y:S01]  /*06c0*/  LDC.64 R14, c[0x0][0x380] ;  /* 0x0000e000ff0e7b82 */ /* 0x000e220000000a00 */
[----:B------:R-:W-:Y:S02]  /*06d0*/  ISETP.NE.AND P0, PT, R9, 0x1, PT ;  /* 0x000000010900780c */ /* 0x000fe40003f05270 */
[----:B------:R-:W-:-:S04]  /*06e0*/  LOP3.LUT R4, R4, 0x1, RZ, 0xc0, !PT ;  /* 0x0000000104047812 */ /* 0x000fc800078ec0ff */
[----:B------:R-:W-:Y:S01]  /*06f0*/  ISETP.NE.U32.AND P1, PT, R4, 0x1, PT ;  /* 0x000000010400780c */ /* 0x000fe20003f25070 */
[----:B------:R-:W1:Y:S06]  /*0700*/  LDC.64 R12, c[0x0][0x388] ;  /* 0x0000e200ff0c7b82 */ /* 0x000e6c0000000a00 */
[C---:B------:R-:W-:Y:S02]  /*0710*/  @P0 IMAD R17, R8.reuse, R2, R5 ;  /* 0x0000000208110224 */ /* 0x040fe400078e0205 */
[----:B------:R-:W2:Y:S01]  /*0720*/  LDC.64 R6, c[0x0][0x380] ;  /* 0x0000e000ff067b82 */ /* 0x000ea20000000a00 */
[C---:B------:R-:W-:Y:S01]  /*0730*/  @P0 IMAD R9, R8.reuse, R0, R3 ;  /* 0x0000000008090224 */ /* 0x040fe200078e0203 */
[----:B------:R-:W-:-:S06]  /*0740*/  @P0 IADD3 R8, PT, PT, R8, 0x2, RZ ;  /* 0x0000000208080810 */ /* 0x000fcc0007ffe0ff */
[----:B------:R-:W3:Y:S01]  /*0750*/  LDC.64 R10, c[0x0][0x388] ;  /* 0x0000e200ff0a7b82 */ /* 0x000ee20000000a00 */
[----:B0-----:R-:W-:-:S04]  /*0760*/  @P0 IMAD.WIDE R16, R17, 0x4, R14 ;  /* 0x0000000411100825 */ /* 0x001fc800078e020e */
[----:B-1----:R-:W-:Y:S01]  /*0770*/  @P0 IMAD.WIDE R12, R9, 0x4, R12 ;  /* 0x00000004090c0825 */ /* 0x002fe200078e020c */
[----:B------:R-:W4:Y:S03]  /*0780*/  @P0 LDG.E R4, desc[UR4][R16.64] ;  /* 0x0000000410040981 */ /* 0x000f26000c1e1900 */
[C---:B------:R-:W-:Y:S02]  /*0790*/  @!P1 IMAD R19, R8.reuse, R2, R5 ;  /* 0x0000000208139224 */ /* 0x040fe400078e0205 */
[----:B------:R-:W-:Y:S02]  /*07a0*/  @!P1 IMAD R21, R8, R0, R3 ;  /* 0x0000000008159224 */ /* 0x000fe400078e0203 */
[----:B------:R-:W-:-:S04]  /*07b0*/  @P0 IMAD.WIDE R14, R2, 0x4, R16 ;  /* 0x00000004020e0825 */ /* 0x000fc800078e0210 */
[----:B------:R-:W-:Y:S02]  /*07c0*/  @P0 IMAD.WIDE R8, R0, 0x4, R12 ;  /* 0x0000000400080825 */ /* 0x000fe400078e020c */
[----:B------:R-:W4:Y:S02]  /*07d0*/  @P0 LDG.E R12, desc[UR4][R12.64] ;  /* 0x000000040c0c0981 */ /* 0x000f24000c1e1900 */
[----:B--2---:R-:W-:Y:S02]  /*07e0*/  @!P1 IMAD.WIDE R6, R19, 0x4, R6 ;  /* 0x0000000413069825 */ /* 0x004fe400078e0206 */
[----:B------:R-:W2:Y:S02]  /*07f0*/  @P0 LDG.E R15, desc[UR4][R14.64] ;  /* 0x000000040e0f0981 */ /* 0x000ea4000c1e1900 */
[----:B---3--:R-:W-:Y:S02]  /*0800*/  @!P1 IMAD.WIDE R10, R21, 0x4, R10 ;  /* 0x00000004150a9825 */ /* 0x008fe400078e020a */
[----:B------:R-:W2:Y:S04]  /*0810*/  @P0 LDG.E R8, desc[UR4][R8.64] ;  /* 0x0000000408080981 */ /* 0x000ea8000c1e1900 */
[----:B------:R-:W3:Y:S04]  /*0820*/  @!P1 LDG.E R6, desc[UR4][R6.64] ;  /* 0x0000000406069981 */ /* 0x000ee8000c1e1900 */
[----:B------:R-:W3:Y:S01]  /*0830*/  @!P1 LDG.E R10, desc[UR4][R10.64] ;  /* 0x000000040a0a9981 */ /* 0x000ee2000c1e1900 */
[----:B----4-:R-:W-:-:S04]  /*0840*/  @P0 FFMA R4, R4, R12, R29 ;  /* 0x0000000c04040223 */ /* 0x010fc8000000001d */
[----:B--2---:R-:W-:-:S04]  /*0850*/  @P0 FFMA R29, R15, R8, R4 ;  /* 0x000000080f1d0223 */ /* 0x004fc80000000004 */
[----:B---3--:R-:W-:-:S07]  /*0860*/  @!P1 FFMA R29, R6, R10, R29 ;  /* 0x0000000a061d9223 */ /* 0x008fce000000001d */
.L_x_210:
[----:B------:R-:W0:Y:S01]  /*0870*/  LDC.64 R6, c[0x0][0x390] ;  /* 0x0000e400ff067b82 */ /* 0x000e220000000a00 */
[----:B------:R-:W-:-:S04]  /*0880*/  IMAD R3, R5, R0, R3 ;  /* 0x0000000005037224 */ /* 0x000fc800078e0203 */
[----:B0-----:R-:W-:-:S05]  /*0890*/  IMAD.WIDE R2, R3, 0x4, R6 ;  /* 0x0000000403027825 */ /* 0x001fca00078e0206 */
[----:B------:R-:W-:Y:S01]  /*08a0*/  STG.E desc[UR4][R2.64], R29 ;  /* 0x0000001d02007986 */ /* 0x000fe2000c101904 */
[----:B------:R-:W-:Y:S05]  /*08b0*/  EXIT ;  /* 0x000000000000794d */ /* 0x000fea0003800000 */
.L_x_214:
        /* <DEDUP_REMOVED lines=12> */
.L_x_248:


//--------------------- .text._Z22matrix_multiply_kernelPKfS0_Pfiii --------------------------
	.section	.text._Z22matrix_multiply_kernelPKfS0_Pfiii,"ax",@progbits
	.align	128
        .global         _Z22matrix_multiply_kernelPKfS0_Pfiii
        .type           _Z22matrix_multiply_kernelPKfS0_Pfiii,@function
        .size           _Z22matrix_multiply_kernelPKfS0_Pfiii,(.L_x_249 - _Z22matrix_multiply_kernelPKfS0_Pfiii)
        .other          _Z22matrix_multiply_kernelPKfS0_Pfiii,@"STO_CUDA_ENTRY STV_DEFAULT"
_Z22matrix_multiply_kernelPKfS0_Pfiii:
.text._Z22matrix_multiply_kernelPKfS0_Pfiii:
[----:B------:R-:W-:Y:S01]  /*0000*/  LDC R1, c[0x0][0x37c] ;  /* 0x0000df00ff017b82 */ /* 0x000fe20000000800 */
[----:B------:R-:W0:Y:S07]  /*0010*/  S2R R5, SR_TID.X ;  /* 0x0000000000057919 */ /* 0x000e2e0000002100 */
[----:B------:R-:W1:Y:S01]  /*0020*/  LDC R16, c[0x0][0x364] ;  /* 0x0000d900ff107b82 */ /* 0x000e620000000800 */
[----:B------:R-:W2:Y:S01]  /*0030*/  LDCU UR6, c[0x0][0x398] ;  /* 0x00007300ff0677ac */ /* 0x000ea20008000800 */
[----:B------:R-:W1:Y:S06]  /*0040*/  S2R R3, SR_TID.Y ;  /* 0x0000000000037919 */ /* 0x000e6c0000002200 */
[----:B------:R-:W0:Y:S08]  /*0050*/  S2UR UR5, SR_CTAID.X ;  /* 0x00000000000579c3 */ /* 0x000e300000002500 */
[----:B------:R-:W0:Y:S08]  /*0060*/  LDC R0, c[0x0][0x360] ;  /* 0x0000d800ff007b82 */ /* 0x000e300000000800 */
[----:B------:R-:W1:Y:S08]  /*0070*/  S2UR UR4, SR_CTAID.Y ;  /* 0x00000000000479c3 */ /* 0x000e700000002600 */
[----:B------:R-:W3:Y:S01]  /*0080*/  LDC R17, c[0x0][0x3a0] ;  /* 0x0000e800ff117b82 */ /* 0x000ee20000000800 */
[----:B0-----:R-:W-:-:S02]  /*0090*/  IMAD R0, R0, UR5, R5 ;  /* 0x0000000500007c24 */ /* 0x001fc4000f8e0205 */
[----:B-1----:R-:W-:-:S03]  /*00a0*/  IMAD R16, R16, UR4, R3 ;  /* 0x0000000410107c24 */ /* 0x002fc6000f8e0203 */
[----:B---3--:R-:W-:-:S04]  /*00b0*/  ISETP.GE.AND P0, PT, R0, R17, PT ;  /* 0x000000110000720c */ /* 0x008fc80003f06270 */
[----:B--2---:R-:W-:-:S13]  /*00c0*/  ISETP.GE.OR P0, PT, R16, UR6, P0 ;  /* 0x0000000610007c0c */ /* 0x004fda0008706670 */
[----:B------:R-:W-:Y:S05]  /*00d0*/  @P0 EXIT ;  /* 0x000000000000094d */ /* 0x000fea0003800000 */
[----:B------:R-:W0:Y:S01]  /*00e0*/  LDC R19, c[0x0][0x39c] ;  /* 0x0000e700ff137b82 */ /* 0x000e220000000800 */
[----:B------:R-:W1:Y:S01]  /*00f0*/  LDCU.64 UR4, c[0x0][0x358] ;  /* 0x00006b00ff0477ac */ /* 0x000e620008000a00 */
[----:B------:R-:W-:Y:S01]  /*0100*/  HFMA2 R24, -RZ, RZ, 0, 0 ;  /* 0x00000000ff187431 */ /* 0x000fe200000001ff */
[----:B0-----:R-:W-:-:S13]  /*0110*/  ISETP.GE.AND P0, PT, R19, 0x1, PT ;  /* 0x000000011300780c */ /* 0x001fda0003f06270 */
[----:B-1----:R-:W-:Y:S05]  /*0120*/  @!P0 BRA `(.L_x_215) ;  /* 0x0000000400e08947 */ /* 0x002fea0003800000 */
[C---:B------:R-:W-:Y:S01]  /*0130*/  ISETP.GE.U32.AND P1, PT, R19.reuse, 0x8, PT ;  /* 0x000000081300780c */ /* 0x040fe20003f26070 */
[----:B------:R-:W-:Y:S01]  /*0140*/  IMAD R20, R16, R19, RZ ;  /* 0x0000001310147224 */ /* 0x000fe200078e02ff */
[----:B------:R-:W-:Y:S02]  /*0150*/  LOP3.LUT R27, R19, 0x7, RZ, 0xc0, !PT ;  /* 0x00000007131b7812 */ /* 0x000fe400078ec0ff */
[----:B------:R-:W-:Y:S02]  /*0160*/  MOV R24, RZ ;  /* 0x000000ff00187202 */ /* 0x000fe40000000f00 */
[----:B------:R-:W-:Y:S02]  /*0170*/  ISETP.NE.AND P0, PT, R27, RZ, PT ;  /* 0x000000ff1b00720c */ /* 0x000fe40003f05270 */
[----:B------:R-:W-:-:S05]  /*0180*/  MOV R21, RZ ;  /* 0x000000ff00157202 */ /* 0x000fca0000000f00 */
[----:B------:R-:W-:Y:S06]  /*0190*/  @!P1 BRA `(.L_x_216) ;  /* 0x0000000000c49947 */ /* 0x000fec0003800000 */
[----:B------:R-:W0:Y:S01]  /*01a0*/  LDC.64 R2, c[0x0][0x380] ;  /* 0x0000e000ff027b82 */ /* 0x000e220000000a00 */
[----:B------:R-:W-:Y:S02]  /*01b0*/  LOP3.LUT R21, R19, 0x7ffffff8, RZ, 0xc0, !PT ;  /* 0x7ffffff813157812 */ /* 0x000fe400078ec0ff */
[----:B------:R-:W-:Y:S02]  /*01c0*/  MOV R24, RZ ;  /* 0x000000ff00187202 */ /* 0x000fe40000000f00 */
[----:B------:R-:W-:Y:S02]  /*01d0*/  MOV R18, R0 ;  /* 0x0000000000127202 */ /* 0x000fe40000000f00 */
[----:B------:R-:W-:Y:S01]  /*01e0*/  IADD3 R22, PT, PT, -R21, RZ, RZ ;  /* 0x000000ff15167210 */ /* 0x000fe20007ffe1ff */
[----:B0-----:R-:W-:-:S03]  /*01f0*/  IMAD.WIDE.U32 R2, R20, 0x4, R2 ;  /* 0x0000000414027825 */ /* 0x001fc600078e0002 */
[----:B------:R-:W-:-:S04]  /*0200*/  IADD3 R4, P1, PT, R2, 0x10, RZ ;  /* 0x0000001002047810 */ /* 0x000fc80007f3e0ff */
[----:B------:R-:W-:-:S09]  /*0210*/  IADD3.X R5, PT, PT, RZ, R3, RZ, P1, !PT ;  /* 0x00000003ff057210 */ /* 0x000fd20000ffe4ff */
.L_x_217:
[----:B------:R-:W0:Y:S01]  /*0220*/  LDC.64 R14, c[0x0][0x388] ;  /* 0x0000e200ff0e7b82 */ /* 0x000e220000000a00 */
[----:B------:R-:W-:Y:S02]  /*0230*/  MOV R2, R4 ;  /* 0x0000000400027202 */ /* 0x000fe40000000f00 */
[----:B------:R-:W-:-:S05]  /*0240*/  MOV R3, R5 ;  /* 0x0000000500037202 */ /* 0x000fca0000000f00 */
[----:B------:R-:W2:Y:S04]  /*0250*/  LDG.E R25, desc[UR4][R2.64+-0x10] ;  /* 0xfffff00402197981 */ /* 0x000ea8000c1e1900 */
[----:B------:R-:W3:Y:S04]  /*0260*/  LDG.E R23, desc[UR4][R2.64+-0xc] ;  /* 0xfffff40402177981 */ /* 0x000ee8000c1e1900 */
[----:B------:R-:W4:Y:S04]  /*0270*/  LDG.E R29, desc[UR4][R2.64+-0x8] ;  /* 0xfffff804021d7981 */ /* 0x000f28000c1e1900 */
[----:B------:R-:W5:Y:S01]  /*0280*/  LDG.E R28, desc[UR4][R2.64+-0x4] ;  /* 0xfffffc04021c7981 */ /* 0x000f62000c1e1900 */
[----:B0-----:R-:W-:-:S05]  /*0290*/  IMAD.WIDE R14, R18, 0x4, R14 ;  /* 0x00000004120e7825 */ /* 0x001fca00078e020e */
[----:B------:R0:W2:Y:S01]  /*02a0*/  LDG.E R26, desc[UR4][R14.64] ;  /* 0x000000040e1a7981 */ /* 0x0000a2000c1e1900 */
[----:B------:R-:W-:-:S04]  /*02b0*/  IMAD.WIDE R12, R17, 0x4, R14 ;  /* 0x00000004110c7825 */ /* 0x000fc800078e020e */
[C---:B------:R-:W-:Y:S02]  /*02c0*/  IMAD.WIDE R4, R17.reuse, 0x4, R12 ;  /* 0x0000000411047825 */ /* 0x040fe400078e020c */
[----:B------:R-:W3:Y:S02]  /*02d0*/  LDG.E R12, desc[UR4][R12.64] ;  /* 0x000000040c0c7981 */ /* 0x000ee4000c1e1900 */
[C---:B------:R-:W-:Y:S02]  /*02e0*/  IMAD.WIDE R8, R17.reuse, 0x4, R4 ;  /* 0x0000000411087825 */ /* 0x040fe400078e0204 */
[----:B------:R-:W4:Y:S02]  /*02f0*/  LDG.E R4, desc[UR4][R4.64] ;  /* 0x0000000404047981 */ /* 0x000f24000c1e1900 */
[C---:B------:R-:W-:Y:S02]  /*0300*/  IMAD.WIDE R6, R17.reuse, 0x4, R8 ;  /* 0x0000000411067825 */ /* 0x040fe400078e0208 */
[----:B------:R-:W5:Y:S02]  /*0310*/  LDG.E R8, desc[UR4][R8.64] ;  /* 0x0000000408087981 */ /* 0x000f64000c1e1900 */
[----:B------:R-:W-:-:S02]  /*0320*/  IMAD.WIDE R10, R17, 0x4, R6 ;  /* 0x00000004110a7825 */ /* 0x000fc400078e0206 */
[----:B------:R-:W5:Y:S04]  /*0330*/  LDG.E R5, desc[UR4][R2.64] ;  /* 0x0000000402057981 */ /* 0x000f68000c1e1900 */
[----:B------:R-:W5:Y:S01]  /*0340*/  LDG.E R6, desc[UR4][R6.64] ;  /* 0x0000000406067981 */ /* 0x000f62000c1e1900 */
[----:B0-----:R-:W-:-:S03]  /*0350*/  IMAD.WIDE R14, R17, 0x4, R10 ;  /* 0x00000004110e7825 */ /* 0x001fc600078e020a */
[----:B------:R-:W5:Y:S04]  /*0360*/  LDG.E R10, desc[UR4][R10.64] ;  /* 0x000000040a0a7981 */ /* 0x000f68000c1e1900 */
[----:B------:R-:W5:Y:S04]  /*0370*/  LDG.E R13, desc[UR4][R14.64] ;  /* 0x000000040e0d7981 */ /* 0x000f68000c1e1900 */
[----:B------:R-:W5:Y:S04]  /*0380*/  LDG.E R7, desc[UR4][R2.64+0x4] ;  /* 0x0000040402077981 */ /* 0x000f68000c1e1900 */
[----:B------:R-:W5:Y:S01]  /*0390*/  LDG.E R9, desc[UR4][R2.64+0xc] ;  /* 0x00000c0402097981 */ /* 0x000f62000c1e1900 */
[----:B--2---:R-:W-:Y:S01]  /*03a0*/  FFMA R26, R25, R26, R24 ;  /* 0x0000001a191a7223 */ /* 0x004fe20000000018 */
[----:B------:R-:W-:-:S02]  /*03b0*/  IMAD.WIDE R24, R17, 0x4, R14 ;  /* 0x0000000411187825 */ /* 0x000fc400078e020e */
[----:B------:R-:W2:Y:S04]  /*03c0*/  LDG.E R14, desc[UR4][R2.64+0x8] ;  /* 0x00000804020e7981 */ /* 0x000ea8000c1e1900 */
[----:B------:R-:W2:Y:S01]  /*03d0*/  LDG.E R24, desc[UR4][R24.64] ;  /* 0x0000000418187981 */ /* 0x000ea2000c1e1900 */
[----:B---3--:R-:W-:Y:S01]  /*03e0*/  FFMA R12, R23, R12, R26 ;  /* 0x0000000c170c7223 */ /* 0x008fe2000000001a */
[----:B------:R-:W-:-:S03]  /*03f0*/  IADD3 R22, PT, PT, R22, 0x8, RZ ;  /* 0x0000000816167810 */ /* 0x000fc60007ffe0ff */
[----:B----4-:R-:W-:Y:S01]  /*0400*/  FFMA R29, R29, R4, R12 ;  /* 0x000000041d1d7223 */ /* 0x010fe2000000000c */
[----:B------:R-:W-:-:S03]  /*0410*/  ISETP.NE.AND P1, PT, R22, RZ, PT ;  /* 0x000000ff1600720c */ /* 0x000fc60003f25270 */
[----:B-----5:R-:W-:Y:S01]  /*0420*/  FFMA R8, R28, R8, R29 ;  /* 0x000000081c087223 */ /* 0x020fe2000000001d */
[----:B------:R-:W-:-:S03]  /*0430*/  IADD3 R4, P2, PT, R2, 0x20, RZ ;  /* 0x0000002002047810 */ /* 0x000fc60007f5e0ff */
[----:B------:R-:W-:Y:S01]  /*0440*/  FFMA R6, R5, R6, R8 ;  /* 0x0000000605067223 */ /* 0x000fe20000000008 */
[----:B------:R-:W-:Y:S02]  /*0450*/  IADD3.X R5, PT, PT, RZ, R3, RZ, P2, !PT ;  /* 0x00000003ff057210 */ /* 0x000fe400017fe4ff */
[----:B------:R-:W-:Y:S01]  /*0460*/  LEA R18, R17, R18, 0x3 ;  /* 0x0000001211127211 */ /* 0x000fe200078e18ff */
[----:B------:R-:W-:-:S04]  /*0470*/  FFMA R7, R7, R10, R6 ;  /* 0x0000000a07077223 */ /* 0x000fc80000000006 */
[----:B--2---:R-:W-:-:S04]  /*0480*/  FFMA R14, R14, R13, R7 ;  /* 0x0000000d0e0e7223 */ /* 0x004fc80000000007 */
[----:B------:R-:W-:Y:S01]  /*0490*/  FFMA R24, R9, R24, R14 ;  /* 0x0000001809187223 */ /* 0x000fe2000000000e */
[----:B------:R-:W-:Y:S06]  /*04a0*/  @P1 BRA `(.L_x_217) ;  /* 0xfffffffc005c1947 */ /* 0x000fec000383ffff */
.L_x_216:
[----:B------:R-:W-:Y:S05]  /*04b0*/  @!P0 BRA `(.L_x_215) ;  /* 0x0000000000fc8947 */ /* 0x000fea0003800000 */
[----:B------:R-:W-:Y:S02]  /*04c0*/  ISETP.GE.U32.AND P1, PT, R27, 0x4, PT ;  /* 0x000000041b00780c */ /* 0x000fe40003f26070 */
[----:B------:R-:W-:-:S04]  /*04d0*/  LOP3.LUT R14, R19, 0x3, RZ, 0xc0, !PT ;  /* 0x00000003130e7812 */ /* 0x000fc800078ec0ff */
[----:B------:R-:W-:-:S07]  /*04e0*/  ISETP.NE.AND P0, PT, R14, RZ, PT ;  /* 0x000000ff0e00720c */ /* 0x000fce0003f05270 */
[----:B------:R-:W-:Y:S06]  /*04f0*/  @!P1 BRA `(.L_x_218) ;  /* 0x00000000006c9947 */ /* 0x000fec0003800000 */
[----:B------:R-:W0:Y:S01]  /*0500*/  LDC.64 R4, c[0x0][0x388] ;  /* 0x0000e200ff047b82 */ /* 0x000e220000000a00 */
[----:B------:R-:W1:Y:S01]  /*0510*/  LDCU.64 UR6, c[0x0][0x380] ;  /* 0x00007000ff0677ac */ /* 0x000e620008000a00 */
[----:B------:R-:W-:Y:S01]  /*0520*/  IMAD R7, R21, R17, R0 ;  /* 0x0000001115077224 */ /* 0x000fe200078e0200 */
[CC--:B------:R-:W-:Y:S02]  /*0530*/  IADD3 R3, PT, PT, R20.reuse, R21.reuse, RZ ;  /* 0x0000001514037210 */ /* 0x0c0fe40007ffe0ff */
[----:B------:R-:W-:-:S03]  /*0540*/  IADD3 R8, P1, PT, R20, R21, RZ ;  /* 0x0000001514087210 */ /* 0x000fc60007f3e0ff */
[----:B------:R-:W2:Y:S01]  /*0550*/  LDC.64 R12, c[0x0][0x380] ;  /* 0x0000e000ff0c7b82 */ /* 0x000ea20000000a00 */
[----:B0-----:R-:W-:-:S04]  /*0560*/  IMAD.WIDE R4, R7, 0x4, R4 ;  /* 0x0000000407047825 */ /* 0x001fc800078e0204 */
[----:B------:R-:W-:Y:S02]  /*0570*/  IMAD.WIDE R6, R17, 0x4, R4 ;  /* 0x0000000411067825 */ /* 0x000fe400078e0204 */
[----:B------:R-:W3:Y:S02]  /*0580*/  LDG.E R4, desc[UR4][R4.64] ;  /* 0x0000000404047981 */ /* 0x000ee4000c1e1900 */
[----:B--2---:R-:W-:Y:S01]  /*0590*/  IMAD.WIDE.U32 R12, R3, 0x4, R12 ;  /* 0x00000004030c7825 */ /* 0x004fe200078e000c */
[----:B------:R-:W-:Y:S02]  /*05a0*/  IADD3.X R3, PT, PT, RZ, RZ, RZ, P1, !PT ;  /* 0x000000ffff037210 */ /* 0x000fe40000ffe4ff */
[----:B-1----:R-:W-:-:S03]  /*05b0*/  LEA R2, P1, R8, UR6, 0x2 ;  /* 0x0000000608027c11 */ /* 0x002fc6000f8210ff */
[----:B------:R-:W3:Y:S01]  /*05c0*/  LDG.E R13, desc[UR4][R12.64] ;  /* 0x000000040c0d7981 */ /* 0x000ee2000c1e1900 */
[----:B------:R-:W-:Y:S01]  /*05d0*/  LEA.HI.X R3, R8, UR7, R3, 0x2, P1 ;  /* 0x0000000708037c11 */ /* 0x000fe200088f1403 */
[C---:B------:R-:W-:Y:S02]  /*05e0*/  IMAD.WIDE R8, R17.reuse, 0x4, R6 ;  /* 0x0000000411087825 */ /* 0x040fe400078e0206 */
[----:B------:R-:W2:Y:S04]  /*05f0*/  LDG.E R6, desc[UR4][R6.64] ;  /* 0x0000000406067981 */ /* 0x000ea8000c1e1900 */
[----:B------:R-:W2:Y:S01]  /*0600*/  LDG.E R15, desc[UR4][R2.64+0x4] ;  /* 0x00000404020f7981 */ /* 0x000ea2000c1e1900 */
[----:B------:R-:W-:-:S03]  /*0610*/  IMAD.WIDE R10, R17, 0x4, R8 ;  /* 0x00000004110a7825 */ /* 0x000fc600078e0208 */
        /* <DEDUP_REMOVED lines=9> */
.L_x_218:
[----:B------:R-:W-:Y:S05]  /*06b0*/  @!P0 BRA `(.L_x_215) ;  /* 0x00000000007c8947 */ /* 0x000fea0003800000 */
[----:B------:R-:W-:Y:S01]  /*06c0*/  ISETP.NE.AND P1, PT, R14, 0x1, PT ;  /* 0x000000010e00780c */ /* 0x000fe20003f25270 */
[----:B------:R-:W0:Y:S01]  /*06d0*/  LDC.64 R10, c[0x0][0x380] ;  /* 0x0000e000ff0a7b82 */ /* 0x000e220000000a00 */
[----:B------:R-:W-:-:S04]  /*06e0*/  LOP3.LUT R19, R19, 0x1, RZ, 0xc0, !PT ;  /* 0x0000000113137812 */ /* 0x000fc800078ec0ff */
[----:B------:R-:W-:-:S03]  /*06f0*/  ISETP.NE.U32.AND P0, PT, R19, 0x1, PT ;  /* 0x000000011300780c */ /* 0x000fc60003f05070 */
[----:B------:R-:W1:Y:S04]  /*0700*/  LDC.64 R8, c[0x0][0x388] ;  /* 0x0000e200ff087b82 */ /* 0x000e680000000a00 */
[CC--:B------:R-:W-:Y:S02]  /*0710*/  @P1 IADD3 R13, PT, PT, R20.reuse, R21.reuse, RZ ;  /* 0x00000015140d1210 */ /* 0x0c0fe40007ffe0ff */
[----:B------:R-:W-:Y:S02]  /*0720*/  @P1 IADD3 R12, P2, PT, R20, R21, RZ ;  /* 0x00000015140c1210 */ /* 0x000fe40007f5e0ff */
[----:B------:R-:W2:Y:S02]  /*0730*/  @P1 LDC.64 R2, c[0x0][0x380] ;  /* 0x0000e000ff021b82 */ /* 0x000ea40000000a00 */
[----:B------:R-:W-:-:S06]  /*0740*/  @P1 IADD3.X R14, PT, PT, RZ, RZ, RZ, P2, !PT ;  /* 0x000000ffff0e1210 */ /* 0x000fcc00017fe4ff */
[----:B------:R-:W3:Y:S01]  /*0750*/  LDC.64 R4, c[0x0][0x380] ;  /* 0x0000e000ff047b82 */ /* 0x000ee20000000a00 */
[----:B0-----:R-:W-:-:S04]  /*0760*/  @P1 IMAD.WIDE.U32 R10, R13, 0x4, R10 ;  /* 0x000000040d0a1825 */ /* 0x001fc800078e000a */
[C---:B------:R-:W-:Y:S01]  /*0770*/  @P1 IMAD R13, R21.reuse, R17, R0 ;  /* 0x00000011150d1224 */ /* 0x040fe200078e0200 */
[----:B------:R-:W-:Y:S01]  /*0780*/  @P1 IADD3 R21, PT, PT, R21, 0x2, RZ ;  /* 0x0000000215151810 */ /* 0x000fe20007ffe0ff */
[----:B------:R-:W4:Y:S01]  /*0790*/  @P1 LDG.E R11, desc[UR4][R10.64] ;  /* 0x000000040a0b1981 */ /* 0x000f22000c1e1900 */
[----:B------:R-:W0:Y:S01]  /*07a0*/  LDC.64 R6, c[0x0][0x388] ;  /* 0x0000e200ff067b82 */ /* 0x000e220000000a00 */
[----:B-1----:R-:W-:Y:S01]  /*07b0*/  @P1 IMAD.WIDE R8, R13, 0x4, R8 ;  /* 0x000000040d081825 */ /* 0x002fe200078e0208 */
[----:B------:R-:W-:Y:S02]  /*07c0*/  @!P0 IADD3 R15, PT, PT, R20, R21, RZ ;  /* 0x00000015140f8210 */ /* 0x000fe40007ffe0ff */
[----:B--2---:R-:W-:Y:S01]  /*07d0*/  @P1 LEA R2, P2, R12, R2, 0x2 ;  /* 0x000000020c021211 */ /* 0x004fe200078410ff */
[----:B------:R-:W-:-:S03]  /*07e0*/  @!P0 IMAD R21, R21, R17, R0 ;  /* 0x0000001115158224 */ /* 0x000fc600078e0200 */
[----:B------:R-:W-:Y:S01]  /*07f0*/  @P1 LEA.HI.X R3, R12, R3, R14, 0x2, P2 ;  /* 0x000000030c031211 */ /* 0x000fe200010f140e */
[----:B------:R-:W-:Y:S01]  /*0800*/  @P1 IMAD.WIDE R12, R17, 0x4, R8 ;  /* 0x00000004110c1825 */ /* 0x000fe200078e0208 */
[----:B------:R-:W4:Y:S03]  /*0810*/  @P1 LDG.E R14, desc[UR4][R8.64] ;  /* 0x00000004080e1981 */ /* 0x000f26000c1e1900 */
[----:B---3--:R-:W-:Y:S01]  /*0820*/  @!P0 IMAD.WIDE.U32 R4, R15, 0x4, R4 ;  /* 0x000000040f048825 */ /* 0x008fe200078e0004 */
[----:B------:R-:W2:Y:S04]  /*0830*/  @P1 LDG.E R2, desc[UR4][R2.64+0x4] ;  /* 0x0000040402021981 */ /* 0x000ea8000c1e1900 */
[----:B------:R-:W2:Y:S01]  /*0840*/  @P1 LDG.E R12, desc[UR4][R12.64] ;  /* 0x000000040c0c1981 */ /* 0x000ea2000c1e1900 */
[----:B0-----:R-:W-:-:S03]  /*0850*/  @!P0 IMAD.WIDE R6, R21, 0x4, R6 ;  /* 0x0000000415068825 */ /* 0x001fc600078e0206 */
[----:B------:R-:W3:Y:S04]  /*0860*/  @!P0 LDG.E R5, desc[UR4][R4.64] ;  /* 0x0000000404058981 */ /* 0x000ee8000c1e1900 */
[----:B------:R-:W3:Y:S01]  /*0870*/  @!P0 LDG.E R6, desc[UR4][R6.64] ;  /* 0x0000000406068981 */ /* 0x000ee2000c1e1900 */
[----:B----4-:R-:W-:-:S04]  /*0880*/  @P1 FFMA R11, R11, R14, R24 ;  /* 0x0000000e0b0b1223 */ /* 0x010fc80000000018 */
[----:B--2---:R-:W-:-:S04]  /*0890*/  @P1 FFMA R24, R2, R12, R11 ;  /* 0x0000000c02181223 */ /* 0x004fc8000000000b */
[----:B---3--:R-:W-:-:S07]  /*08a0*/  @!P0 FFMA R24, R5, R6, R24 ;  /* 0x0000000605188223 */ /* 0x008fce0000000018 */
.L_x_215:
[----:B------:R-:W0:Y:S01]  /*08b0*/  LDC.64 R2, c[0x0][0x390] ;  /* 0x0000e400ff027b82 */ /* 0x000e220000000a00 */
[----:B------:R-:W-:-:S04]  /*08c0*/  IMAD R17, R16, R17, R0 ;  /* 0x0000001110117224 */ /* 0x000fc800078e0200 */
[----:B0-----:R-:W-:-:S05]  /*08d0*/  IMAD.WIDE R2, R17, 0x4, R2 ;  /* 0x0000000411027825 */ /* 0x001fca00078e0202 */
[----:B------:R-:W-:Y:S01]  /*08e0*/  STG.E desc[UR4][R2.64], R24 ;  /* 0x0000001802007986 */ /* 0x000fe2000c101904 */
[----:B------:R-:W-:Y:S05]  /*08f0*/  EXIT ;  /* 0x000000000000794d */ /* 0x000fea0003800000 */
.L_x_219:
        /* <DEDUP_REMOVED lines=16> */
.L_x_249:


//--------------------- .nv.shared._Z25batchnorm_backward_kernelPKfS0_S0_S0_S0_PfS1_S1_mmf --------------------------
	.section	.nv.shared._Z25batchnorm_backward_kernelPKfS0_S0_S0_S0_PfS1_S1_mmf,"aw",@nobits
	.sectionflags	@""
	.align	16
	.zero		1024


//--------------------- .nv.shared.reserved.0     --------------------------
	.section	.nv.shared.reserved.0,"aw",@nobits
	.weak		__nv_reservedSMEM_offset_0_alias
	.size		__nv_reservedSMEM_offset_0_alias, 0, 64
	.other		__nv_reservedSMEM_offset_0_alias,@"STO_CUDA_RESERVED_SHARED STV_DEFAULT"
__nv_reservedSMEM_offset_0_alias:
	.zero		0
	.zero		64


//--------------------- .nv.shared._Z24batchnorm_forward_kernelPKfS0_S0_S0_S0_Pfmmf --------------------------
	.section	.nv.shared._Z24batchnorm_forward_kernelPKfS0_S0_S0_S0_Pfmmf,"aw",@nobits
	.sectionflags	@""
	.align	16
	.zero		1024


//--------------------- .nv.shared._Z20batchnorm_var_kernelPKfS0_Pfmm --------------------------
	.section	.nv.shared._Z20batchnorm_var_kernelPKfS0_Pfmm,"aw",@nobits
	.sectionflags	@""
	.align	16
	.zero		1024


//--------------------- .nv.shared._Z21batchnorm_mean_kernelPKfPfmm --------------------------
	.section	.nv.shared._Z21batchnorm_mean_kernelPKfPfmm,"aw",@nobits
	.sectionflags	@""
	.align	16
	.zero		1024


//--------------------- .nv.shared._Z25maxpool2d_backward_kernelPKfPfS0_mmmmmmmm --------------------------
	.section	.nv.shared._Z25maxpool2d_backward_kernelPKfPfS0_mmmmmmmm,"aw",@nobits
	.sectionflags	@""
	.align	16
	.zero		1024


//--------------------- .nv.shared._Z24maxpool2d_forward_kernelPKfPfmmmmmmmm --------------------------
	.section	.nv.shared._Z24maxpool2d_forward_kernelPKfPfmmmmmmmm,"aw",@nobits
	.sectionflags	@""
	.align	16
	.zero		1024


//--------------------- .nv.shared._Z30conv2d_backward_weights_kernelPKfS0_Pfmmmmmmmmmm --------------------------
	.section	.nv.shared._Z30conv2d_backward_weights_kernelPKfS0_Pfmmmmmmmmmm,"aw",@nobits
	.sectionflags	@""
	.align	16
	.zero		1024


//--------------------- .nv.shared._Z28conv2d_backward_input_kernelPKfS0_Pfmmmmmmmmmm --------------------------
	.section	.nv.shared._Z28conv2d_backward_input_kernelPKfS0_Pfmmmmmmmmmm,"aw",@nobits
	.sectionflags	@""
	.align	16
	.zero		1024


//--------------------- .nv.shared._Z31conv2d_forward_kernel_optimizedPKfS0_S0_Pfmmmmmmmmmm --------------------------
	.section	.nv.shared._Z31conv2d_forward_kernel_optimizedPKfS0_S0_Pfmmmmmmmmmm,"aw",@nobits
	.sectionflags	@""
	.align	16
	.zero		1024


//--------------------- .nv.shared._Z29cross_entropy_backward_kernelPKfS0_S0_Pfii --------------------------
	.section	.nv.shared._Z29cross_entropy_backward_kernelPKfS0_S0_Pfii,"aw",@nobits
	.sectionflags	@""
	.align	16
	.zero		1024


//--------------------- .nv.shared._Z28cross_entropy_forward_kernelPKfS0_Pfmm --------------------------
	.section	.nv.shared._Z28cross_entropy_forward_kernelPKfS0_Pfmm,"aw",@nobits
	.sectionflags	@""
	.align	16
	.zero		1024


//--------------------- .nv.shared._Z19bce_backward_kernelPKfS0_S0_Pfi --------------------------
	.section	.nv.shared._Z19bce_backward_kernelPKfS0_S0_Pfi,"aw",@nobits
	.sectionflags	@""
	.align	16
	.zero		1024


//--------------------- .nv.shared._Z23softmax_backward_kernelPKfS0_Pfi --------------------------
	.section	.nv.shared._Z23softmax_backward_kernelPKfS0_Pfi,"aw",@nobits
	.sectionflags	@""
	.align	16
	.zero		1024


//--------------------- .nv.shared._Z20relu_backward_kernelPKfS0_Pfi --------------------------
	.section	.nv.shared._Z20relu_backward_kernelPKfS0_Pfi,"aw",@nobits
	.sectionflags	@""
	.align	16
	.zero		1024


//--------------------- .nv.shared._Z19add_backward_kernelPKfPfS1_i --------------------------
	.section	.nv.shared._Z19add_backward_kernelPKfPfS1_i,"aw",@nobits
	.sectionflags	@""
	.align	16
	.zero		1024


//--------------------- .nv.shared._Z38matrix_multiply_backward_inputs_kernelPKfS0_Pfiii --------------------------
	.section	.nv.shared._Z38matrix_multiply_backward_inputs_kernelPKfS0_Pfiii,"aw",@nobits
	.sectionflags	@""
	.align	16
	.zero		1024


//--------------------- .nv.shared._Z39matrix_multiply_backward_weights_kernelPKfS0_Pfiii --------------------------
	.section	.nv.shared._Z39matrix_multiply_backward_weights_kernelPKfS0_Pfiii,"aw",@nobits
	.sectionflags	@""
	.align	16
	.zero		1024


//--------------------- .nv.shared._Z22matrix_multiply_kernelPKfS0_Pfiii --------------------------
	.section	.nv.shared._Z22matrix_multiply_kernelPKfS0_Pfiii,"aw",@nobits
	.sectionflags	@""
	.align	16
	.zero		1024


//--------------------- .nv.constant0._Z25batchnorm_backward_kernelPKfS0_S0_S0_S0_PfS1_S1_mmf --------------------------
	.section	.nv.constant0._Z25batchnorm_backward_kernelPKfS0_S0_S0_S0_PfS1_S1_mmf,"a",@progbits
	.sectionflags	@""
	.align	4
.nv.constant0._Z25batchnorm_backward_kernelPKfS0_S0_S0_S0_PfS1_S1_mmf:
	.zero		980


//--------------------- .nv.constant0._Z24batchnorm_forward_kernelPKfS0_S0_S0_S0_Pfmmf --------------------------
	.section	.nv.constant0._Z24batchnorm_forward_kernelPKfS0_S0_S0_S0_Pfmmf,"a",@progbits
	.sectionflags	@""
	.align	4
.nv.constant0._Z24batchnorm_forward_kernelPKfS0_S0_S0_S0_Pfmmf:
	.zero		964


//--------------------- .nv.constant0._Z20batchnorm_var_kernelPKfS0_Pfmm --------------------------
	.section	.nv.constant0._Z20batchnorm_var_kernelPKfS0_Pfmm,"a",@progbits
	.sectionflags	@""
	.align	4
.nv.constant0._Z20batchnorm_var_kernelPKfS0_Pfmm:
	.zero		936


//--------------------- .nv.constant0._Z21batchnorm_mean_kernelPKfPfmm --------------------------
	.section	.nv.constant0._Z21batchnorm_mean_kernelPKfPfmm,"a",@progbits
	.sectionflags	@""
	.align	4
.nv.constant0._Z21batchnorm_mean_kernelPKfPfmm:
	.zero		928


//--------------------- .nv.constant0._Z25maxpool2d_backward_kernelPKfPfS0_mmmmmmmm --------------------------
	.section	.nv.constant0._Z25maxpool2d_backward_kernelPKfPfS0_mmmmmmmm,"a",@progbits
	.sectionflags	@""
	.align	4
.nv.constant0._Z25maxpool2d_backward_kernelPKfPfS0_mmmmmmmm:
	.zero		984


//--------------------- .nv.constant0._Z24maxpool2d_forward_kernelPKfPfmmmmmmmm --------------------------
	.section	.nv.constant0._Z24maxpool2d_forward_kernelPKfPfmmmmmmmm,"a",@progbits
	.sectionflags	@""
	.align	4
.nv.constant0._Z24maxpool2d_forward_kernelPKfPfmmmmmmmm:
	.zero		976


//--------------------- .nv.constant0._Z30conv2d_backward_weights_kernelPKfS0_Pfmmmmmmmmmm --------------------------
	.section	.nv.constant0._Z30conv2d_backward_weights_kernelPKfS0_Pfmmmmmmmmmm,"a",@progbits
	.sectionflags	@""
	.align	4
.nv.constant0._Z30conv2d_backward_weights_kernelPKfS0_Pfmmmmmmmmmm:
	.zero		1000


//--------------------- .nv.constant0._Z28conv2d_backward_input_kernelPKfS0_Pfmmmmmmmmmm --------------------------
	.section	.nv.constant0._Z28conv2d_backward_input_kernelPKfS0_Pfmmmmmmmmmm,"a",@progbits
	.sectionflags	@""
	.align	4
.nv.constant0._Z28conv2d_backward_input_kernelPKfS0_Pfmmmmmmmmmm:
	.zero		1000


//--------------------- .nv.constant0._Z31conv2d_forward_kernel_optimizedPKfS0_S0_Pfmmmmmmmmmm --------------------------
	.section	.nv.constant0._Z31conv2d_forward_kernel_optimizedPKfS0_S0_Pfmmmmmmmmmm,"a",@progbits
	.sectionflags	@""
	.align	4
.nv.constant0._Z31conv2d_forward_kernel_optimizedPKfS0_S0_Pfmmmmmmmmmm:
	.zero		1008


//--------------------- .nv.constant0._Z29cross_entropy_backward_kernelPKfS0_S0_Pfii --------------------------
	.section	.nv.constant0._Z29cross_entropy_backward_kernelPKfS0_S0_Pfii,"a",@progbits
	.sectionflags	@""
	.align	4
.nv.constant0._Z29cross_entropy_backward_kernelPKfS0_S0_Pfii:
	.zero		936


//--------------------- .nv.constant0._Z28cross_entropy_forward_kernelPKfS0_Pfmm --------------------------
	.section	.nv.constant0._Z28cross_entropy_forward_kernelPKfS0_Pfmm,"a",@progbits
	.sectionflags	@""
	.align	4
.nv.constant0._Z28cross_entropy_forward_kernelPKfS0_Pfmm:
	.zero		936


//--------------------- .nv.constant0._Z19bce_backward_kernelPKfS0_S0_Pfi --------------------------
	.section	.nv.constant0._Z19bce_backward_kernelPKfS0_S0_Pfi,"a",@progbits
	.sectionflags	@""
	.align	4
.nv.constant0._Z19bce_backward_kernelPKfS0_S0_Pfi:
	.zero		932


//--------------------- .nv.constant0._Z23softmax_backward_kernelPKfS0_Pfi --------------------------
	.section	.nv.constant0._Z23softmax_backward_kernelPKfS0_Pfi,"a",@progbits
	.sectionflags	@""
	.align	4
.nv.constant0._Z23softmax_backward_kernelPKfS0_Pfi:
	.zero		924


//--------------------- .nv.constant0._Z20relu_backward_kernelPKfS0_Pfi --------------------------
	.section	.nv.constant0._Z20relu_backward_kernelPKfS0_Pfi,"a",@progbits
	.sectionflags	@""
	.align	4
.nv.constant0._Z20relu_backward_kernelPKfS0_Pfi:
	.zero		924


//--------------------- .nv.constant0._Z19add_backward_kernelPKfPfS1_i --------------------------
	.section	.nv.constant0._Z19add_backward_kernelPKfPfS1_i,"a",@progbits
	.sectionflags	@""
	.align	4
.nv.constant0._Z19add_backward_kernelPKfPfS1_i:
	.zero		924


//--------------------- .nv.constant0._Z38matrix_multiply_backward_inputs_kernelPKfS0_Pfiii --------------------------
	.section	.nv.constant0._Z38matrix_multiply_backward_inputs_kernelPKfS0_Pfiii,"a",@progbits
	.sectionflags	@""
	.align	4
.nv.constant0._Z38matrix_multiply_backward_inputs_kernelPKfS0_Pfiii:
	.zero		932


//--------------------- .nv.constant0._Z39matrix_multiply_backward_weights_kernelPKfS0_Pfiii --------------------------
	.section	.nv.constant0._Z39matrix_multiply_backward_weights_kernelPKfS0_Pfiii,"a",@progbits
	.sectionflags	@""
	.align	4
.nv.constant0._Z39matrix_multiply_backward_weights_kernelPKfS0_Pfiii:
	.zero		932


//--------------------- .nv.constant0._Z22matrix_multiply_kernelPKfS0_Pfiii --------------------------
	.section	.nv.constant0._Z22matrix_multiply_kernelPKfS0_Pfiii,"a",@progbits
	.sectionflags	@""
	.align	4
.nv.constant0._Z22matrix_multiply_kernelPKfS0_Pfiii:
	.zero		932


//--------------------- SYMBOLS --------------------------

	.type		.nv.reservedSmem.offset0,@object
	.size		.nv.reservedSmem.offset0,0x4
	.type		.nv.reservedSmem.cap,@object
	.size		.nv.reservedSmem.cap,0x4
